//
// Generated by NVIDIA NVVM Compiler
//
// Compiler Build ID: CL-36424714
// Cuda compilation tools, release 13.0, V13.0.88
// Based on NVVM 20.0.0
//

.version 9.0
.target sm_100
.address_size 64

	// .globl	_Z7reduce0IiEvPT_S1_j
.extern .shared .align 16 .b8 __smem_d[];
.extern .shared .align 16 .b8 __smem[];

.visible .entry _Z7reduce0IiEvPT_S1_j(
	.param .u64 .ptr .align 1 _Z7reduce0IiEvPT_S1_j_param_0,
	.param .u64 .ptr .align 1 _Z7reduce0IiEvPT_S1_j_param_1,
	.param .u32 _Z7reduce0IiEvPT_S1_j_param_2
)
{
	.reg .pred 	%p<6>;
	.reg .b32 	%r<25>;
	.reg .b64 	%rd<9>;

	ld.param.u64 	%rd1, [_Z7reduce0IiEvPT_S1_j_param_0];
	ld.param.u64 	%rd2, [_Z7reduce0IiEvPT_S1_j_param_1];
	ld.param.u32 	%r11, [_Z7reduce0IiEvPT_S1_j_param_2];
	mov.u32 	%r1, %tid.x;
	mov.u32 	%r2, %ctaid.x;
	mov.u32 	%r3, %ntid.x;
	mad.lo.s32 	%r4, %r2, %r3, %r1;
	setp.ge.u32 	%p1, %r4, %r11;
	mov.b32 	%r23, 0;
	@%p1 bra 	$L__BB0_2;
	cvta.to.global.u64 	%rd3, %rd1;
	mul.wide.u32 	%rd4, %r4, 4;
	add.s64 	%rd5, %rd3, %rd4;
	ld.global.u32 	%r23, [%rd5];
$L__BB0_2:
	shl.b32 	%r12, %r1, 2;
	mov.u32 	%r13, __smem;
	add.s32 	%r7, %r13, %r12;
	st.shared.u32 	[%r7], %r23;
	bar.sync 	0;
	setp.lt.u32 	%p2, %r3, 2;
	@%p2 bra 	$L__BB0_7;
	mov.b32 	%r24, 1;
$L__BB0_4:
	shl.b32 	%r9, %r24, 1;
	add.s32 	%r15, %r9, -1;
	and.b32  	%r16, %r15, %r1;
	setp.ne.s32 	%p3, %r16, 0;
	@%p3 bra 	$L__BB0_6;
	shl.b32 	%r17, %r24, 2;
	add.s32 	%r18, %r7, %r17;
	ld.shared.u32 	%r19, [%r18];
	ld.shared.u32 	%r20, [%r7];
	add.s32 	%r21, %r20, %r19;
	st.shared.u32 	[%r7], %r21;
$L__BB0_6:
	bar.sync 	0;
	setp.lt.u32 	%p4, %r9, %r3;
	mov.u32 	%r24, %r9;
	@%p4 bra 	$L__BB0_4;
$L__BB0_7:
	setp.ne.s32 	%p5, %r1, 0;
	@%p5 bra 	$L__BB0_9;
	ld.shared.u32 	%r22, [__smem];
	cvta.to.global.u64 	%rd6, %rd2;
	mul.wide.u32 	%rd7, %r2, 4;
	add.s64 	%rd8, %rd6, %rd7;
	st.global.u32 	[%rd8], %r22;
$L__BB0_9:
	ret;

}
	// .globl	_Z7reduce1IiEvPT_S1_j
.visible .entry _Z7reduce1IiEvPT_S1_j(
	.param .u64 .ptr .align 1 _Z7reduce1IiEvPT_S1_j_param_0,
	.param .u64 .ptr .align 1 _Z7reduce1IiEvPT_S1_j_param_1,
	.param .u32 _Z7reduce1IiEvPT_S1_j_param_2
)
{
	.reg .pred 	%p<6>;
	.reg .b32 	%r<28>;
	.reg .b64 	%rd<9>;

	ld.param.u64 	%rd1, [_Z7reduce1IiEvPT_S1_j_param_0];
	ld.param.u64 	%rd2, [_Z7reduce1IiEvPT_S1_j_param_1];
	ld.param.u32 	%r11, [_Z7reduce1IiEvPT_S1_j_param_2];
	mov.u32 	%r1, %tid.x;
	mov.u32 	%r2, %ctaid.x;
	mov.u32 	%r3, %ntid.x;
	mad.lo.s32 	%r4, %r2, %r3, %r1;
	setp.ge.u32 	%p1, %r4, %r11;
	mov.b32 	%r26, 0;
	@%p1 bra 	$L__BB1_2;
	cvta.to.global.u64 	%rd3, %rd1;
	mul.wide.u32 	%rd4, %r4, 4;
	add.s64 	%rd5, %rd3, %rd4;
	ld.global.u32 	%r26, [%rd5];
$L__BB1_2:
	shl.b32 	%r12, %r1, 2;
	mov.u32 	%r13, __smem;
	add.s32 	%r14, %r13, %r12;
	st.shared.u32 	[%r14], %r26;
	bar.sync 	0;
	setp.lt.u32 	%p2, %r3, 2;
	@%p2 bra 	$L__BB1_7;
	mov.b32 	%r27, 1;
$L__BB1_4:
	shl.b32 	%r8, %r27, 1;
	mul.lo.s32 	%r9, %r8, %r1;
	setp.ge.u32 	%p3, %r9, %r3;
	@%p3 bra 	$L__BB1_6;
	add.s32 	%r16, %r9, %r27;
	shl.b32 	%r17, %r16, 2;
	add.s32 	%r19, %r13, %r17;
	ld.shared.u32 	%r20, [%r19];
	shl.b32 	%r21, %r9, 2;
	add.s32 	%r22, %r13, %r21;
	ld.shared.u32 	%r23, [%r22];
	add.s32 	%r24, %r23, %r20;
	st.shared.u32 	[%r22], %r24;
$L__BB1_6:
	bar.sync 	0;
	setp.lt.u32 	%p4, %r8, %r3;
	mov.u32 	%r27, %r8;
	@%p4 bra 	$L__BB1_4;
$L__BB1_7:
	setp.ne.s32 	%p5, %r1, 0;
	@%p5 bra 	$L__BB1_9;
	ld.shared.u32 	%r25, [__smem];
	cvta.to.global.u64 	%rd6, %rd2;
	mul.wide.u32 	%rd7, %r2, 4;
	add.s64 	%rd8, %rd6, %rd7;
	st.global.u32 	[%rd8], %r25;
$L__BB1_9:
	ret;

}
	// .globl	_Z7reduce2IiEvPT_S1_j
.visible .entry _Z7reduce2IiEvPT_S1_j(
	.param .u64 .ptr .align 1 _Z7reduce2IiEvPT_S1_j_param_0,
	.param .u64 .ptr .align 1 _Z7reduce2IiEvPT_S1_j_param_1,
	.param .u32 _Z7reduce2IiEvPT_S1_j_param_2
)
{
	.reg .pred 	%p<6>;
	.reg .b32 	%r<22>;
	.reg .b64 	%rd<9>;

	ld.param.u64 	%rd1, [_Z7reduce2IiEvPT_S1_j_param_0];
	ld.param.u64 	%rd2, [_Z7reduce2IiEvPT_S1_j_param_1];
	ld.param.u32 	%r11, [_Z7reduce2IiEvPT_S1_j_param_2];
	mov.u32 	%r1, %tid.x;
	mov.u32 	%r2, %ctaid.x;
	mov.u32 	%r21, %ntid.x;
	mad.lo.s32 	%r4, %r2, %r21, %r1;
	setp.ge.u32 	%p1, %r4, %r11;
	mov.b32 	%r20, 0;
	@%p1 bra 	$L__BB2_2;
	cvta.to.global.u64 	%rd3, %rd1;
	mul.wide.u32 	%rd4, %r4, 4;
	add.s64 	%rd5, %rd3, %rd4;
	ld.global.u32 	%r20, [%rd5];
$L__BB2_2:
	shl.b32 	%r12, %r1, 2;
	mov.u32 	%r13, __smem;
	add.s32 	%r7, %r13, %r12;
	st.shared.u32 	[%r7], %r20;
	bar.sync 	0;
	setp.lt.u32 	%p2, %r21, 2;
	@%p2 bra 	$L__BB2_6;
$L__BB2_3:
	shr.u32 	%r9, %r21, 1;
	setp.ge.u32 	%p3, %r1, %r9;
	@%p3 bra 	$L__BB2_5;
	shl.b32 	%r14, %r9, 2;
	add.s32 	%r15, %r7, %r14;
	ld.shared.u32 	%r16, [%r15];
	ld.shared.u32 	%r17, [%r7];
	add.s32 	%r18, %r17, %r16;
	st.shared.u32 	[%r7], %r18;
$L__BB2_5:
	bar.sync 	0;
	setp.gt.u32 	%p4, %r21, 3;
	mov.u32 	%r21, %r9;
	@%p4 bra 	$L__BB2_3;
$L__BB2_6:
	setp.ne.s32 	%p5, %r1, 0;
	@%p5 bra 	$L__BB2_8;
	ld.shared.u32 	%r19, [__smem];
	cvta.to.global.u64 	%rd6, %rd2;
	mul.wide.u32 	%rd7, %r2, 4;
	add.s64 	%rd8, %rd6, %rd7;
	st.global.u32 	[%rd8], %r19;
$L__BB2_8:
	ret;

}
	// .globl	_Z7reduce3IiEvPT_S1_j
.visible .entry _Z7reduce3IiEvPT_S1_j(
	.param .u64 .ptr .align 1 _Z7reduce3IiEvPT_S1_j_param_0,
	.param .u64 .ptr .align 1 _Z7reduce3IiEvPT_S1_j_param_1,
	.param .u32 _Z7reduce3IiEvPT_S1_j_param_2
)
{
	.reg .pred 	%p<7>;
	.reg .b32 	%r<32>;
	.reg .b64 	%rd<11>;

	ld.param.u64 	%rd3, [_Z7reduce3IiEvPT_S1_j_param_0];
	ld.param.u64 	%rd2, [_Z7reduce3IiEvPT_S1_j_param_1];
	ld.param.u32 	%r16, [_Z7reduce3IiEvPT_S1_j_param_2];
	cvta.to.global.u64 	%rd1, %rd3;
	mov.u32 	%r1, %tid.x;
	mov.u32 	%r2, %ctaid.x;
	mov.u32 	%r29, %ntid.x;
	mul.lo.s32 	%r18, %r29, %r2;
	shl.b32 	%r19, %r18, 1;
	add.s32 	%r4, %r19, %r1;
	setp.ge.u32 	%p1, %r4, %r16;
	mov.b32 	%r28, 0;
	@%p1 bra 	$L__BB3_2;
	mul.wide.u32 	%rd4, %r4, 4;
	add.s64 	%rd5, %rd1, %rd4;
	ld.global.u32 	%r28, [%rd5];
$L__BB3_2:
	add.s32 	%r7, %r4, %r29;
	setp.ge.u32 	%p2, %r7, %r16;
	@%p2 bra 	$L__BB3_4;
	mul.wide.u32 	%rd6, %r7, 4;
	add.s64 	%rd7, %rd1, %rd6;
	ld.global.u32 	%r20, [%rd7];
	add.s32 	%r28, %r20, %r28;
$L__BB3_4:
	shl.b32 	%r21, %r1, 2;
	mov.u32 	%r22, __smem;
	add.s32 	%r10, %r22, %r21;
	st.shared.u32 	[%r10], %r28;
	bar.sync 	0;
	setp.lt.u32 	%p3, %r29, 2;
	@%p3 bra 	$L__BB3_8;
$L__BB3_5:
	shr.u32 	%r13, %r29, 1;
	setp.ge.u32 	%p4, %r1, %r13;
	@%p4 bra 	$L__BB3_7;
	shl.b32 	%r23, %r13, 2;
	add.s32 	%r24, %r10, %r23;
	ld.shared.u32 	%r25, [%r24];
	add.s32 	%r28, %r25, %r28;
	st.shared.u32 	[%r10], %r28;
$L__BB3_7:
	bar.sync 	0;
	setp.gt.u32 	%p5, %r29, 3;
	mov.u32 	%r29, %r13;
	@%p5 bra 	$L__BB3_5;
$L__BB3_8:
	setp.ne.s32 	%p6, %r1, 0;
	@%p6 bra 	$L__BB3_10;
	ld.shared.u32 	%r26, [__smem];
	cvta.to.global.u64 	%rd8, %rd2;
	mul.wide.u32 	%rd9, %r2, 4;
	add.s64 	%rd10, %rd8, %rd9;
	st.global.u32 	[%rd10], %r26;
$L__BB3_10:
	ret;

}
	// .globl	_Z7reduce4IiLj512EEvPT_S1_j
.visible .entry _Z7reduce4IiLj512EEvPT_S1_j(
	.param .u64 .ptr .align 1 _Z7reduce4IiLj512EEvPT_S1_j_param_0,
	.param .u64 .ptr .align 1 _Z7reduce4IiLj512EEvPT_S1_j_param_1,
	.param .u32 _Z7reduce4IiLj512EEvPT_S1_j_param_2
)
{
	.reg .pred 	%p<8>;
	.reg .b32 	%r<46>;
	.reg .b64 	%rd<11>;

	ld.param.u64 	%rd3, [_Z7reduce4IiLj512EEvPT_S1_j_param_0];
	ld.param.u64 	%rd2, [_Z7reduce4IiLj512EEvPT_S1_j_param_1];
	ld.param.u32 	%r17, [_Z7reduce4IiLj512EEvPT_S1_j_param_2];
	cvta.to.global.u64 	%rd1, %rd3;
	mov.u32 	%r1, %tid.x;
	mov.u32 	%r2, %ctaid.x;
	mov.u32 	%r42, %ntid.x;
	mul.lo.s32 	%r19, %r42, %r2;
	shl.b32 	%r20, %r19, 1;
	add.s32 	%r4, %r20, %r1;
	setp.ge.u32 	%p1, %r4, %r17;
	mov.b32 	%r44, 0;
	@%p1 bra 	$L__BB4_2;
	mul.wide.u32 	%rd4, %r4, 4;
	add.s64 	%rd5, %rd1, %rd4;
	ld.global.u32 	%r44, [%rd5];
$L__BB4_2:
	add.s32 	%r7, %r4, 512;
	setp.ge.u32 	%p2, %r7, %r17;
	@%p2 bra 	$L__BB4_4;
	mul.wide.u32 	%rd6, %r7, 4;
	add.s64 	%rd7, %rd1, %rd6;
	ld.global.u32 	%r21, [%rd7];
	add.s32 	%r44, %r21, %r44;
$L__BB4_4:
	shl.b32 	%r22, %r1, 2;
	mov.u32 	%r23, __smem;
	add.s32 	%r10, %r23, %r22;
	st.shared.u32 	[%r10], %r44;
	bar.sync 	0;
	setp.lt.u32 	%p3, %r42, 66;
	@%p3 bra 	$L__BB4_8;
$L__BB4_5:
	shr.u32 	%r13, %r42, 1;
	setp.ge.u32 	%p4, %r1, %r13;
	@%p4 bra 	$L__BB4_7;
	shl.b32 	%r24, %r13, 2;
	add.s32 	%r25, %r10, %r24;
	ld.shared.u32 	%r26, [%r25];
	add.s32 	%r44, %r26, %r44;
	st.shared.u32 	[%r10], %r44;
$L__BB4_7:
	bar.sync 	0;
	setp.gt.u32 	%p5, %r42, 131;
	mov.u32 	%r42, %r13;
	@%p5 bra 	$L__BB4_5;
$L__BB4_8:
	setp.gt.u32 	%p6, %r1, 31;
	@%p6 bra 	$L__BB4_11;
	ld.volatile.shared.u32 	%r27, [%r10+128];
	add.s32 	%r28, %r27, %r44;
	st.volatile.shared.u32 	[%r10], %r28;
	ld.volatile.shared.u32 	%r29, [%r10+64];
	add.s32 	%r30, %r29, %r28;
	st.volatile.shared.u32 	[%r10], %r30;
	ld.volatile.shared.u32 	%r31, [%r10+32];
	add.s32 	%r32, %r31, %r30;
	st.volatile.shared.u32 	[%r10], %r32;
	ld.volatile.shared.u32 	%r33, [%r10+16];
	add.s32 	%r34, %r33, %r32;
	st.volatile.shared.u32 	[%r10], %r34;
	ld.volatile.shared.u32 	%r35, [%r10+8];
	add.s32 	%r36, %r35, %r34;
	st.volatile.shared.u32 	[%r10], %r36;
	ld.volatile.shared.u32 	%r37, [%r10+4];
	add.s32 	%r38, %r37, %r36;
	st.volatile.shared.u32 	[%r10], %r38;
	setp.ne.s32 	%p7, %r1, 0;
	@%p7 bra 	$L__BB4_11;
	ld.shared.u32 	%r39, [__smem];
	cvta.to.global.u64 	%rd8, %rd2;
	mul.wide.u32 	%rd9, %r2, 4;
	add.s64 	%rd10, %rd8, %rd9;
	st.global.u32 	[%rd10], %r39;
$L__BB4_11:
	ret;

}
	// .globl	_Z7reduce4IiLj256EEvPT_S1_j
.visible .entry _Z7reduce4IiLj256EEvPT_S1_j(
	.param .u64 .ptr .align 1 _Z7reduce4IiLj256EEvPT_S1_j_param_0,
	.param .u64 .ptr .align 1 _Z7reduce4IiLj256EEvPT_S1_j_param_1,
	.param .u32 _Z7reduce4IiLj256EEvPT_S1_j_param_2
)
{
	.reg .pred 	%p<8>;
	.reg .b32 	%r<46>;
	.reg .b64 	%rd<11>;

	ld.param.u64 	%rd3, [_Z7reduce4IiLj256EEvPT_S1_j_param_0];
	ld.param.u64 	%rd2, [_Z7reduce4IiLj256EEvPT_S1_j_param_1];
	ld.param.u32 	%r17, [_Z7reduce4IiLj256EEvPT_S1_j_param_2];
	cvta.to.global.u64 	%rd1, %rd3;
	mov.u32 	%r1, %tid.x;
	mov.u32 	%r2, %ctaid.x;
	mov.u32 	%r42, %ntid.x;
	mul.lo.s32 	%r19, %r42, %r2;
	shl.b32 	%r20, %r19, 1;
	add.s32 	%r4, %r20, %r1;
	setp.ge.u32 	%p1, %r4, %r17;
	mov.b32 	%r44, 0;
	@%p1 bra 	$L__BB5_2;
	mul.wide.u32 	%rd4, %r4, 4;
	add.s64 	%rd5, %rd1, %rd4;
	ld.global.u32 	%r44, [%rd5];
$L__BB5_2:
	add.s32 	%r7, %r4, 256;
	setp.ge.u32 	%p2, %r7, %r17;
	@%p2 bra 	$L__BB5_4;
	mul.wide.u32 	%rd6, %r7, 4;
	add.s64 	%rd7, %rd1, %rd6;
	ld.global.u32 	%r21, [%rd7];
	add.s32 	%r44, %r21, %r44;
$L__BB5_4:
	shl.b32 	%r22, %r1, 2;
	mov.u32 	%r23, __smem;
	add.s32 	%r10, %r23, %r22;
	st.shared.u32 	[%r10], %r44;
	bar.sync 	0;
	setp.lt.u32 	%p3, %r42, 66;
	@%p3 bra 	$L__BB5_8;
$L__BB5_5:
	shr.u32 	%r13, %r42, 1;
	setp.ge.u32 	%p4, %r1, %r13;
	@%p4 bra 	$L__BB5_7;
	shl.b32 	%r24, %r13, 2;
	add.s32 	%r25, %r10, %r24;
	ld.shared.u32 	%r26, [%r25];
	add.s32 	%r44, %r26, %r44;
	st.shared.u32 	[%r10], %r44;
$L__BB5_7:
	bar.sync 	0;
	setp.gt.u32 	%p5, %r42, 131;
	mov.u32 	%r42, %r13;
	@%p5 bra 	$L__BB5_5;
$L__BB5_8:
	setp.gt.u32 	%p6, %r1, 31;
	@%p6 bra 	$L__BB5_11;
	ld.volatile.shared.u32 	%r27, [%r10+128];
	add.s32 	%r28, %r27, %r44;
	st.volatile.shared.u32 	[%r10], %r28;
	ld.volatile.shared.u32 	%r29, [%r10+64];
	add.s32 	%r30, %r29, %r28;
	st.volatile.shared.u32 	[%r10], %r30;
	ld.volatile.shared.u32 	%r31, [%r10+32];
	add.s32 	%r32, %r31, %r30;
	st.volatile.shared.u32 	[%r10], %r32;
	ld.volatile.shared.u32 	%r33, [%r10+16];
	add.s32 	%r34, %r33, %r32;
	st.volatile.shared.u32 	[%r10], %r34;
	ld.volatile.shared.u32 	%r35, [%r10+8];
	add.s32 	%r36, %r35, %r34;
	st.volatile.shared.u32 	[%r10], %r36;
	ld.volatile.shared.u32 	%r37, [%r10+4];
	add.s32 	%r38, %r37, %r36;
	st.volatile.shared.u32 	[%r10], %r38;
	setp.ne.s32 	%p7, %r1, 0;
	@%p7 bra 	$L__BB5_11;
	ld.shared.u32 	%r39, [__smem];
	cvta.to.global.u64 	%rd8, %rd2;
	mul.wide.u32 	%rd9, %r2, 4;
	add.s64 	%rd10, %rd8, %rd9;
	st.global.u32 	[%rd10], %r39;
$L__BB5_11:
	ret;

}
	// .globl	_Z7reduce4IiLj128EEvPT_S1_j
.visible .entry _Z7reduce4IiLj128EEvPT_S1_j(
	.param .u64 .ptr .align 1 _Z7reduce4IiLj128EEvPT_S1_j_param_0,
	.param .u64 .ptr .align 1 _Z7reduce4IiLj128EEvPT_S1_j_param_1,
	.param .u32 _Z7reduce4IiLj128EEvPT_S1_j_param_2
)
{
	.reg .pred 	%p<8>;
	.reg .b32 	%r<46>;
	.reg .b64 	%rd<11>;

	ld.param.u64 	%rd3, [_Z7reduce4IiLj128EEvPT_S1_j_param_0];
	ld.param.u64 	%rd2, [_Z7reduce4IiLj128EEvPT_S1_j_param_1];
	ld.param.u32 	%r17, [_Z7reduce4IiLj128EEvPT_S1_j_param_2];
	cvta.to.global.u64 	%rd1, %rd3;
	mov.u32 	%r1, %tid.x;
	mov.u32 	%r2, %ctaid.x;
	mov.u32 	%r42, %ntid.x;
	mul.lo.s32 	%r19, %r42, %r2;
	shl.b32 	%r20, %r19, 1;
	add.s32 	%r4, %r20, %r1;
	setp.ge.u32 	%p1, %r4, %r17;
	mov.b32 	%r44, 0;
	@%p1 bra 	$L__BB6_2;
	mul.wide.u32 	%rd4, %r4, 4;
	add.s64 	%rd5, %rd1, %rd4;
	ld.global.u32 	%r44, [%rd5];
$L__BB6_2:
	add.s32 	%r7, %r4, 128;
	setp.ge.u32 	%p2, %r7, %r17;
	@%p2 bra 	$L__BB6_4;
	mul.wide.u32 	%rd6, %r7, 4;
	add.s64 	%rd7, %rd1, %rd6;
	ld.global.u32 	%r21, [%rd7];
	add.s32 	%r44, %r21, %r44;
$L__BB6_4:
	shl.b32 	%r22, %r1, 2;
	mov.u32 	%r23, __smem;
	add.s32 	%r10, %r23, %r22;
	st.shared.u32 	[%r10], %r44;
	bar.sync 	0;
	setp.lt.u32 	%p3, %r42, 66;
	@%p3 bra 	$L__BB6_8;
$L__BB6_5:
	shr.u32 	%r13, %r42, 1;
	setp.ge.u32 	%p4, %r1, %r13;
	@%p4 bra 	$L__BB6_7;
	shl.b32 	%r24, %r13, 2;
	add.s32 	%r25, %r10, %r24;
	ld.shared.u32 	%r26, [%r25];
	add.s32 	%r44, %r26, %r44;
	st.shared.u32 	[%r10], %r44;
$L__BB6_7:
	bar.sync 	0;
	setp.gt.u32 	%p5, %r42, 131;
	mov.u32 	%r42, %r13;
	@%p5 bra 	$L__BB6_5;
$L__BB6_8:
	setp.gt.u32 	%p6, %r1, 31;
	@%p6 bra 	$L__BB6_11;
	ld.volatile.shared.u32 	%r27, [%r10+128];
	add.s32 	%r28, %r27, %r44;
	st.volatile.shared.u32 	[%r10], %r28;
	ld.volatile.shared.u32 	%r29, [%r10+64];
	add.s32 	%r30, %r29, %r28;
	st.volatile.shared.u32 	[%r10], %r30;
	ld.volatile.shared.u32 	%r31, [%r10+32];
	add.s32 	%r32, %r31, %r30;
	st.volatile.shared.u32 	[%r10], %r32;
	ld.volatile.shared.u32 	%r33, [%r10+16];
	add.s32 	%r34, %r33, %r32;
	st.volatile.shared.u32 	[%r10], %r34;
	ld.volatile.shared.u32 	%r35, [%r10+8];
	add.s32 	%r36, %r35, %r34;
	st.volatile.shared.u32 	[%r10], %r36;
	ld.volatile.shared.u32 	%r37, [%r10+4];
	add.s32 	%r38, %r37, %r36;
	st.volatile.shared.u32 	[%r10], %r38;
	setp.ne.s32 	%p7, %r1, 0;
	@%p7 bra 	$L__BB6_11;
	ld.shared.u32 	%r39, [__smem];
	cvta.to.global.u64 	%rd8, %rd2;
	mul.wide.u32 	%rd9, %r2, 4;
	add.s64 	%rd10, %rd8, %rd9;
	st.global.u32 	[%rd10], %r39;
$L__BB6_11:
	ret;

}
	// .globl	_Z7reduce4IiLj64EEvPT_S1_j
.visible .entry _Z7reduce4IiLj64EEvPT_S1_j(
	.param .u64 .ptr .align 1 _Z7reduce4IiLj64EEvPT_S1_j_param_0,
	.param .u64 .ptr .align 1 _Z7reduce4IiLj64EEvPT_S1_j_param_1,
	.param .u32 _Z7reduce4IiLj64EEvPT_S1_j_param_2
)
{
	.reg .pred 	%p<8>;
	.reg .b32 	%r<46>;
	.reg .b64 	%rd<11>;

	ld.param.u64 	%rd3, [_Z7reduce4IiLj64EEvPT_S1_j_param_0];
	ld.param.u64 	%rd2, [_Z7reduce4IiLj64EEvPT_S1_j_param_1];
	ld.param.u32 	%r17, [_Z7reduce4IiLj64EEvPT_S1_j_param_2];
	cvta.to.global.u64 	%rd1, %rd3;
	mov.u32 	%r1, %tid.x;
	mov.u32 	%r2, %ctaid.x;
	mov.u32 	%r42, %ntid.x;
	mul.lo.s32 	%r19, %r42, %r2;
	shl.b32 	%r20, %r19, 1;
	add.s32 	%r4, %r20, %r1;
	setp.ge.u32 	%p1, %r4, %r17;
	mov.b32 	%r44, 0;
	@%p1 bra 	$L__BB7_2;
	mul.wide.u32 	%rd4, %r4, 4;
	add.s64 	%rd5, %rd1, %rd4;
	ld.global.u32 	%r44, [%rd5];
$L__BB7_2:
	add.s32 	%r7, %r4, 64;
	setp.ge.u32 	%p2, %r7, %r17;
	@%p2 bra 	$L__BB7_4;
	mul.wide.u32 	%rd6, %r7, 4;
	add.s64 	%rd7, %rd1, %rd6;
	ld.global.u32 	%r21, [%rd7];
	add.s32 	%r44, %r21, %r44;
$L__BB7_4:
	shl.b32 	%r22, %r1, 2;
	mov.u32 	%r23, __smem;
	add.s32 	%r10, %r23, %r22;
	st.shared.u32 	[%r10], %r44;
	bar.sync 	0;
	setp.lt.u32 	%p3, %r42, 66;
	@%p3 bra 	$L__BB7_8;
$L__BB7_5:
	shr.u32 	%r13, %r42, 1;
	setp.ge.u32 	%p4, %r1, %r13;
	@%p4 bra 	$L__BB7_7;
	shl.b32 	%r24, %r13, 2;
	add.s32 	%r25, %r10, %r24;
	ld.shared.u32 	%r26, [%r25];
	add.s32 	%r44, %r26, %r44;
	st.shared.u32 	[%r10], %r44;
$L__BB7_7:
	bar.sync 	0;
	setp.gt.u32 	%p5, %r42, 131;
	mov.u32 	%r42, %r13;
	@%p5 bra 	$L__BB7_5;
$L__BB7_8:
	setp.gt.u32 	%p6, %r1, 31;
	@%p6 bra 	$L__BB7_11;
	ld.volatile.shared.u32 	%r27, [%r10+128];
	add.s32 	%r28, %r27, %r44;
	st.volatile.shared.u32 	[%r10], %r28;
	ld.volatile.shared.u32 	%r29, [%r10+64];
	add.s32 	%r30, %r29, %r28;
	st.volatile.shared.u32 	[%r10], %r30;
	ld.volatile.shared.u32 	%r31, [%r10+32];
	add.s32 	%r32, %r31, %r30;
	st.volatile.shared.u32 	[%r10], %r32;
	ld.volatile.shared.u32 	%r33, [%r10+16];
	add.s32 	%r34, %r33, %r32;
	st.volatile.shared.u32 	[%r10], %r34;
	ld.volatile.shared.u32 	%r35, [%r10+8];
	add.s32 	%r36, %r35, %r34;
	st.volatile.shared.u32 	[%r10], %r36;
	ld.volatile.shared.u32 	%r37, [%r10+4];
	add.s32 	%r38, %r37, %r36;
	st.volatile.shared.u32 	[%r10], %r38;
	setp.ne.s32 	%p7, %r1, 0;
	@%p7 bra 	$L__BB7_11;
	ld.shared.u32 	%r39, [__smem];
	cvta.to.global.u64 	%rd8, %rd2;
	mul.wide.u32 	%rd9, %r2, 4;
	add.s64 	%rd10, %rd8, %rd9;
	st.global.u32 	[%rd10], %r39;
$L__BB7_11:
	ret;

}
	// .globl	_Z7reduce4IiLj32EEvPT_S1_j
.visible .entry _Z7reduce4IiLj32EEvPT_S1_j(
	.param .u64 .ptr .align 1 _Z7reduce4IiLj32EEvPT_S1_j_param_0,
	.param .u64 .ptr .align 1 _Z7reduce4IiLj32EEvPT_S1_j_param_1,
	.param .u32 _Z7reduce4IiLj32EEvPT_S1_j_param_2
)
{
	.reg .pred 	%p<8>;
	.reg .b32 	%r<44>;
	.reg .b64 	%rd<11>;

	ld.param.u64 	%rd3, [_Z7reduce4IiLj32EEvPT_S1_j_param_0];
	ld.param.u64 	%rd2, [_Z7reduce4IiLj32EEvPT_S1_j_param_1];
	ld.param.u32 	%r17, [_Z7reduce4IiLj32EEvPT_S1_j_param_2];
	cvta.to.global.u64 	%rd1, %rd3;
	mov.u32 	%r1, %tid.x;
	mov.u32 	%r2, %ctaid.x;
	mov.u32 	%r40, %ntid.x;
	mul.lo.s32 	%r19, %r40, %r2;
	shl.b32 	%r20, %r19, 1;
	add.s32 	%r4, %r20, %r1;
	setp.ge.u32 	%p1, %r4, %r17;
	mov.b32 	%r42, 0;
	@%p1 bra 	$L__BB8_2;
	mul.wide.u32 	%rd4, %r4, 4;
	add.s64 	%rd5, %rd1, %rd4;
	ld.global.u32 	%r42, [%rd5];
$L__BB8_2:
	add.s32 	%r7, %r4, 32;
	setp.ge.u32 	%p2, %r7, %r17;
	@%p2 bra 	$L__BB8_4;
	mul.wide.u32 	%rd6, %r7, 4;
	add.s64 	%rd7, %rd1, %rd6;
	ld.global.u32 	%r21, [%rd7];
	add.s32 	%r42, %r21, %r42;
$L__BB8_4:
	shl.b32 	%r22, %r1, 2;
	mov.u32 	%r23, __smem;
	add.s32 	%r10, %r23, %r22;
	st.shared.u32 	[%r10], %r42;
	bar.sync 	0;
	setp.lt.u32 	%p3, %r40, 66;
	@%p3 bra 	$L__BB8_8;
$L__BB8_5:
	shr.u32 	%r13, %r40, 1;
	setp.ge.u32 	%p4, %r1, %r13;
	@%p4 bra 	$L__BB8_7;
	shl.b32 	%r24, %r13, 2;
	add.s32 	%r25, %r10, %r24;
	ld.shared.u32 	%r26, [%r25];
	add.s32 	%r42, %r26, %r42;
	st.shared.u32 	[%r10], %r42;
$L__BB8_7:
	bar.sync 	0;
	setp.gt.u32 	%p5, %r40, 131;
	mov.u32 	%r40, %r13;
	@%p5 bra 	$L__BB8_5;
$L__BB8_8:
	setp.gt.u32 	%p6, %r1, 31;
	@%p6 bra 	$L__BB8_11;
	ld.volatile.shared.u32 	%r27, [%r10+64];
	add.s32 	%r28, %r27, %r42;
	st.volatile.shared.u32 	[%r10], %r28;
	ld.volatile.shared.u32 	%r29, [%r10+32];
	add.s32 	%r30, %r29, %r28;
	st.volatile.shared.u32 	[%r10], %r30;
	ld.volatile.shared.u32 	%r31, [%r10+16];
	add.s32 	%r32, %r31, %r30;
	st.volatile.shared.u32 	[%r10], %r32;
	ld.volatile.shared.u32 	%r33, [%r10+8];
	add.s32 	%r34, %r33, %r32;
	st.volatile.shared.u32 	[%r10], %r34;
	ld.volatile.shared.u32 	%r35, [%r10+4];
	add.s32 	%r36, %r35, %r34;
	st.volatile.shared.u32 	[%r10], %r36;
	setp.ne.s32 	%p7, %r1, 0;
	@%p7 bra 	$L__BB8_11;
	ld.shared.u32 	%r37, [__smem];
	cvta.to.global.u64 	%rd8, %rd2;
	mul.wide.u32 	%rd9, %r2, 4;
	add.s64 	%rd10, %rd8, %rd9;
	st.global.u32 	[%rd10], %r37;
$L__BB8_11:
	ret;

}
	// .globl	_Z7reduce4IiLj16EEvPT_S1_j
.visible .entry _Z7reduce4IiLj16EEvPT_S1_j(
	.param .u64 .ptr .align 1 _Z7reduce4IiLj16EEvPT_S1_j_param_0,
	.param .u64 .ptr .align 1 _Z7reduce4IiLj16EEvPT_S1_j_param_1,
	.param .u32 _Z7reduce4IiLj16EEvPT_S1_j_param_2
)
{
	.reg .pred 	%p<8>;
	.reg .b32 	%r<42>;
	.reg .b64 	%rd<11>;

	ld.param.u64 	%rd3, [_Z7reduce4IiLj16EEvPT_S1_j_param_0];
	ld.param.u64 	%rd2, [_Z7reduce4IiLj16EEvPT_S1_j_param_1];
	ld.param.u32 	%r17, [_Z7reduce4IiLj16EEvPT_S1_j_param_2];
	cvta.to.global.u64 	%rd1, %rd3;
	mov.u32 	%r1, %tid.x;
	mov.u32 	%r2, %ctaid.x;
	mov.u32 	%r38, %ntid.x;
	mul.lo.s32 	%r19, %r38, %r2;
	shl.b32 	%r20, %r19, 1;
	add.s32 	%r4, %r20, %r1;
	setp.ge.u32 	%p1, %r4, %r17;
	mov.b32 	%r40, 0;
	@%p1 bra 	$L__BB9_2;
	mul.wide.u32 	%rd4, %r4, 4;
	add.s64 	%rd5, %rd1, %rd4;
	ld.global.u32 	%r40, [%rd5];
$L__BB9_2:
	add.s32 	%r7, %r4, 16;
	setp.ge.u32 	%p2, %r7, %r17;
	@%p2 bra 	$L__BB9_4;
	mul.wide.u32 	%rd6, %r7, 4;
	add.s64 	%rd7, %rd1, %rd6;
	ld.global.u32 	%r21, [%rd7];
	add.s32 	%r40, %r21, %r40;
$L__BB9_4:
	shl.b32 	%r22, %r1, 2;
	mov.u32 	%r23, __smem;
	add.s32 	%r10, %r23, %r22;
	st.shared.u32 	[%r10], %r40;
	bar.sync 	0;
	setp.lt.u32 	%p3, %r38, 66;
	@%p3 bra 	$L__BB9_8;
$L__BB9_5:
	shr.u32 	%r13, %r38, 1;
	setp.ge.u32 	%p4, %r1, %r13;
	@%p4 bra 	$L__BB9_7;
	shl.b32 	%r24, %r13, 2;
	add.s32 	%r25, %r10, %r24;
	ld.shared.u32 	%r26, [%r25];
	add.s32 	%r40, %r26, %r40;
	st.shared.u32 	[%r10], %r40;
$L__BB9_7:
	bar.sync 	0;
	setp.gt.u32 	%p5, %r38, 131;
	mov.u32 	%r38, %r13;
	@%p5 bra 	$L__BB9_5;
$L__BB9_8:
	setp.gt.u32 	%p6, %r1, 31;
	@%p6 bra 	$L__BB9_11;
	ld.volatile.shared.u32 	%r27, [%r10+32];
	add.s32 	%r28, %r27, %r40;
	st.volatile.shared.u32 	[%r10], %r28;
	ld.volatile.shared.u32 	%r29, [%r10+16];
	add.s32 	%r30, %r29, %r28;
	st.volatile.shared.u32 	[%r10], %r30;
	ld.volatile.shared.u32 	%r31, [%r10+8];
	add.s32 	%r32, %r31, %r30;
	st.volatile.shared.u32 	[%r10], %r32;
	ld.volatile.shared.u32 	%r33, [%r10+4];
	add.s32 	%r34, %r33, %r32;
	st.volatile.shared.u32 	[%r10], %r34;
	setp.ne.s32 	%p7, %r1, 0;
	@%p7 bra 	$L__BB9_11;
	ld.shared.u32 	%r35, [__smem];
	cvta.to.global.u64 	%rd8, %rd2;
	mul.wide.u32 	%rd9, %r2, 4;
	add.s64 	%rd10, %rd8, %rd9;
	st.global.u32 	[%rd10], %r35;
$L__BB9_11:
	ret;

}
	// .globl	_Z7reduce4IiLj8EEvPT_S1_j
.visible .entry _Z7reduce4IiLj8EEvPT_S1_j(
	.param .u64 .ptr .align 1 _Z7reduce4IiLj8EEvPT_S1_j_param_0,
	.param .u64 .ptr .align 1 _Z7reduce4IiLj8EEvPT_S1_j_param_1,
	.param .u32 _Z7reduce4IiLj8EEvPT_S1_j_param_2
)
{
	.reg .pred 	%p<8>;
	.reg .b32 	%r<40>;
	.reg .b64 	%rd<11>;

	ld.param.u64 	%rd3, [_Z7reduce4IiLj8EEvPT_S1_j_param_0];
	ld.param.u64 	%rd2, [_Z7reduce4IiLj8EEvPT_S1_j_param_1];
	ld.param.u32 	%r17, [_Z7reduce4IiLj8EEvPT_S1_j_param_2];
	cvta.to.global.u64 	%rd1, %rd3;
	mov.u32 	%r1, %tid.x;
	mov.u32 	%r2, %ctaid.x;
	mov.u32 	%r36, %ntid.x;
	mul.lo.s32 	%r19, %r36, %r2;
	shl.b32 	%r20, %r19, 1;
	add.s32 	%r4, %r20, %r1;
	setp.ge.u32 	%p1, %r4, %r17;
	mov.b32 	%r38, 0;
	@%p1 bra 	$L__BB10_2;
	mul.wide.u32 	%rd4, %r4, 4;
	add.s64 	%rd5, %rd1, %rd4;
	ld.global.u32 	%r38, [%rd5];
$L__BB10_2:
	add.s32 	%r7, %r4, 8;
	setp.ge.u32 	%p2, %r7, %r17;
	@%p2 bra 	$L__BB10_4;
	mul.wide.u32 	%rd6, %r7, 4;
	add.s64 	%rd7, %rd1, %rd6;
	ld.global.u32 	%r21, [%rd7];
	add.s32 	%r38, %r21, %r38;
$L__BB10_4:
	shl.b32 	%r22, %r1, 2;
	mov.u32 	%r23, __smem;
	add.s32 	%r10, %r23, %r22;
	st.shared.u32 	[%r10], %r38;
	bar.sync 	0;
	setp.lt.u32 	%p3, %r36, 66;
	@%p3 bra 	$L__BB10_8;
$L__BB10_5:
	shr.u32 	%r13, %r36, 1;
	setp.ge.u32 	%p4, %r1, %r13;
	@%p4 bra 	$L__BB10_7;
	shl.b32 	%r24, %r13, 2;
	add.s32 	%r25, %r10, %r24;
	ld.shared.u32 	%r26, [%r25];
	add.s32 	%r38, %r26, %r38;
	st.shared.u32 	[%r10], %r38;
$L__BB10_7:
	bar.sync 	0;
	setp.gt.u32 	%p5, %r36, 131;
	mov.u32 	%r36, %r13;
	@%p5 bra 	$L__BB10_5;
$L__BB10_8:
	setp.gt.u32 	%p6, %r1, 31;
	@%p6 bra 	$L__BB10_11;
	ld.volatile.shared.u32 	%r27, [%r10+16];
	add.s32 	%r28, %r27, %r38;
	st.volatile.shared.u32 	[%r10], %r28;
	ld.volatile.shared.u32 	%r29, [%r10+8];
	add.s32 	%r30, %r29, %r28;
	st.volatile.shared.u32 	[%r10], %r30;
	ld.volatile.shared.u32 	%r31, [%r10+4];
	add.s32 	%r32, %r31, %r30;
	st.volatile.shared.u32 	[%r10], %r32;
	setp.ne.s32 	%p7, %r1, 0;
	@%p7 bra 	$L__BB10_11;
	ld.shared.u32 	%r33, [__smem];
	cvta.to.global.u64 	%rd8, %rd2;
	mul.wide.u32 	%rd9, %r2, 4;
	add.s64 	%rd10, %rd8, %rd9;
	st.global.u32 	[%rd10], %r33;
$L__BB10_11:
	ret;

}
	// .globl	_Z7reduce4IiLj4EEvPT_S1_j
.visible .entry _Z7reduce4IiLj4EEvPT_S1_j(
	.param .u64 .ptr .align 1 _Z7reduce4IiLj4EEvPT_S1_j_param_0,
	.param .u64 .ptr .align 1 _Z7reduce4IiLj4EEvPT_S1_j_param_1,
	.param .u32 _Z7reduce4IiLj4EEvPT_S1_j_param_2
)
{
	.reg .pred 	%p<8>;
	.reg .b32 	%r<38>;
	.reg .b64 	%rd<11>;

	ld.param.u64 	%rd3, [_Z7reduce4IiLj4EEvPT_S1_j_param_0];
	ld.param.u64 	%rd2, [_Z7reduce4IiLj4EEvPT_S1_j_param_1];
	ld.param.u32 	%r17, [_Z7reduce4IiLj4EEvPT_S1_j_param_2];
	cvta.to.global.u64 	%rd1, %rd3;
	mov.u32 	%r1, %tid.x;
	mov.u32 	%r2, %ctaid.x;
	mov.u32 	%r34, %ntid.x;
	mul.lo.s32 	%r19, %r34, %r2;
	shl.b32 	%r20, %r19, 1;
	add.s32 	%r4, %r20, %r1;
	setp.ge.u32 	%p1, %r4, %r17;
	mov.b32 	%r36, 0;
	@%p1 bra 	$L__BB11_2;
	mul.wide.u32 	%rd4, %r4, 4;
	add.s64 	%rd5, %rd1, %rd4;
	ld.global.u32 	%r36, [%rd5];
$L__BB11_2:
	add.s32 	%r7, %r4, 4;
	setp.ge.u32 	%p2, %r7, %r17;
	@%p2 bra 	$L__BB11_4;
	mul.wide.u32 	%rd6, %r7, 4;
	add.s64 	%rd7, %rd1, %rd6;
	ld.global.u32 	%r21, [%rd7];
	add.s32 	%r36, %r21, %r36;
$L__BB11_4:
	shl.b32 	%r22, %r1, 2;
	mov.u32 	%r23, __smem;
	add.s32 	%r10, %r23, %r22;
	st.shared.u32 	[%r10], %r36;
	bar.sync 	0;
	setp.lt.u32 	%p3, %r34, 66;
	@%p3 bra 	$L__BB11_8;
$L__BB11_5:
	shr.u32 	%r13, %r34, 1;
	setp.ge.u32 	%p4, %r1, %r13;
	@%p4 bra 	$L__BB11_7;
	shl.b32 	%r24, %r13, 2;
	add.s32 	%r25, %r10, %r24;
	ld.shared.u32 	%r26, [%r25];
	add.s32 	%r36, %r26, %r36;
	st.shared.u32 	[%r10], %r36;
$L__BB11_7:
	bar.sync 	0;
	setp.gt.u32 	%p5, %r34, 131;
	mov.u32 	%r34, %r13;
	@%p5 bra 	$L__BB11_5;
$L__BB11_8:
	setp.gt.u32 	%p6, %r1, 31;
	@%p6 bra 	$L__BB11_11;
	ld.volatile.shared.u32 	%r27, [%r10+8];
	add.s32 	%r28, %r27, %r36;
	st.volatile.shared.u32 	[%r10], %r28;
	ld.volatile.shared.u32 	%r29, [%r10+4];
	add.s32 	%r30, %r29, %r28;
	st.volatile.shared.u32 	[%r10], %r30;
	setp.ne.s32 	%p7, %r1, 0;
	@%p7 bra 	$L__BB11_11;
	ld.shared.u32 	%r31, [__smem];
	cvta.to.global.u64 	%rd8, %rd2;
	mul.wide.u32 	%rd9, %r2, 4;
	add.s64 	%rd10, %rd8, %rd9;
	st.global.u32 	[%rd10], %r31;
$L__BB11_11:
	ret;

}
	// .globl	_Z7reduce4IiLj2EEvPT_S1_j
.visible .entry _Z7reduce4IiLj2EEvPT_S1_j(
	.param .u64 .ptr .align 1 _Z7reduce4IiLj2EEvPT_S1_j_param_0,
	.param .u64 .ptr .align 1 _Z7reduce4IiLj2EEvPT_S1_j_param_1,
	.param .u32 _Z7reduce4IiLj2EEvPT_S1_j_param_2
)
{
	.reg .pred 	%p<8>;
	.reg .b32 	%r<36>;
	.reg .b64 	%rd<11>;

	ld.param.u64 	%rd3, [_Z7reduce4IiLj2EEvPT_S1_j_param_0];
	ld.param.u64 	%rd2, [_Z7reduce4IiLj2EEvPT_S1_j_param_1];
	ld.param.u32 	%r17, [_Z7reduce4IiLj2EEvPT_S1_j_param_2];
	cvta.to.global.u64 	%rd1, %rd3;
	mov.u32 	%r1, %tid.x;
	mov.u32 	%r2, %ctaid.x;
	mov.u32 	%r32, %ntid.x;
	mul.lo.s32 	%r19, %r32, %r2;
	shl.b32 	%r20, %r19, 1;
	add.s32 	%r4, %r20, %r1;
	setp.ge.u32 	%p1, %r4, %r17;
	mov.b32 	%r34, 0;
	@%p1 bra 	$L__BB12_2;
	mul.wide.u32 	%rd4, %r4, 4;
	add.s64 	%rd5, %rd1, %rd4;
	ld.global.u32 	%r34, [%rd5];
$L__BB12_2:
	add.s32 	%r7, %r4, 2;
	setp.ge.u32 	%p2, %r7, %r17;
	@%p2 bra 	$L__BB12_4;
	mul.wide.u32 	%rd6, %r7, 4;
	add.s64 	%rd7, %rd1, %rd6;
	ld.global.u32 	%r21, [%rd7];
	add.s32 	%r34, %r21, %r34;
$L__BB12_4:
	shl.b32 	%r22, %r1, 2;
	mov.u32 	%r23, __smem;
	add.s32 	%r10, %r23, %r22;
	st.shared.u32 	[%r10], %r34;
	bar.sync 	0;
	setp.lt.u32 	%p3, %r32, 66;
	@%p3 bra 	$L__BB12_8;
$L__BB12_5:
	shr.u32 	%r13, %r32, 1;
	setp.ge.u32 	%p4, %r1, %r13;
	@%p4 bra 	$L__BB12_7;
	shl.b32 	%r24, %r13, 2;
	add.s32 	%r25, %r10, %r24;
	ld.shared.u32 	%r26, [%r25];
	add.s32 	%r34, %r26, %r34;
	st.shared.u32 	[%r10], %r34;
$L__BB12_7:
	bar.sync 	0;
	setp.gt.u32 	%p5, %r32, 131;
	mov.u32 	%r32, %r13;
	@%p5 bra 	$L__BB12_5;
$L__BB12_8:
	setp.gt.u32 	%p6, %r1, 31;
	@%p6 bra 	$L__BB12_11;
	ld.volatile.shared.u32 	%r27, [%r10+4];
	add.s32 	%r28, %r27, %r34;
	st.volatile.shared.u32 	[%r10], %r28;
	setp.ne.s32 	%p7, %r1, 0;
	@%p7 bra 	$L__BB12_11;
	ld.shared.u32 	%r29, [__smem];
	cvta.to.global.u64 	%rd8, %rd2;
	mul.wide.u32 	%rd9, %r2, 4;
	add.s64 	%rd10, %rd8, %rd9;
	st.global.u32 	[%rd10], %r29;
$L__BB12_11:
	ret;

}
	// .globl	_Z7reduce4IiLj1EEvPT_S1_j
.visible .entry _Z7reduce4IiLj1EEvPT_S1_j(
	.param .u64 .ptr .align 1 _Z7reduce4IiLj1EEvPT_S1_j_param_0,
	.param .u64 .ptr .align 1 _Z7reduce4IiLj1EEvPT_S1_j_param_1,
	.param .u32 _Z7reduce4IiLj1EEvPT_S1_j_param_2
)
{
	.reg .pred 	%p<7>;
	.reg .b32 	%r<32>;
	.reg .b64 	%rd<11>;

	ld.param.u64 	%rd3, [_Z7reduce4IiLj1EEvPT_S1_j_param_0];
	ld.param.u64 	%rd2, [_Z7reduce4IiLj1EEvPT_S1_j_param_1];
	ld.param.u32 	%r16, [_Z7reduce4IiLj1EEvPT_S1_j_param_2];
	cvta.to.global.u64 	%rd1, %rd3;
	mov.u32 	%r1, %tid.x;
	mov.u32 	%r2, %ctaid.x;
	mov.u32 	%r29, %ntid.x;
	mul.lo.s32 	%r18, %r29, %r2;
	shl.b32 	%r19, %r18, 1;
	add.s32 	%r4, %r19, %r1;
	setp.ge.u32 	%p1, %r4, %r16;
	mov.b32 	%r28, 0;
	@%p1 bra 	$L__BB13_2;
	mul.wide.u32 	%rd4, %r4, 4;
	add.s64 	%rd5, %rd1, %rd4;
	ld.global.u32 	%r28, [%rd5];
$L__BB13_2:
	add.s32 	%r7, %r4, 1;
	setp.ge.u32 	%p2, %r7, %r16;
	@%p2 bra 	$L__BB13_4;
	mul.wide.u32 	%rd6, %r7, 4;
	add.s64 	%rd7, %rd1, %rd6;
	ld.global.u32 	%r20, [%rd7];
	add.s32 	%r28, %r20, %r28;
$L__BB13_4:
	shl.b32 	%r21, %r1, 2;
	mov.u32 	%r22, __smem;
	add.s32 	%r10, %r22, %r21;
	st.shared.u32 	[%r10], %r28;
	bar.sync 	0;
	setp.lt.u32 	%p3, %r29, 66;
	@%p3 bra 	$L__BB13_8;
$L__BB13_5:
	shr.u32 	%r13, %r29, 1;
	setp.ge.u32 	%p4, %r1, %r13;
	@%p4 bra 	$L__BB13_7;
	shl.b32 	%r23, %r13, 2;
	add.s32 	%r24, %r10, %r23;
	ld.shared.u32 	%r25, [%r24];
	add.s32 	%r28, %r25, %r28;
	st.shared.u32 	[%r10], %r28;
$L__BB13_7:
	bar.sync 	0;
	setp.gt.u32 	%p5, %r29, 131;
	mov.u32 	%r29, %r13;
	@%p5 bra 	$L__BB13_5;
$L__BB13_8:
	setp.ne.s32 	%p6, %r1, 0;
	@%p6 bra 	$L__BB13_10;
	ld.shared.u32 	%r26, [__smem];
	cvta.to.global.u64 	%rd8, %rd2;
	mul.wide.u32 	%rd9, %r2, 4;
	add.s64 	%rd10, %rd8, %rd9;
	st.global.u32 	[%rd10], %r26;
$L__BB13_10:
	ret;

}
	// .globl	_Z7reduce5IiLj512EEvPT_S1_j
.visible .entry _Z7reduce5IiLj512EEvPT_S1_j(
	.param .u64 .ptr .align 1 _Z7reduce5IiLj512EEvPT_S1_j_param_0,
	.param .u64 .ptr .align 1 _Z7reduce5IiLj512EEvPT_S1_j_param_1,
	.param .u32 _Z7reduce5IiLj512EEvPT_S1_j_param_2
)
{
	.reg .pred 	%p<8>;
	.reg .b32 	%r<43>;
	.reg .b64 	%rd<11>;

	ld.param.u64 	%rd3, [_Z7reduce5IiLj512EEvPT_S1_j_param_0];
	ld.param.u64 	%rd2, [_Z7reduce5IiLj512EEvPT_S1_j_param_1];
	ld.param.u32 	%r16, [_Z7reduce5IiLj512EEvPT_S1_j_param_2];
	cvta.to.global.u64 	%rd1, %rd3;
	mov.u32 	%r1, %tid.x;
	mov.u32 	%r2, %ctaid.x;
	shl.b32 	%r18, %r2, 10;
	or.b32  	%r3, %r18, %r1;
	setp.ge.u32 	%p1, %r3, %r16;
	mov.b32 	%r39, 0;
	@%p1 bra 	$L__BB14_2;
	mul.wide.u32 	%rd4, %r3, 4;
	add.s64 	%rd5, %rd1, %rd4;
	ld.global.u32 	%r39, [%rd5];
$L__BB14_2:
	add.s32 	%r6, %r3, 512;
	setp.ge.u32 	%p2, %r6, %r16;
	@%p2 bra 	$L__BB14_4;
	mul.wide.u32 	%rd6, %r6, 4;
	add.s64 	%rd7, %rd1, %rd6;
	ld.global.u32 	%r19, [%rd7];
	add.s32 	%r39, %r19, %r39;
$L__BB14_4:
	shl.b32 	%r20, %r1, 2;
	mov.u32 	%r21, __smem;
	add.s32 	%r9, %r21, %r20;
	st.shared.u32 	[%r9], %r39;
	bar.sync 	0;
	setp.gt.u32 	%p3, %r1, 255;
	@%p3 bra 	$L__BB14_6;
	ld.shared.u32 	%r22, [%r9+1024];
	add.s32 	%r39, %r22, %r39;
	st.shared.u32 	[%r9], %r39;
$L__BB14_6:
	bar.sync 	0;
	setp.gt.u32 	%p4, %r1, 127;
	@%p4 bra 	$L__BB14_8;
	ld.shared.u32 	%r23, [%r9+512];
	add.s32 	%r39, %r23, %r39;
	st.shared.u32 	[%r9], %r39;
$L__BB14_8:
	bar.sync 	0;
	setp.gt.u32 	%p5, %r1, 63;
	@%p5 bra 	$L__BB14_10;
	ld.shared.u32 	%r24, [%r9+256];
	add.s32 	%r39, %r24, %r39;
	st.shared.u32 	[%r9], %r39;
$L__BB14_10:
	bar.sync 	0;
	setp.gt.u32 	%p6, %r1, 31;
	@%p6 bra 	$L__BB14_13;
	ld.volatile.shared.u32 	%r25, [%r9+128];
	add.s32 	%r26, %r25, %r39;
	st.volatile.shared.u32 	[%r9], %r26;
	ld.volatile.shared.u32 	%r27, [%r9+64];
	add.s32 	%r28, %r27, %r26;
	st.volatile.shared.u32 	[%r9], %r28;
	ld.volatile.shared.u32 	%r29, [%r9+32];
	add.s32 	%r30, %r29, %r28;
	st.volatile.shared.u32 	[%r9], %r30;
	ld.volatile.shared.u32 	%r31, [%r9+16];
	add.s32 	%r32, %r31, %r30;
	st.volatile.shared.u32 	[%r9], %r32;
	ld.volatile.shared.u32 	%r33, [%r9+8];
	add.s32 	%r34, %r33, %r32;
	st.volatile.shared.u32 	[%r9], %r34;
	ld.volatile.shared.u32 	%r35, [%r9+4];
	add.s32 	%r36, %r35, %r34;
	st.volatile.shared.u32 	[%r9], %r36;
	setp.ne.s32 	%p7, %r1, 0;
	@%p7 bra 	$L__BB14_13;
	ld.shared.u32 	%r37, [__smem];
	cvta.to.global.u64 	%rd8, %rd2;
	mul.wide.u32 	%rd9, %r2, 4;
	add.s64 	%rd10, %rd8, %rd9;
	st.global.u32 	[%rd10], %r37;
$L__BB14_13:
	ret;

}
	// .globl	_Z7reduce5IiLj256EEvPT_S1_j
.visible .entry _Z7reduce5IiLj256EEvPT_S1_j(
	.param .u64 .ptr .align 1 _Z7reduce5IiLj256EEvPT_S1_j_param_0,
	.param .u64 .ptr .align 1 _Z7reduce5IiLj256EEvPT_S1_j_param_1,
	.param .u32 _Z7reduce5IiLj256EEvPT_S1_j_param_2
)
{
	.reg .pred 	%p<7>;
	.reg .b32 	%r<39>;
	.reg .b64 	%rd<11>;

	ld.param.u64 	%rd3, [_Z7reduce5IiLj256EEvPT_S1_j_param_0];
	ld.param.u64 	%rd2, [_Z7reduce5IiLj256EEvPT_S1_j_param_1];
	ld.param.u32 	%r14, [_Z7reduce5IiLj256EEvPT_S1_j_param_2];
	cvta.to.global.u64 	%rd1, %rd3;
	mov.u32 	%r1, %tid.x;
	mov.u32 	%r2, %ctaid.x;
	shl.b32 	%r16, %r2, 9;
	add.s32 	%r3, %r16, %r1;
	setp.ge.u32 	%p1, %r3, %r14;
	mov.b32 	%r36, 0;
	@%p1 bra 	$L__BB15_2;
	mul.wide.u32 	%rd4, %r3, 4;
	add.s64 	%rd5, %rd1, %rd4;
	ld.global.u32 	%r36, [%rd5];
$L__BB15_2:
	add.s32 	%r6, %r3, 256;
	setp.ge.u32 	%p2, %r6, %r14;
	@%p2 bra 	$L__BB15_4;
	mul.wide.u32 	%rd6, %r6, 4;
	add.s64 	%rd7, %rd1, %rd6;
	ld.global.u32 	%r17, [%rd7];
	add.s32 	%r36, %r17, %r36;
$L__BB15_4:
	shl.b32 	%r18, %r1, 2;
	mov.u32 	%r19, __smem;
	add.s32 	%r9, %r19, %r18;
	st.shared.u32 	[%r9], %r36;
	bar.sync 	0;
	setp.gt.u32 	%p3, %r1, 127;
	@%p3 bra 	$L__BB15_6;
	ld.shared.u32 	%r20, [%r9+512];
	add.s32 	%r36, %r20, %r36;
	st.shared.u32 	[%r9], %r36;
$L__BB15_6:
	bar.sync 	0;
	setp.gt.u32 	%p4, %r1, 63;
	@%p4 bra 	$L__BB15_8;
	ld.shared.u32 	%r21, [%r9+256];
	add.s32 	%r36, %r21, %r36;
	st.shared.u32 	[%r9], %r36;
$L__BB15_8:
	bar.sync 	0;
	setp.gt.u32 	%p5, %r1, 31;
	@%p5 bra 	$L__BB15_11;
	ld.volatile.shared.u32 	%r22, [%r9+128];
	add.s32 	%r23, %r22, %r36;
	st.volatile.shared.u32 	[%r9], %r23;
	ld.volatile.shared.u32 	%r24, [%r9+64];
	add.s32 	%r25, %r24, %r23;
	st.volatile.shared.u32 	[%r9], %r25;
	ld.volatile.shared.u32 	%r26, [%r9+32];
	add.s32 	%r27, %r26, %r25;
	st.volatile.shared.u32 	[%r9], %r27;
	ld.volatile.shared.u32 	%r28, [%r9+16];
	add.s32 	%r29, %r28, %r27;
	st.volatile.shared.u32 	[%r9], %r29;
	ld.volatile.shared.u32 	%r30, [%r9+8];
	add.s32 	%r31, %r30, %r29;
	st.volatile.shared.u32 	[%r9], %r31;
	ld.volatile.shared.u32 	%r32, [%r9+4];
	add.s32 	%r33, %r32, %r31;
	st.volatile.shared.u32 	[%r9], %r33;
	setp.ne.s32 	%p6, %r1, 0;
	@%p6 bra 	$L__BB15_11;
	ld.shared.u32 	%r34, [__smem];
	cvta.to.global.u64 	%rd8, %rd2;
	mul.wide.u32 	%rd9, %r2, 4;
	add.s64 	%rd10, %rd8, %rd9;
	st.global.u32 	[%rd10], %r34;
$L__BB15_11:
	ret;

}
	// .globl	_Z7reduce5IiLj128EEvPT_S1_j
.visible .entry _Z7reduce5IiLj128EEvPT_S1_j(
	.param .u64 .ptr .align 1 _Z7reduce5IiLj128EEvPT_S1_j_param_0,
	.param .u64 .ptr .align 1 _Z7reduce5IiLj128EEvPT_S1_j_param_1,
	.param .u32 _Z7reduce5IiLj128EEvPT_S1_j_param_2
)
{
	.reg .pred 	%p<6>;
	.reg .b32 	%r<35>;
	.reg .b64 	%rd<11>;

	ld.param.u64 	%rd3, [_Z7reduce5IiLj128EEvPT_S1_j_param_0];
	ld.param.u64 	%rd2, [_Z7reduce5IiLj128EEvPT_S1_j_param_1];
	ld.param.u32 	%r12, [_Z7reduce5IiLj128EEvPT_S1_j_param_2];
	cvta.to.global.u64 	%rd1, %rd3;
	mov.u32 	%r1, %tid.x;
	mov.u32 	%r2, %ctaid.x;
	shl.b32 	%r14, %r2, 8;
	add.s32 	%r3, %r14, %r1;
	setp.ge.u32 	%p1, %r3, %r12;
	mov.b32 	%r33, 0;
	@%p1 bra 	$L__BB16_2;
	mul.wide.u32 	%rd4, %r3, 4;
	add.s64 	%rd5, %rd1, %rd4;
	ld.global.u32 	%r33, [%rd5];
$L__BB16_2:
	add.s32 	%r6, %r3, 128;
	setp.ge.u32 	%p2, %r6, %r12;
	@%p2 bra 	$L__BB16_4;
	mul.wide.u32 	%rd6, %r6, 4;
	add.s64 	%rd7, %rd1, %rd6;
	ld.global.u32 	%r15, [%rd7];
	add.s32 	%r33, %r15, %r33;
$L__BB16_4:
	shl.b32 	%r16, %r1, 2;
	mov.u32 	%r17, __smem;
	add.s32 	%r9, %r17, %r16;
	st.shared.u32 	[%r9], %r33;
	bar.sync 	0;
	setp.gt.u32 	%p3, %r1, 63;
	@%p3 bra 	$L__BB16_6;
	ld.shared.u32 	%r18, [%r9+256];
	add.s32 	%r33, %r18, %r33;
	st.shared.u32 	[%r9], %r33;
$L__BB16_6:
	bar.sync 	0;
	setp.gt.u32 	%p4, %r1, 31;
	@%p4 bra 	$L__BB16_9;
	ld.volatile.shared.u32 	%r19, [%r9+128];
	add.s32 	%r20, %r19, %r33;
	st.volatile.shared.u32 	[%r9], %r20;
	ld.volatile.shared.u32 	%r21, [%r9+64];
	add.s32 	%r22, %r21, %r20;
	st.volatile.shared.u32 	[%r9], %r22;
	ld.volatile.shared.u32 	%r23, [%r9+32];
	add.s32 	%r24, %r23, %r22;
	st.volatile.shared.u32 	[%r9], %r24;
	ld.volatile.shared.u32 	%r25, [%r9+16];
	add.s32 	%r26, %r25, %r24;
	st.volatile.shared.u32 	[%r9], %r26;
	ld.volatile.shared.u32 	%r27, [%r9+8];
	add.s32 	%r28, %r27, %r26;
	st.volatile.shared.u32 	[%r9], %r28;
	ld.volatile.shared.u32 	%r29, [%r9+4];
	add.s32 	%r30, %r29, %r28;
	st.volatile.shared.u32 	[%r9], %r30;
	setp.ne.s32 	%p5, %r1, 0;
	@%p5 bra 	$L__BB16_9;
	ld.shared.u32 	%r31, [__smem];
	cvta.to.global.u64 	%rd8, %rd2;
	mul.wide.u32 	%rd9, %r2, 4;
	add.s64 	%rd10, %rd8, %rd9;
	st.global.u32 	[%rd10], %r31;
$L__BB16_9:
	ret;

}
	// .globl	_Z7reduce5IiLj64EEvPT_S1_j
.visible .entry _Z7reduce5IiLj64EEvPT_S1_j(
	.param .u64 .ptr .align 1 _Z7reduce5IiLj64EEvPT_S1_j_param_0,
	.param .u64 .ptr .align 1 _Z7reduce5IiLj64EEvPT_S1_j_param_1,
	.param .u32 _Z7reduce5IiLj64EEvPT_S1_j_param_2
)
{
	.reg .pred 	%p<5>;
	.reg .b32 	%r<31>;
	.reg .b64 	%rd<11>;

	ld.param.u64 	%rd3, [_Z7reduce5IiLj64EEvPT_S1_j_param_0];
	ld.param.u64 	%rd2, [_Z7reduce5IiLj64EEvPT_S1_j_param_1];
	ld.param.u32 	%r10, [_Z7reduce5IiLj64EEvPT_S1_j_param_2];
	cvta.to.global.u64 	%rd1, %rd3;
	mov.u32 	%r1, %tid.x;
	mov.u32 	%r2, %ctaid.x;
	shl.b32 	%r12, %r2, 7;
	add.s32 	%r3, %r12, %r1;
	setp.ge.u32 	%p1, %r3, %r10;
	mov.b32 	%r30, 0;
	@%p1 bra 	$L__BB17_2;
	mul.wide.u32 	%rd4, %r3, 4;
	add.s64 	%rd5, %rd1, %rd4;
	ld.global.u32 	%r30, [%rd5];
$L__BB17_2:
	add.s32 	%r6, %r3, 64;
	setp.ge.u32 	%p2, %r6, %r10;
	@%p2 bra 	$L__BB17_4;
	mul.wide.u32 	%rd6, %r6, 4;
	add.s64 	%rd7, %rd1, %rd6;
	ld.global.u32 	%r13, [%rd7];
	add.s32 	%r30, %r13, %r30;
$L__BB17_4:
	shl.b32 	%r14, %r1, 2;
	mov.u32 	%r15, __smem;
	add.s32 	%r9, %r15, %r14;
	st.shared.u32 	[%r9], %r30;
	bar.sync 	0;
	setp.gt.u32 	%p3, %r1, 31;
	@%p3 bra 	$L__BB17_7;
	ld.volatile.shared.u32 	%r16, [%r9+128];
	add.s32 	%r17, %r16, %r30;
	st.volatile.shared.u32 	[%r9], %r17;
	ld.volatile.shared.u32 	%r18, [%r9+64];
	add.s32 	%r19, %r18, %r17;
	st.volatile.shared.u32 	[%r9], %r19;
	ld.volatile.shared.u32 	%r20, [%r9+32];
	add.s32 	%r21, %r20, %r19;
	st.volatile.shared.u32 	[%r9], %r21;
	ld.volatile.shared.u32 	%r22, [%r9+16];
	add.s32 	%r23, %r22, %r21;
	st.volatile.shared.u32 	[%r9], %r23;
	ld.volatile.shared.u32 	%r24, [%r9+8];
	add.s32 	%r25, %r24, %r23;
	st.volatile.shared.u32 	[%r9], %r25;
	ld.volatile.shared.u32 	%r26, [%r9+4];
	add.s32 	%r27, %r26, %r25;
	st.volatile.shared.u32 	[%r9], %r27;
	setp.ne.s32 	%p4, %r1, 0;
	@%p4 bra 	$L__BB17_7;
	ld.shared.u32 	%r28, [__smem];
	cvta.to.global.u64 	%rd8, %rd2;
	mul.wide.u32 	%rd9, %r2, 4;
	add.s64 	%rd10, %rd8, %rd9;
	st.global.u32 	[%rd10], %r28;
$L__BB17_7:
	ret;

}
	// .globl	_Z7reduce5IiLj32EEvPT_S1_j
.visible .entry _Z7reduce5IiLj32EEvPT_S1_j(
	.param .u64 .ptr .align 1 _Z7reduce5IiLj32EEvPT_S1_j_param_0,
	.param .u64 .ptr .align 1 _Z7reduce5IiLj32EEvPT_S1_j_param_1,
	.param .u32 _Z7reduce5IiLj32EEvPT_S1_j_param_2
)
{
	.reg .pred 	%p<5>;
	.reg .b32 	%r<29>;
	.reg .b64 	%rd<11>;

	ld.param.u64 	%rd3, [_Z7reduce5IiLj32EEvPT_S1_j_param_0];
	ld.param.u64 	%rd2, [_Z7reduce5IiLj32EEvPT_S1_j_param_1];
	ld.param.u32 	%r10, [_Z7reduce5IiLj32EEvPT_S1_j_param_2];
	cvta.to.global.u64 	%rd1, %rd3;
	mov.u32 	%r1, %tid.x;
	mov.u32 	%r2, %ctaid.x;
	shl.b32 	%r12, %r2, 6;
	add.s32 	%r3, %r12, %r1;
	setp.ge.u32 	%p1, %r3, %r10;
	mov.b32 	%r28, 0;
	@%p1 bra 	$L__BB18_2;
	mul.wide.u32 	%rd4, %r3, 4;
	add.s64 	%rd5, %rd1, %rd4;
	ld.global.u32 	%r28, [%rd5];
$L__BB18_2:
	add.s32 	%r6, %r3, 32;
	setp.ge.u32 	%p2, %r6, %r10;
	@%p2 bra 	$L__BB18_4;
	mul.wide.u32 	%rd6, %r6, 4;
	add.s64 	%rd7, %rd1, %rd6;
	ld.global.u32 	%r13, [%rd7];
	add.s32 	%r28, %r13, %r28;
$L__BB18_4:
	shl.b32 	%r14, %r1, 2;
	mov.u32 	%r15, __smem;
	add.s32 	%r9, %r15, %r14;
	st.shared.u32 	[%r9], %r28;
	bar.sync 	0;
	setp.gt.u32 	%p3, %r1, 31;
	@%p3 bra 	$L__BB18_7;
	ld.volatile.shared.u32 	%r16, [%r9+64];
	add.s32 	%r17, %r16, %r28;
	st.volatile.shared.u32 	[%r9], %r17;
	ld.volatile.shared.u32 	%r18, [%r9+32];
	add.s32 	%r19, %r18, %r17;
	st.volatile.shared.u32 	[%r9], %r19;
	ld.volatile.shared.u32 	%r20, [%r9+16];
	add.s32 	%r21, %r20, %r19;
	st.volatile.shared.u32 	[%r9], %r21;
	ld.volatile.shared.u32 	%r22, [%r9+8];
	add.s32 	%r23, %r22, %r21;
	st.volatile.shared.u32 	[%r9], %r23;
	ld.volatile.shared.u32 	%r24, [%r9+4];
	add.s32 	%r25, %r24, %r23;
	st.volatile.shared.u32 	[%r9], %r25;
	setp.ne.s32 	%p4, %r1, 0;
	@%p4 bra 	$L__BB18_7;
	ld.shared.u32 	%r26, [__smem];
	cvta.to.global.u64 	%rd8, %rd2;
	mul.wide.u32 	%rd9, %r2, 4;
	add.s64 	%rd10, %rd8, %rd9;
	st.global.u32 	[%rd10], %r26;
$L__BB18_7:
	ret;

}
	// .globl	_Z7reduce5IiLj16EEvPT_S1_j
.visible .entry _Z7reduce5IiLj16EEvPT_S1_j(
	.param .u64 .ptr .align 1 _Z7reduce5IiLj16EEvPT_S1_j_param_0,
	.param .u64 .ptr .align 1 _Z7reduce5IiLj16EEvPT_S1_j_param_1,
	.param .u32 _Z7reduce5IiLj16EEvPT_S1_j_param_2
)
{
	.reg .pred 	%p<5>;
	.reg .b32 	%r<27>;
	.reg .b64 	%rd<11>;

	ld.param.u64 	%rd3, [_Z7reduce5IiLj16EEvPT_S1_j_param_0];
	ld.param.u64 	%rd2, [_Z7reduce5IiLj16EEvPT_S1_j_param_1];
	ld.param.u32 	%r10, [_Z7reduce5IiLj16EEvPT_S1_j_param_2];
	cvta.to.global.u64 	%rd1, %rd3;
	mov.u32 	%r1, %tid.x;
	mov.u32 	%r2, %ctaid.x;
	shl.b32 	%r12, %r2, 5;
	add.s32 	%r3, %r12, %r1;
	setp.ge.u32 	%p1, %r3, %r10;
	mov.b32 	%r26, 0;
	@%p1 bra 	$L__BB19_2;
	mul.wide.u32 	%rd4, %r3, 4;
	add.s64 	%rd5, %rd1, %rd4;
	ld.global.u32 	%r26, [%rd5];
$L__BB19_2:
	add.s32 	%r6, %r3, 16;
	setp.ge.u32 	%p2, %r6, %r10;
	@%p2 bra 	$L__BB19_4;
	mul.wide.u32 	%rd6, %r6, 4;
	add.s64 	%rd7, %rd1, %rd6;
	ld.global.u32 	%r13, [%rd7];
	add.s32 	%r26, %r13, %r26;
$L__BB19_4:
	shl.b32 	%r14, %r1, 2;
	mov.u32 	%r15, __smem;
	add.s32 	%r9, %r15, %r14;
	st.shared.u32 	[%r9], %r26;
	bar.sync 	0;
	setp.gt.u32 	%p3, %r1, 31;
	@%p3 bra 	$L__BB19_7;
	ld.volatile.shared.u32 	%r16, [%r9+32];
	add.s32 	%r17, %r16, %r26;
	st.volatile.shared.u32 	[%r9], %r17;
	ld.volatile.shared.u32 	%r18, [%r9+16];
	add.s32 	%r19, %r18, %r17;
	st.volatile.shared.u32 	[%r9], %r19;
	ld.volatile.shared.u32 	%r20, [%r9+8];
	add.s32 	%r21, %r20, %r19;
	st.volatile.shared.u32 	[%r9], %r21;
	ld.volatile.shared.u32 	%r22, [%r9+4];
	add.s32 	%r23, %r22, %r21;
	st.volatile.shared.u32 	[%r9], %r23;
	setp.ne.s32 	%p4, %r1, 0;
	@%p4 bra 	$L__BB19_7;
	ld.shared.u32 	%r24, [__smem];
	cvta.to.global.u64 	%rd8, %rd2;
	mul.wide.u32 	%rd9, %r2, 4;
	add.s64 	%rd10, %rd8, %rd9;
	st.global.u32 	[%rd10], %r24;
$L__BB19_7:
	ret;

}
	// .globl	_Z7reduce5IiLj8EEvPT_S1_j
.visible .entry _Z7reduce5IiLj8EEvPT_S1_j(
	.param .u64 .ptr .align 1 _Z7reduce5IiLj8EEvPT_S1_j_param_0,
	.param .u64 .ptr .align 1 _Z7reduce5IiLj8EEvPT_S1_j_param_1,
	.param .u32 _Z7reduce5IiLj8EEvPT_S1_j_param_2
)
{
	.reg .pred 	%p<5>;
	.reg .b32 	%r<25>;
	.reg .b64 	%rd<11>;

	ld.param.u64 	%rd3, [_Z7reduce5IiLj8EEvPT_S1_j_param_0];
	ld.param.u64 	%rd2, [_Z7reduce5IiLj8EEvPT_S1_j_param_1];
	ld.param.u32 	%r10, [_Z7reduce5IiLj8EEvPT_S1_j_param_2];
	cvta.to.global.u64 	%rd1, %rd3;
	mov.u32 	%r1, %tid.x;
	mov.u32 	%r2, %ctaid.x;
	shl.b32 	%r12, %r2, 4;
	add.s32 	%r3, %r12, %r1;
	setp.ge.u32 	%p1, %r3, %r10;
	mov.b32 	%r24, 0;
	@%p1 bra 	$L__BB20_2;
	mul.wide.u32 	%rd4, %r3, 4;
	add.s64 	%rd5, %rd1, %rd4;
	ld.global.u32 	%r24, [%rd5];
$L__BB20_2:
	add.s32 	%r6, %r3, 8;
	setp.ge.u32 	%p2, %r6, %r10;
	@%p2 bra 	$L__BB20_4;
	mul.wide.u32 	%rd6, %r6, 4;
	add.s64 	%rd7, %rd1, %rd6;
	ld.global.u32 	%r13, [%rd7];
	add.s32 	%r24, %r13, %r24;
$L__BB20_4:
	shl.b32 	%r14, %r1, 2;
	mov.u32 	%r15, __smem;
	add.s32 	%r9, %r15, %r14;
	st.shared.u32 	[%r9], %r24;
	bar.sync 	0;
	setp.gt.u32 	%p3, %r1, 31;
	@%p3 bra 	$L__BB20_7;
	ld.volatile.shared.u32 	%r16, [%r9+16];
	add.s32 	%r17, %r16, %r24;
	st.volatile.shared.u32 	[%r9], %r17;
	ld.volatile.shared.u32 	%r18, [%r9+8];
	add.s32 	%r19, %r18, %r17;
	st.volatile.shared.u32 	[%r9], %r19;
	ld.volatile.shared.u32 	%r20, [%r9+4];
	add.s32 	%r21, %r20, %r19;
	st.volatile.shared.u32 	[%r9], %r21;
	setp.ne.s32 	%p4, %r1, 0;
	@%p4 bra 	$L__BB20_7;
	ld.shared.u32 	%r22, [__smem];
	cvta.to.global.u64 	%rd8, %rd2;
	mul.wide.u32 	%rd9, %r2, 4;
	add.s64 	%rd10, %rd8, %rd9;
	st.global.u32 	[%rd10], %r22;
$L__BB20_7:
	ret;

}
	// .globl	_Z7reduce5IiLj4EEvPT_S1_j
.visible .entry _Z7reduce5IiLj4EEvPT_S1_j(
	.param .u64 .ptr .align 1 _Z7reduce5IiLj4EEvPT_S1_j_param_0,
	.param .u64 .ptr .align 1 _Z7reduce5IiLj4EEvPT_S1_j_param_1,
	.param .u32 _Z7reduce5IiLj4EEvPT_S1_j_param_2
)
{
	.reg .pred 	%p<5>;
	.reg .b32 	%r<23>;
	.reg .b64 	%rd<11>;

	ld.param.u64 	%rd3, [_Z7reduce5IiLj4EEvPT_S1_j_param_0];
	ld.param.u64 	%rd2, [_Z7reduce5IiLj4EEvPT_S1_j_param_1];
	ld.param.u32 	%r10, [_Z7reduce5IiLj4EEvPT_S1_j_param_2];
	cvta.to.global.u64 	%rd1, %rd3;
	mov.u32 	%r1, %tid.x;
	mov.u32 	%r2, %ctaid.x;
	shl.b32 	%r12, %r2, 3;
	add.s32 	%r3, %r12, %r1;
	setp.ge.u32 	%p1, %r3, %r10;
	mov.b32 	%r22, 0;
	@%p1 bra 	$L__BB21_2;
	mul.wide.u32 	%rd4, %r3, 4;
	add.s64 	%rd5, %rd1, %rd4;
	ld.global.u32 	%r22, [%rd5];
$L__BB21_2:
	add.s32 	%r6, %r3, 4;
	setp.ge.u32 	%p2, %r6, %r10;
	@%p2 bra 	$L__BB21_4;
	mul.wide.u32 	%rd6, %r6, 4;
	add.s64 	%rd7, %rd1, %rd6;
	ld.global.u32 	%r13, [%rd7];
	add.s32 	%r22, %r13, %r22;
$L__BB21_4:
	shl.b32 	%r14, %r1, 2;
	mov.u32 	%r15, __smem;
	add.s32 	%r9, %r15, %r14;
	st.shared.u32 	[%r9], %r22;
	bar.sync 	0;
	setp.gt.u32 	%p3, %r1, 31;
	@%p3 bra 	$L__BB21_7;
	ld.volatile.shared.u32 	%r16, [%r9+8];
	add.s32 	%r17, %r16, %r22;
	st.volatile.shared.u32 	[%r9], %r17;
	ld.volatile.shared.u32 	%r18, [%r9+4];
	add.s32 	%r19, %r18, %r17;
	st.volatile.shared.u32 	[%r9], %r19;
	setp.ne.s32 	%p4, %r1, 0;
	@%p4 bra 	$L__BB21_7;
	ld.shared.u32 	%r20, [__smem];
	cvta.to.global.u64 	%rd8, %rd2;
	mul.wide.u32 	%rd9, %r2, 4;
	add.s64 	%rd10, %rd8, %rd9;
	st.global.u32 	[%rd10], %r20;
$L__BB21_7:
	ret;

}
	// .globl	_Z7reduce5IiLj2EEvPT_S1_j
.visible .entry _Z7reduce5IiLj2EEvPT_S1_j(
	.param .u64 .ptr .align 1 _Z7reduce5IiLj2EEvPT_S1_j_param_0,
	.param .u64 .ptr .align 1 _Z7reduce5IiLj2EEvPT_S1_j_param_1,
	.param .u32 _Z7reduce5IiLj2EEvPT_S1_j_param_2
)
{
	.reg .pred 	%p<5>;
	.reg .b32 	%r<21>;
	.reg .b64 	%rd<11>;

	ld.param.u64 	%rd3, [_Z7reduce5IiLj2EEvPT_S1_j_param_0];
	ld.param.u64 	%rd2, [_Z7reduce5IiLj2EEvPT_S1_j_param_1];
	ld.param.u32 	%r10, [_Z7reduce5IiLj2EEvPT_S1_j_param_2];
	cvta.to.global.u64 	%rd1, %rd3;
	mov.u32 	%r1, %tid.x;
	mov.u32 	%r2, %ctaid.x;
	shl.b32 	%r12, %r2, 2;
	add.s32 	%r3, %r12, %r1;
	setp.ge.u32 	%p1, %r3, %r10;
	mov.b32 	%r20, 0;
	@%p1 bra 	$L__BB22_2;
	mul.wide.u32 	%rd4, %r3, 4;
	add.s64 	%rd5, %rd1, %rd4;
	ld.global.u32 	%r20, [%rd5];
$L__BB22_2:
	add.s32 	%r6, %r3, 2;
	setp.ge.u32 	%p2, %r6, %r10;
	@%p2 bra 	$L__BB22_4;
	mul.wide.u32 	%rd6, %r6, 4;
	add.s64 	%rd7, %rd1, %rd6;
	ld.global.u32 	%r13, [%rd7];
	add.s32 	%r20, %r13, %r20;
$L__BB22_4:
	shl.b32 	%r14, %r1, 2;
	mov.u32 	%r15, __smem;
	add.s32 	%r9, %r15, %r14;
	st.shared.u32 	[%r9], %r20;
	bar.sync 	0;
	setp.gt.u32 	%p3, %r1, 31;
	@%p3 bra 	$L__BB22_7;
	ld.volatile.shared.u32 	%r16, [%r9+4];
	add.s32 	%r17, %r16, %r20;
	st.volatile.shared.u32 	[%r9], %r17;
	setp.ne.s32 	%p4, %r1, 0;
	@%p4 bra 	$L__BB22_7;
	ld.shared.u32 	%r18, [__smem];
	cvta.to.global.u64 	%rd8, %rd2;
	mul.wide.u32 	%rd9, %r2, 4;
	add.s64 	%rd10, %rd8, %rd9;
	st.global.u32 	[%rd10], %r18;
$L__BB22_7:
	ret;

}
	// .globl	_Z7reduce5IiLj1EEvPT_S1_j
.visible .entry _Z7reduce5IiLj1EEvPT_S1_j(
	.param .u64 .ptr .align 1 _Z7reduce5IiLj1EEvPT_S1_j_param_0,
	.param .u64 .ptr .align 1 _Z7reduce5IiLj1EEvPT_S1_j_param_1,
	.param .u32 _Z7reduce5IiLj1EEvPT_S1_j_param_2
)
{
	.reg .pred 	%p<4>;
	.reg .b32 	%r<19>;
	.reg .b64 	%rd<11>;

	ld.param.u64 	%rd3, [_Z7reduce5IiLj1EEvPT_S1_j_param_0];
	ld.param.u64 	%rd2, [_Z7reduce5IiLj1EEvPT_S1_j_param_1];
	ld.param.u32 	%r9, [_Z7reduce5IiLj1EEvPT_S1_j_param_2];
	cvta.to.global.u64 	%rd1, %rd3;
	mov.u32 	%r1, %tid.x;
	mov.u32 	%r2, %ctaid.x;
	shl.b32 	%r11, %r2, 1;
	add.s32 	%r3, %r11, %r1;
	setp.ge.u32 	%p1, %r3, %r9;
	mov.b32 	%r18, 0;
	@%p1 bra 	$L__BB23_2;
	mul.wide.u32 	%rd4, %r3, 4;
	add.s64 	%rd5, %rd1, %rd4;
	ld.global.u32 	%r18, [%rd5];
$L__BB23_2:
	add.s32 	%r6, %r3, 1;
	setp.ge.u32 	%p2, %r6, %r9;
	@%p2 bra 	$L__BB23_4;
	mul.wide.u32 	%rd6, %r6, 4;
	add.s64 	%rd7, %rd1, %rd6;
	ld.global.u32 	%r12, [%rd7];
	add.s32 	%r18, %r12, %r18;
$L__BB23_4:
	shl.b32 	%r13, %r1, 2;
	mov.u32 	%r14, __smem;
	add.s32 	%r15, %r14, %r13;
	st.shared.u32 	[%r15], %r18;
	bar.sync 	0;
	setp.ne.s32 	%p3, %r1, 0;
	@%p3 bra 	$L__BB23_6;
	ld.shared.u32 	%r16, [__smem];
	cvta.to.global.u64 	%rd8, %rd2;
	mul.wide.u32 	%rd9, %r2, 4;
	add.s64 	%rd10, %rd8, %rd9;
	st.global.u32 	[%rd10], %r16;
$L__BB23_6:
	ret;

}
	// .globl	_Z7reduce6IiLj512ELb1EEvPT_S1_j
.visible .entry _Z7reduce6IiLj512ELb1EEvPT_S1_j(
	.param .u64 .ptr .align 1 _Z7reduce6IiLj512ELb1EEvPT_S1_j_param_0,
	.param .u64 .ptr .align 1 _Z7reduce6IiLj512ELb1EEvPT_S1_j_param_1,
	.param .u32 _Z7reduce6IiLj512ELb1EEvPT_S1_j_param_2
)
{
	.reg .pred 	%p<8>;
	.reg .b32 	%r<50>;
	.reg .b64 	%rd<11>;

	ld.param.u64 	%rd2, [_Z7reduce6IiLj512ELb1EEvPT_S1_j_param_0];
	ld.param.u64 	%rd3, [_Z7reduce6IiLj512ELb1EEvPT_S1_j_param_1];
	ld.param.u32 	%r17, [_Z7reduce6IiLj512ELb1EEvPT_S1_j_param_2];
	mov.u32 	%r1, %tid.x;
	mov.u32 	%r2, %ctaid.x;
	shl.b32 	%r19, %r2, 10;
	or.b32  	%r45, %r19, %r1;
	setp.ge.u32 	%p1, %r45, %r17;
	mov.b32 	%r46, 0;
	@%p1 bra 	$L__BB24_3;
	cvta.to.global.u64 	%rd1, %rd2;
	mov.u32 	%r21, %nctaid.x;
	shl.b32 	%r4, %r21, 10;
	mov.b32 	%r46, 0;
$L__BB24_2:
	mul.wide.u32 	%rd4, %r45, 4;
	add.s64 	%rd5, %rd1, %rd4;
	ld.global.u32 	%r22, [%rd5];
	add.s32 	%r23, %r22, %r46;
	add.s32 	%r24, %r45, 512;
	mul.wide.u32 	%rd6, %r24, 4;
	add.s64 	%rd7, %rd1, %rd6;
	ld.global.u32 	%r25, [%rd7];
	add.s32 	%r46, %r23, %r25;
	add.s32 	%r45, %r45, %r4;
	setp.lt.u32 	%p2, %r45, %r17;
	@%p2 bra 	$L__BB24_2;
$L__BB24_3:
	shl.b32 	%r26, %r1, 2;
	mov.u32 	%r27, __smem;
	add.s32 	%r10, %r27, %r26;
	st.shared.u32 	[%r10], %r46;
	bar.sync 	0;
	setp.gt.u32 	%p3, %r1, 255;
	@%p3 bra 	$L__BB24_5;
	ld.shared.u32 	%r28, [%r10+1024];
	add.s32 	%r46, %r28, %r46;
	st.shared.u32 	[%r10], %r46;
$L__BB24_5:
	bar.sync 	0;
	setp.gt.u32 	%p4, %r1, 127;
	@%p4 bra 	$L__BB24_7;
	ld.shared.u32 	%r29, [%r10+512];
	add.s32 	%r46, %r29, %r46;
	st.shared.u32 	[%r10], %r46;
$L__BB24_7:
	bar.sync 	0;
	setp.gt.u32 	%p5, %r1, 63;
	@%p5 bra 	$L__BB24_9;
	ld.shared.u32 	%r30, [%r10+256];
	add.s32 	%r46, %r30, %r46;
	st.shared.u32 	[%r10], %r46;
$L__BB24_9:
	bar.sync 	0;
	setp.gt.u32 	%p6, %r1, 31;
	@%p6 bra 	$L__BB24_12;
	ld.volatile.shared.u32 	%r31, [%r10+128];
	add.s32 	%r32, %r31, %r46;
	st.volatile.shared.u32 	[%r10], %r32;
	ld.volatile.shared.u32 	%r33, [%r10+64];
	add.s32 	%r34, %r33, %r32;
	st.volatile.shared.u32 	[%r10], %r34;
	ld.volatile.shared.u32 	%r35, [%r10+32];
	add.s32 	%r36, %r35, %r34;
	st.volatile.shared.u32 	[%r10], %r36;
	ld.volatile.shared.u32 	%r37, [%r10+16];
	add.s32 	%r38, %r37, %r36;
	st.volatile.shared.u32 	[%r10], %r38;
	ld.volatile.shared.u32 	%r39, [%r10+8];
	add.s32 	%r40, %r39, %r38;
	st.volatile.shared.u32 	[%r10], %r40;
	ld.volatile.shared.u32 	%r41, [%r10+4];
	add.s32 	%r42, %r41, %r40;
	st.volatile.shared.u32 	[%r10], %r42;
	setp.ne.s32 	%p7, %r1, 0;
	@%p7 bra 	$L__BB24_12;
	ld.shared.u32 	%r43, [__smem];
	cvta.to.global.u64 	%rd8, %rd3;
	mul.wide.u32 	%rd9, %r2, 4;
	add.s64 	%rd10, %rd8, %rd9;
	st.global.u32 	[%rd10], %r43;
$L__BB24_12:
	ret;

}
	// .globl	_Z7reduce6IiLj256ELb1EEvPT_S1_j
.visible .entry _Z7reduce6IiLj256ELb1EEvPT_S1_j(
	.param .u64 .ptr .align 1 _Z7reduce6IiLj256ELb1EEvPT_S1_j_param_0,
	.param .u64 .ptr .align 1 _Z7reduce6IiLj256ELb1EEvPT_S1_j_param_1,
	.param .u32 _Z7reduce6IiLj256ELb1EEvPT_S1_j_param_2
)
{
	.reg .pred 	%p<7>;
	.reg .b32 	%r<46>;
	.reg .b64 	%rd<11>;

	ld.param.u64 	%rd2, [_Z7reduce6IiLj256ELb1EEvPT_S1_j_param_0];
	ld.param.u64 	%rd3, [_Z7reduce6IiLj256ELb1EEvPT_S1_j_param_1];
	ld.param.u32 	%r15, [_Z7reduce6IiLj256ELb1EEvPT_S1_j_param_2];
	mov.u32 	%r1, %tid.x;
	mov.u32 	%r2, %ctaid.x;
	shl.b32 	%r17, %r2, 9;
	add.s32 	%r42, %r17, %r1;
	setp.ge.u32 	%p1, %r42, %r15;
	mov.b32 	%r43, 0;
	@%p1 bra 	$L__BB25_3;
	cvta.to.global.u64 	%rd1, %rd2;
	mov.u32 	%r19, %nctaid.x;
	shl.b32 	%r4, %r19, 9;
	mov.b32 	%r43, 0;
$L__BB25_2:
	mul.wide.u32 	%rd4, %r42, 4;
	add.s64 	%rd5, %rd1, %rd4;
	ld.global.u32 	%r20, [%rd5];
	add.s32 	%r21, %r20, %r43;
	add.s32 	%r22, %r42, 256;
	mul.wide.u32 	%rd6, %r22, 4;
	add.s64 	%rd7, %rd1, %rd6;
	ld.global.u32 	%r23, [%rd7];
	add.s32 	%r43, %r21, %r23;
	add.s32 	%r42, %r42, %r4;
	setp.lt.u32 	%p2, %r42, %r15;
	@%p2 bra 	$L__BB25_2;
$L__BB25_3:
	shl.b32 	%r24, %r1, 2;
	mov.u32 	%r25, __smem;
	add.s32 	%r10, %r25, %r24;
	st.shared.u32 	[%r10], %r43;
	bar.sync 	0;
	setp.gt.u32 	%p3, %r1, 127;
	@%p3 bra 	$L__BB25_5;
	ld.shared.u32 	%r26, [%r10+512];
	add.s32 	%r43, %r26, %r43;
	st.shared.u32 	[%r10], %r43;
$L__BB25_5:
	bar.sync 	0;
	setp.gt.u32 	%p4, %r1, 63;
	@%p4 bra 	$L__BB25_7;
	ld.shared.u32 	%r27, [%r10+256];
	add.s32 	%r43, %r27, %r43;
	st.shared.u32 	[%r10], %r43;
$L__BB25_7:
	bar.sync 	0;
	setp.gt.u32 	%p5, %r1, 31;
	@%p5 bra 	$L__BB25_10;
	ld.volatile.shared.u32 	%r28, [%r10+128];
	add.s32 	%r29, %r28, %r43;
	st.volatile.shared.u32 	[%r10], %r29;
	ld.volatile.shared.u32 	%r30, [%r10+64];
	add.s32 	%r31, %r30, %r29;
	st.volatile.shared.u32 	[%r10], %r31;
	ld.volatile.shared.u32 	%r32, [%r10+32];
	add.s32 	%r33, %r32, %r31;
	st.volatile.shared.u32 	[%r10], %r33;
	ld.volatile.shared.u32 	%r34, [%r10+16];
	add.s32 	%r35, %r34, %r33;
	st.volatile.shared.u32 	[%r10], %r35;
	ld.volatile.shared.u32 	%r36, [%r10+8];
	add.s32 	%r37, %r36, %r35;
	st.volatile.shared.u32 	[%r10], %r37;
	ld.volatile.shared.u32 	%r38, [%r10+4];
	add.s32 	%r39, %r38, %r37;
	st.volatile.shared.u32 	[%r10], %r39;
	setp.ne.s32 	%p6, %r1, 0;
	@%p6 bra 	$L__BB25_10;
	ld.shared.u32 	%r40, [__smem];
	cvta.to.global.u64 	%rd8, %rd3;
	mul.wide.u32 	%rd9, %r2, 4;
	add.s64 	%rd10, %rd8, %rd9;
	st.global.u32 	[%rd10], %r40;
$L__BB25_10:
	ret;

}
	// .globl	_Z7reduce6IiLj128ELb1EEvPT_S1_j
.visible .entry _Z7reduce6IiLj128ELb1EEvPT_S1_j(
	.param .u64 .ptr .align 1 _Z7reduce6IiLj128ELb1EEvPT_S1_j_param_0,
	.param .u64 .ptr .align 1 _Z7reduce6IiLj128ELb1EEvPT_S1_j_param_1,
	.param .u32 _Z7reduce6IiLj128ELb1EEvPT_S1_j_param_2
)
{
	.reg .pred 	%p<6>;
	.reg .b32 	%r<42>;
	.reg .b64 	%rd<11>;

	ld.param.u64 	%rd2, [_Z7reduce6IiLj128ELb1EEvPT_S1_j_param_0];
	ld.param.u64 	%rd3, [_Z7reduce6IiLj128ELb1EEvPT_S1_j_param_1];
	ld.param.u32 	%r13, [_Z7reduce6IiLj128ELb1EEvPT_S1_j_param_2];
	mov.u32 	%r1, %tid.x;
	mov.u32 	%r2, %ctaid.x;
	shl.b32 	%r15, %r2, 8;
	add.s32 	%r39, %r15, %r1;
	setp.ge.u32 	%p1, %r39, %r13;
	mov.b32 	%r40, 0;
	@%p1 bra 	$L__BB26_3;
	cvta.to.global.u64 	%rd1, %rd2;
	mov.u32 	%r17, %nctaid.x;
	shl.b32 	%r4, %r17, 8;
	mov.b32 	%r40, 0;
$L__BB26_2:
	mul.wide.u32 	%rd4, %r39, 4;
	add.s64 	%rd5, %rd1, %rd4;
	ld.global.u32 	%r18, [%rd5];
	add.s32 	%r19, %r18, %r40;
	add.s32 	%r20, %r39, 128;
	mul.wide.u32 	%rd6, %r20, 4;
	add.s64 	%rd7, %rd1, %rd6;
	ld.global.u32 	%r21, [%rd7];
	add.s32 	%r40, %r19, %r21;
	add.s32 	%r39, %r39, %r4;
	setp.lt.u32 	%p2, %r39, %r13;
	@%p2 bra 	$L__BB26_2;
$L__BB26_3:
	shl.b32 	%r22, %r1, 2;
	mov.u32 	%r23, __smem;
	add.s32 	%r10, %r23, %r22;
	st.shared.u32 	[%r10], %r40;
	bar.sync 	0;
	setp.gt.u32 	%p3, %r1, 63;
	@%p3 bra 	$L__BB26_5;
	ld.shared.u32 	%r24, [%r10+256];
	add.s32 	%r40, %r24, %r40;
	st.shared.u32 	[%r10], %r40;
$L__BB26_5:
	bar.sync 	0;
	setp.gt.u32 	%p4, %r1, 31;
	@%p4 bra 	$L__BB26_8;
	ld.volatile.shared.u32 	%r25, [%r10+128];
	add.s32 	%r26, %r25, %r40;
	st.volatile.shared.u32 	[%r10], %r26;
	ld.volatile.shared.u32 	%r27, [%r10+64];
	add.s32 	%r28, %r27, %r26;
	st.volatile.shared.u32 	[%r10], %r28;
	ld.volatile.shared.u32 	%r29, [%r10+32];
	add.s32 	%r30, %r29, %r28;
	st.volatile.shared.u32 	[%r10], %r30;
	ld.volatile.shared.u32 	%r31, [%r10+16];
	add.s32 	%r32, %r31, %r30;
	st.volatile.shared.u32 	[%r10], %r32;
	ld.volatile.shared.u32 	%r33, [%r10+8];
	add.s32 	%r34, %r33, %r32;
	st.volatile.shared.u32 	[%r10], %r34;
	ld.volatile.shared.u32 	%r35, [%r10+4];
	add.s32 	%r36, %r35, %r34;
	st.volatile.shared.u32 	[%r10], %r36;
	setp.ne.s32 	%p5, %r1, 0;
	@%p5 bra 	$L__BB26_8;
	ld.shared.u32 	%r37, [__smem];
	cvta.to.global.u64 	%rd8, %rd3;
	mul.wide.u32 	%rd9, %r2, 4;
	add.s64 	%rd10, %rd8, %rd9;
	st.global.u32 	[%rd10], %r37;
$L__BB26_8:
	ret;

}
	// .globl	_Z7reduce6IiLj64ELb1EEvPT_S1_j
.visible .entry _Z7reduce6IiLj64ELb1EEvPT_S1_j(
	.param .u64 .ptr .align 1 _Z7reduce6IiLj64ELb1EEvPT_S1_j_param_0,
	.param .u64 .ptr .align 1 _Z7reduce6IiLj64ELb1EEvPT_S1_j_param_1,
	.param .u32 _Z7reduce6IiLj64ELb1EEvPT_S1_j_param_2
)
{
	.reg .pred 	%p<5>;
	.reg .b32 	%r<38>;
	.reg .b64 	%rd<11>;

	ld.param.u64 	%rd2, [_Z7reduce6IiLj64ELb1EEvPT_S1_j_param_0];
	ld.param.u64 	%rd3, [_Z7reduce6IiLj64ELb1EEvPT_S1_j_param_1];
	ld.param.u32 	%r11, [_Z7reduce6IiLj64ELb1EEvPT_S1_j_param_2];
	mov.u32 	%r1, %tid.x;
	mov.u32 	%r2, %ctaid.x;
	shl.b32 	%r13, %r2, 7;
	add.s32 	%r36, %r13, %r1;
	setp.ge.u32 	%p1, %r36, %r11;
	mov.b32 	%r37, 0;
	@%p1 bra 	$L__BB27_3;
	cvta.to.global.u64 	%rd1, %rd2;
	mov.u32 	%r15, %nctaid.x;
	shl.b32 	%r4, %r15, 7;
	mov.b32 	%r37, 0;
$L__BB27_2:
	mul.wide.u32 	%rd4, %r36, 4;
	add.s64 	%rd5, %rd1, %rd4;
	ld.global.u32 	%r16, [%rd5];
	add.s32 	%r17, %r16, %r37;
	add.s32 	%r18, %r36, 64;
	mul.wide.u32 	%rd6, %r18, 4;
	add.s64 	%rd7, %rd1, %rd6;
	ld.global.u32 	%r19, [%rd7];
	add.s32 	%r37, %r17, %r19;
	add.s32 	%r36, %r36, %r4;
	setp.lt.u32 	%p2, %r36, %r11;
	@%p2 bra 	$L__BB27_2;
$L__BB27_3:
	shl.b32 	%r20, %r1, 2;
	mov.u32 	%r21, __smem;
	add.s32 	%r10, %r21, %r20;
	st.shared.u32 	[%r10], %r37;
	bar.sync 	0;
	setp.gt.u32 	%p3, %r1, 31;
	@%p3 bra 	$L__BB27_6;
	ld.volatile.shared.u32 	%r22, [%r10+128];
	add.s32 	%r23, %r22, %r37;
	st.volatile.shared.u32 	[%r10], %r23;
	ld.volatile.shared.u32 	%r24, [%r10+64];
	add.s32 	%r25, %r24, %r23;
	st.volatile.shared.u32 	[%r10], %r25;
	ld.volatile.shared.u32 	%r26, [%r10+32];
	add.s32 	%r27, %r26, %r25;
	st.volatile.shared.u32 	[%r10], %r27;
	ld.volatile.shared.u32 	%r28, [%r10+16];
	add.s32 	%r29, %r28, %r27;
	st.volatile.shared.u32 	[%r10], %r29;
	ld.volatile.shared.u32 	%r30, [%r10+8];
	add.s32 	%r31, %r30, %r29;
	st.volatile.shared.u32 	[%r10], %r31;
	ld.volatile.shared.u32 	%r32, [%r10+4];
	add.s32 	%r33, %r32, %r31;
	st.volatile.shared.u32 	[%r10], %r33;
	setp.ne.s32 	%p4, %r1, 0;
	@%p4 bra 	$L__BB27_6;
	ld.shared.u32 	%r34, [__smem];
	cvta.to.global.u64 	%rd8, %rd3;
	mul.wide.u32 	%rd9, %r2, 4;
	add.s64 	%rd10, %rd8, %rd9;
	st.global.u32 	[%rd10], %r34;
$L__BB27_6:
	ret;

}
	// .globl	_Z7reduce6IiLj32ELb1EEvPT_S1_j
.visible .entry _Z7reduce6IiLj32ELb1EEvPT_S1_j(
	.param .u64 .ptr .align 1 _Z7reduce6IiLj32ELb1EEvPT_S1_j_param_0,
	.param .u64 .ptr .align 1 _Z7reduce6IiLj32ELb1EEvPT_S1_j_param_1,
	.param .u32 _Z7reduce6IiLj32ELb1EEvPT_S1_j_param_2
)
{
	.reg .pred 	%p<5>;
	.reg .b32 	%r<36>;
	.reg .b64 	%rd<11>;

	ld.param.u64 	%rd2, [_Z7reduce6IiLj32ELb1EEvPT_S1_j_param_0];
	ld.param.u64 	%rd3, [_Z7reduce6IiLj32ELb1EEvPT_S1_j_param_1];
	ld.param.u32 	%r11, [_Z7reduce6IiLj32ELb1EEvPT_S1_j_param_2];
	mov.u32 	%r1, %tid.x;
	mov.u32 	%r2, %ctaid.x;
	shl.b32 	%r13, %r2, 6;
	add.s32 	%r34, %r13, %r1;
	setp.ge.u32 	%p1, %r34, %r11;
	mov.b32 	%r35, 0;
	@%p1 bra 	$L__BB28_3;
	cvta.to.global.u64 	%rd1, %rd2;
	mov.u32 	%r15, %nctaid.x;
	shl.b32 	%r4, %r15, 6;
	mov.b32 	%r35, 0;
$L__BB28_2:
	mul.wide.u32 	%rd4, %r34, 4;
	add.s64 	%rd5, %rd1, %rd4;
	ld.global.u32 	%r16, [%rd5];
	add.s32 	%r17, %r16, %r35;
	add.s32 	%r18, %r34, 32;
	mul.wide.u32 	%rd6, %r18, 4;
	add.s64 	%rd7, %rd1, %rd6;
	ld.global.u32 	%r19, [%rd7];
	add.s32 	%r35, %r17, %r19;
	add.s32 	%r34, %r34, %r4;
	setp.lt.u32 	%p2, %r34, %r11;
	@%p2 bra 	$L__BB28_2;
$L__BB28_3:
	shl.b32 	%r20, %r1, 2;
	mov.u32 	%r21, __smem;
	add.s32 	%r10, %r21, %r20;
	st.shared.u32 	[%r10], %r35;
	bar.sync 	0;
	setp.gt.u32 	%p3, %r1, 31;
	@%p3 bra 	$L__BB28_6;
	ld.volatile.shared.u32 	%r22, [%r10+64];
	add.s32 	%r23, %r22, %r35;
	st.volatile.shared.u32 	[%r10], %r23;
	ld.volatile.shared.u32 	%r24, [%r10+32];
	add.s32 	%r25, %r24, %r23;
	st.volatile.shared.u32 	[%r10], %r25;
	ld.volatile.shared.u32 	%r26, [%r10+16];
	add.s32 	%r27, %r26, %r25;
	st.volatile.shared.u32 	[%r10], %r27;
	ld.volatile.shared.u32 	%r28, [%r10+8];
	add.s32 	%r29, %r28, %r27;
	st.volatile.shared.u32 	[%r10], %r29;
	ld.volatile.shared.u32 	%r30, [%r10+4];
	add.s32 	%r31, %r30, %r29;
	st.volatile.shared.u32 	[%r10], %r31;
	setp.ne.s32 	%p4, %r1, 0;
	@%p4 bra 	$L__BB28_6;
	ld.shared.u32 	%r32, [__smem];
	cvta.to.global.u64 	%rd8, %rd3;
	mul.wide.u32 	%rd9, %r2, 4;
	add.s64 	%rd10, %rd8, %rd9;
	st.global.u32 	[%rd10], %r32;
$L__BB28_6:
	ret;

}
	// .globl	_Z7reduce6IiLj16ELb1EEvPT_S1_j
.visible .entry _Z7reduce6IiLj16ELb1EEvPT_S1_j(
	.param .u64 .ptr .align 1 _Z7reduce6IiLj16ELb1EEvPT_S1_j_param_0,
	.param .u64 .ptr .align 1 _Z7reduce6IiLj16ELb1EEvPT_S1_j_param_1,
	.param .u32 _Z7reduce6IiLj16ELb1EEvPT_S1_j_param_2
)
{
	.reg .pred 	%p<5>;
	.reg .b32 	%r<34>;
	.reg .b64 	%rd<11>;

	ld.param.u64 	%rd2, [_Z7reduce6IiLj16ELb1EEvPT_S1_j_param_0];
	ld.param.u64 	%rd3, [_Z7reduce6IiLj16ELb1EEvPT_S1_j_param_1];
	ld.param.u32 	%r11, [_Z7reduce6IiLj16ELb1EEvPT_S1_j_param_2];
	mov.u32 	%r1, %tid.x;
	mov.u32 	%r2, %ctaid.x;
	shl.b32 	%r13, %r2, 5;
	add.s32 	%r32, %r13, %r1;
	setp.ge.u32 	%p1, %r32, %r11;
	mov.b32 	%r33, 0;
	@%p1 bra 	$L__BB29_3;
	cvta.to.global.u64 	%rd1, %rd2;
	mov.u32 	%r15, %nctaid.x;
	shl.b32 	%r4, %r15, 5;
	mov.b32 	%r33, 0;
$L__BB29_2:
	mul.wide.u32 	%rd4, %r32, 4;
	add.s64 	%rd5, %rd1, %rd4;
	ld.global.u32 	%r16, [%rd5];
	add.s32 	%r17, %r16, %r33;
	add.s32 	%r18, %r32, 16;
	mul.wide.u32 	%rd6, %r18, 4;
	add.s64 	%rd7, %rd1, %rd6;
	ld.global.u32 	%r19, [%rd7];
	add.s32 	%r33, %r17, %r19;
	add.s32 	%r32, %r32, %r4;
	setp.lt.u32 	%p2, %r32, %r11;
	@%p2 bra 	$L__BB29_2;
$L__BB29_3:
	shl.b32 	%r20, %r1, 2;
	mov.u32 	%r21, __smem;
	add.s32 	%r10, %r21, %r20;
	st.shared.u32 	[%r10], %r33;
	bar.sync 	0;
	setp.gt.u32 	%p3, %r1, 31;
	@%p3 bra 	$L__BB29_6;
	ld.volatile.shared.u32 	%r22, [%r10+32];
	add.s32 	%r23, %r22, %r33;
	st.volatile.shared.u32 	[%r10], %r23;
	ld.volatile.shared.u32 	%r24, [%r10+16];
	add.s32 	%r25, %r24, %r23;
	st.volatile.shared.u32 	[%r10], %r25;
	ld.volatile.shared.u32 	%r26, [%r10+8];
	add.s32 	%r27, %r26, %r25;
	st.volatile.shared.u32 	[%r10], %r27;
	ld.volatile.shared.u32 	%r28, [%r10+4];
	add.s32 	%r29, %r28, %r27;
	st.volatile.shared.u32 	[%r10], %r29;
	setp.ne.s32 	%p4, %r1, 0;
	@%p4 bra 	$L__BB29_6;
	ld.shared.u32 	%r30, [__smem];
	cvta.to.global.u64 	%rd8, %rd3;
	mul.wide.u32 	%rd9, %r2, 4;
	add.s64 	%rd10, %rd8, %rd9;
	st.global.u32 	[%rd10], %r30;
$L__BB29_6:
	ret;

}
	// .globl	_Z7reduce6IiLj8ELb1EEvPT_S1_j
.visible .entry _Z7reduce6IiLj8ELb1EEvPT_S1_j(
	.param .u64 .ptr .align 1 _Z7reduce6IiLj8ELb1EEvPT_S1_j_param_0,
	.param .u64 .ptr .align 1 _Z7reduce6IiLj8ELb1EEvPT_S1_j_param_1,
	.param .u32 _Z7reduce6IiLj8ELb1EEvPT_S1_j_param_2
)
{
	.reg .pred 	%p<5>;
	.reg .b32 	%r<32>;
	.reg .b64 	%rd<11>;

	ld.param.u64 	%rd2, [_Z7reduce6IiLj8ELb1EEvPT_S1_j_param_0];
	ld.param.u64 	%rd3, [_Z7reduce6IiLj8ELb1EEvPT_S1_j_param_1];
	ld.param.u32 	%r11, [_Z7reduce6IiLj8ELb1EEvPT_S1_j_param_2];
	mov.u32 	%r1, %tid.x;
	mov.u32 	%r2, %ctaid.x;
	shl.b32 	%r13, %r2, 4;
	add.s32 	%r30, %r13, %r1;
	setp.ge.u32 	%p1, %r30, %r11;
	mov.b32 	%r31, 0;
	@%p1 bra 	$L__BB30_3;
	cvta.to.global.u64 	%rd1, %rd2;
	mov.u32 	%r15, %nctaid.x;
	shl.b32 	%r4, %r15, 4;
	mov.b32 	%r31, 0;
$L__BB30_2:
	mul.wide.u32 	%rd4, %r30, 4;
	add.s64 	%rd5, %rd1, %rd4;
	ld.global.u32 	%r16, [%rd5];
	add.s32 	%r17, %r16, %r31;
	add.s32 	%r18, %r30, 8;
	mul.wide.u32 	%rd6, %r18, 4;
	add.s64 	%rd7, %rd1, %rd6;
	ld.global.u32 	%r19, [%rd7];
	add.s32 	%r31, %r17, %r19;
	add.s32 	%r30, %r30, %r4;
	setp.lt.u32 	%p2, %r30, %r11;
	@%p2 bra 	$L__BB30_2;
$L__BB30_3:
	shl.b32 	%r20, %r1, 2;
	mov.u32 	%r21, __smem;
	add.s32 	%r10, %r21, %r20;
	st.shared.u32 	[%r10], %r31;
	bar.sync 	0;
	setp.gt.u32 	%p3, %r1, 31;
	@%p3 bra 	$L__BB30_6;
	ld.volatile.shared.u32 	%r22, [%r10+16];
	add.s32 	%r23, %r22, %r31;
	st.volatile.shared.u32 	[%r10], %r23;
	ld.volatile.shared.u32 	%r24, [%r10+8];
	add.s32 	%r25, %r24, %r23;
	st.volatile.shared.u32 	[%r10], %r25;
	ld.volatile.shared.u32 	%r26, [%r10+4];
	add.s32 	%r27, %r26, %r25;
	st.volatile.shared.u32 	[%r10], %r27;
	setp.ne.s32 	%p4, %r1, 0;
	@%p4 bra 	$L__BB30_6;
	ld.shared.u32 	%r28, [__smem];
	cvta.to.global.u64 	%rd8, %rd3;
	mul.wide.u32 	%rd9, %r2, 4;
	add.s64 	%rd10, %rd8, %rd9;
	st.global.u32 	[%rd10], %r28;
$L__BB30_6:
	ret;

}
	// .globl	_Z7reduce6IiLj4ELb1EEvPT_S1_j
.visible .entry _Z7reduce6IiLj4ELb1EEvPT_S1_j(
	.param .u64 .ptr .align 1 _Z7reduce6IiLj4ELb1EEvPT_S1_j_param_0,
	.param .u64 .ptr .align 1 _Z7reduce6IiLj4ELb1EEvPT_S1_j_param_1,
	.param .u32 _Z7reduce6IiLj4ELb1EEvPT_S1_j_param_2
)
{
	.reg .pred 	%p<5>;
	.reg .b32 	%r<30>;
	.reg .b64 	%rd<11>;

	ld.param.u64 	%rd2, [_Z7reduce6IiLj4ELb1EEvPT_S1_j_param_0];
	ld.param.u64 	%rd3, [_Z7reduce6IiLj4ELb1EEvPT_S1_j_param_1];
	ld.param.u32 	%r11, [_Z7reduce6IiLj4ELb1EEvPT_S1_j_param_2];
	mov.u32 	%r1, %tid.x;
	mov.u32 	%r2, %ctaid.x;
	shl.b32 	%r13, %r2, 3;
	add.s32 	%r28, %r13, %r1;
	setp.ge.u32 	%p1, %r28, %r11;
	mov.b32 	%r29, 0;
	@%p1 bra 	$L__BB31_3;
	cvta.to.global.u64 	%rd1, %rd2;
	mov.u32 	%r15, %nctaid.x;
	shl.b32 	%r4, %r15, 3;
	mov.b32 	%r29, 0;
$L__BB31_2:
	mul.wide.u32 	%rd4, %r28, 4;
	add.s64 	%rd5, %rd1, %rd4;
	ld.global.u32 	%r16, [%rd5];
	add.s32 	%r17, %r16, %r29;
	add.s32 	%r18, %r28, 4;
	mul.wide.u32 	%rd6, %r18, 4;
	add.s64 	%rd7, %rd1, %rd6;
	ld.global.u32 	%r19, [%rd7];
	add.s32 	%r29, %r17, %r19;
	add.s32 	%r28, %r28, %r4;
	setp.lt.u32 	%p2, %r28, %r11;
	@%p2 bra 	$L__BB31_2;
$L__BB31_3:
	shl.b32 	%r20, %r1, 2;
	mov.u32 	%r21, __smem;
	add.s32 	%r10, %r21, %r20;
	st.shared.u32 	[%r10], %r29;
	bar.sync 	0;
	setp.gt.u32 	%p3, %r1, 31;
	@%p3 bra 	$L__BB31_6;
	ld.volatile.shared.u32 	%r22, [%r10+8];
	add.s32 	%r23, %r22, %r29;
	st.volatile.shared.u32 	[%r10], %r23;
	ld.volatile.shared.u32 	%r24, [%r10+4];
	add.s32 	%r25, %r24, %r23;
	st.volatile.shared.u32 	[%r10], %r25;
	setp.ne.s32 	%p4, %r1, 0;
	@%p4 bra 	$L__BB31_6;
	ld.shared.u32 	%r26, [__smem];
	cvta.to.global.u64 	%rd8, %rd3;
	mul.wide.u32 	%rd9, %r2, 4;
	add.s64 	%rd10, %rd8, %rd9;
	st.global.u32 	[%rd10], %r26;
$L__BB31_6:
	ret;

}
	// .globl	_Z7reduce6IiLj2ELb1EEvPT_S1_j
.visible .entry _Z7reduce6IiLj2ELb1EEvPT_S1_j(
	.param .u64 .ptr .align 1 _Z7reduce6IiLj2ELb1EEvPT_S1_j_param_0,
	.param .u64 .ptr .align 1 _Z7reduce6IiLj2ELb1EEvPT_S1_j_param_1,
	.param .u32 _Z7reduce6IiLj2ELb1EEvPT_S1_j_param_2
)
{
	.reg .pred 	%p<5>;
	.reg .b32 	%r<28>;
	.reg .b64 	%rd<11>;

	ld.param.u64 	%rd2, [_Z7reduce6IiLj2ELb1EEvPT_S1_j_param_0];
	ld.param.u64 	%rd3, [_Z7reduce6IiLj2ELb1EEvPT_S1_j_param_1];
	ld.param.u32 	%r11, [_Z7reduce6IiLj2ELb1EEvPT_S1_j_param_2];
	mov.u32 	%r1, %tid.x;
	mov.u32 	%r2, %ctaid.x;
	shl.b32 	%r13, %r2, 2;
	add.s32 	%r26, %r13, %r1;
	setp.ge.u32 	%p1, %r26, %r11;
	mov.b32 	%r27, 0;
	@%p1 bra 	$L__BB32_3;
	cvta.to.global.u64 	%rd1, %rd2;
	mov.u32 	%r15, %nctaid.x;
	shl.b32 	%r4, %r15, 2;
	mov.b32 	%r27, 0;
$L__BB32_2:
	mul.wide.u32 	%rd4, %r26, 4;
	add.s64 	%rd5, %rd1, %rd4;
	ld.global.u32 	%r16, [%rd5];
	add.s32 	%r17, %r16, %r27;
	add.s32 	%r18, %r26, 2;
	mul.wide.u32 	%rd6, %r18, 4;
	add.s64 	%rd7, %rd1, %rd6;
	ld.global.u32 	%r19, [%rd7];
	add.s32 	%r27, %r17, %r19;
	add.s32 	%r26, %r26, %r4;
	setp.lt.u32 	%p2, %r26, %r11;
	@%p2 bra 	$L__BB32_2;
$L__BB32_3:
	shl.b32 	%r20, %r1, 2;
	mov.u32 	%r21, __smem;
	add.s32 	%r10, %r21, %r20;
	st.shared.u32 	[%r10], %r27;
	bar.sync 	0;
	setp.gt.u32 	%p3, %r1, 31;
	@%p3 bra 	$L__BB32_6;
	ld.volatile.shared.u32 	%r22, [%r10+4];
	add.s32 	%r23, %r22, %r27;
	st.volatile.shared.u32 	[%r10], %r23;
	setp.ne.s32 	%p4, %r1, 0;
	@%p4 bra 	$L__BB32_6;
	ld.shared.u32 	%r24, [__smem];
	cvta.to.global.u64 	%rd8, %rd3;
	mul.wide.u32 	%rd9, %r2, 4;
	add.s64 	%rd10, %rd8, %rd9;
	st.global.u32 	[%rd10], %r24;
$L__BB32_6:
	ret;

}
	// .globl	_Z7reduce6IiLj1ELb1EEvPT_S1_j
.visible .entry _Z7reduce6IiLj1ELb1EEvPT_S1_j(
	.param .u64 .ptr .align 1 _Z7reduce6IiLj1ELb1EEvPT_S1_j_param_0,
	.param .u64 .ptr .align 1 _Z7reduce6IiLj1ELb1EEvPT_S1_j_param_1,
	.param .u32 _Z7reduce6IiLj1ELb1EEvPT_S1_j_param_2
)
{
	.reg .pred 	%p<4>;
	.reg .b32 	%r<25>;
	.reg .b64 	%rd<9>;

	ld.param.u64 	%rd2, [_Z7reduce6IiLj1ELb1EEvPT_S1_j_param_0];
	ld.param.u64 	%rd3, [_Z7reduce6IiLj1ELb1EEvPT_S1_j_param_1];
	ld.param.u32 	%r10, [_Z7reduce6IiLj1ELb1EEvPT_S1_j_param_2];
	mov.u32 	%r1, %tid.x;
	mov.u32 	%r2, %ctaid.x;
	shl.b32 	%r12, %r2, 1;
	add.s32 	%r23, %r12, %r1;
	setp.ge.u32 	%p1, %r23, %r10;
	mov.b32 	%r24, 0;
	@%p1 bra 	$L__BB33_3;
	mov.u32 	%r14, %nctaid.x;
	shl.b32 	%r4, %r14, 1;
	cvta.to.global.u64 	%rd1, %rd2;
	mov.b32 	%r24, 0;
$L__BB33_2:
	mul.wide.u32 	%rd4, %r23, 4;
	add.s64 	%rd5, %rd1, %rd4;
	ld.global.u32 	%r15, [%rd5];
	add.s32 	%r16, %r15, %r24;
	ld.global.u32 	%r17, [%rd5+4];
	add.s32 	%r24, %r16, %r17;
	add.s32 	%r23, %r23, %r4;
	setp.lt.u32 	%p2, %r23, %r10;
	@%p2 bra 	$L__BB33_2;
$L__BB33_3:
	shl.b32 	%r18, %r1, 2;
	mov.u32 	%r19, __smem;
	add.s32 	%r20, %r19, %r18;
	st.shared.u32 	[%r20], %r24;
	bar.sync 	0;
	setp.ne.s32 	%p3, %r1, 0;
	@%p3 bra 	$L__BB33_5;
	ld.shared.u32 	%r21, [__smem];
	cvta.to.global.u64 	%rd6, %rd3;
	mul.wide.u32 	%rd7, %r2, 4;
	add.s64 	%rd8, %rd6, %rd7;
	st.global.u32 	[%rd8], %r21;
$L__BB33_5:
	ret;

}
	// .globl	_Z7reduce6IiLj512ELb0EEvPT_S1_j
.visible .entry _Z7reduce6IiLj512ELb0EEvPT_S1_j(
	.param .u64 .ptr .align 1 _Z7reduce6IiLj512ELb0EEvPT_S1_j_param_0,
	.param .u64 .ptr .align 1 _Z7reduce6IiLj512ELb0EEvPT_S1_j_param_1,
	.param .u32 _Z7reduce6IiLj512ELb0EEvPT_S1_j_param_2
)
{
	.reg .pred 	%p<9>;
	.reg .b32 	%r<52>;
	.reg .b64 	%rd<11>;

	ld.param.u64 	%rd3, [_Z7reduce6IiLj512ELb0EEvPT_S1_j_param_0];
	ld.param.u64 	%rd2, [_Z7reduce6IiLj512ELb0EEvPT_S1_j_param_1];
	ld.param.u32 	%r20, [_Z7reduce6IiLj512ELb0EEvPT_S1_j_param_2];
	cvta.to.global.u64 	%rd1, %rd3;
	mov.u32 	%r1, %tid.x;
	mov.u32 	%r2, %ctaid.x;
	shl.b32 	%r22, %r2, 10;
	or.b32  	%r46, %r22, %r1;
	setp.ge.u32 	%p1, %r46, %r20;
	mov.b32 	%r45, 0;
	@%p1 bra 	$L__BB34_5;
	mov.u32 	%r24, %nctaid.x;
	shl.b32 	%r4, %r24, 10;
	mov.b32 	%r45, 0;
$L__BB34_2:
	mul.wide.u32 	%rd4, %r46, 4;
	add.s64 	%rd5, %rd1, %rd4;
	ld.global.u32 	%r25, [%rd5];
	add.s32 	%r45, %r25, %r45;
	add.s32 	%r8, %r46, 512;
	setp.ge.u32 	%p2, %r8, %r20;
	@%p2 bra 	$L__BB34_4;
	mul.wide.u32 	%rd6, %r8, 4;
	add.s64 	%rd7, %rd1, %rd6;
	ld.global.u32 	%r26, [%rd7];
	add.s32 	%r45, %r26, %r45;
$L__BB34_4:
	add.s32 	%r46, %r46, %r4;
	setp.lt.u32 	%p3, %r46, %r20;
	@%p3 bra 	$L__BB34_2;
$L__BB34_5:
	shl.b32 	%r27, %r1, 2;
	mov.u32 	%r28, __smem;
	add.s32 	%r13, %r28, %r27;
	st.shared.u32 	[%r13], %r45;
	bar.sync 	0;
	setp.gt.u32 	%p4, %r1, 255;
	@%p4 bra 	$L__BB34_7;
	ld.shared.u32 	%r29, [%r13+1024];
	add.s32 	%r45, %r29, %r45;
	st.shared.u32 	[%r13], %r45;
$L__BB34_7:
	bar.sync 	0;
	setp.gt.u32 	%p5, %r1, 127;
	@%p5 bra 	$L__BB34_9;
	ld.shared.u32 	%r30, [%r13+512];
	add.s32 	%r45, %r30, %r45;
	st.shared.u32 	[%r13], %r45;
$L__BB34_9:
	bar.sync 	0;
	setp.gt.u32 	%p6, %r1, 63;
	@%p6 bra 	$L__BB34_11;
	ld.shared.u32 	%r31, [%r13+256];
	add.s32 	%r45, %r31, %r45;
	st.shared.u32 	[%r13], %r45;
$L__BB34_11:
	bar.sync 	0;
	setp.gt.u32 	%p7, %r1, 31;
	@%p7 bra 	$L__BB34_14;
	ld.volatile.shared.u32 	%r32, [%r13+128];
	add.s32 	%r33, %r32, %r45;
	st.volatile.shared.u32 	[%r13], %r33;
	ld.volatile.shared.u32 	%r34, [%r13+64];
	add.s32 	%r35, %r34, %r33;
	st.volatile.shared.u32 	[%r13], %r35;
	ld.volatile.shared.u32 	%r36, [%r13+32];
	add.s32 	%r37, %r36, %r35;
	st.volatile.shared.u32 	[%r13], %r37;
	ld.volatile.shared.u32 	%r38, [%r13+16];
	add.s32 	%r39, %r38, %r37;
	st.volatile.shared.u32 	[%r13], %r39;
	ld.volatile.shared.u32 	%r40, [%r13+8];
	add.s32 	%r41, %r40, %r39;
	st.volatile.shared.u32 	[%r13], %r41;
	ld.volatile.shared.u32 	%r42, [%r13+4];
	add.s32 	%r43, %r42, %r41;
	st.volatile.shared.u32 	[%r13], %r43;
	setp.ne.s32 	%p8, %r1, 0;
	@%p8 bra 	$L__BB34_14;
	ld.shared.u32 	%r44, [__smem];
	cvta.to.global.u64 	%rd8, %rd2;
	mul.wide.u32 	%rd9, %r2, 4;
	add.s64 	%rd10, %rd8, %rd9;
	st.global.u32 	[%rd10], %r44;
$L__BB34_14:
	ret;

}
	// .globl	_Z7reduce6IiLj256ELb0EEvPT_S1_j
.visible .entry _Z7reduce6IiLj256ELb0EEvPT_S1_j(
	.param .u64 .ptr .align 1 _Z7reduce6IiLj256ELb0EEvPT_S1_j_param_0,
	.param .u64 .ptr .align 1 _Z7reduce6IiLj256ELb0EEvPT_S1_j_param_1,
	.param .u32 _Z7reduce6IiLj256ELb0EEvPT_S1_j_param_2
)
{
	.reg .pred 	%p<8>;
	.reg .b32 	%r<48>;
	.reg .b64 	%rd<11>;

	ld.param.u64 	%rd3, [_Z7reduce6IiLj256ELb0EEvPT_S1_j_param_0];
	ld.param.u64 	%rd2, [_Z7reduce6IiLj256ELb0EEvPT_S1_j_param_1];
	ld.param.u32 	%r18, [_Z7reduce6IiLj256ELb0EEvPT_S1_j_param_2];
	cvta.to.global.u64 	%rd1, %rd3;
	mov.u32 	%r1, %tid.x;
	mov.u32 	%r2, %ctaid.x;
	shl.b32 	%r20, %r2, 9;
	add.s32 	%r43, %r20, %r1;
	setp.ge.u32 	%p1, %r43, %r18;
	mov.b32 	%r42, 0;
	@%p1 bra 	$L__BB35_5;
	mov.u32 	%r22, %nctaid.x;
	shl.b32 	%r4, %r22, 9;
	mov.b32 	%r42, 0;
$L__BB35_2:
	mul.wide.u32 	%rd4, %r43, 4;
	add.s64 	%rd5, %rd1, %rd4;
	ld.global.u32 	%r23, [%rd5];
	add.s32 	%r42, %r23, %r42;
	add.s32 	%r8, %r43, 256;
	setp.ge.u32 	%p2, %r8, %r18;
	@%p2 bra 	$L__BB35_4;
	mul.wide.u32 	%rd6, %r8, 4;
	add.s64 	%rd7, %rd1, %rd6;
	ld.global.u32 	%r24, [%rd7];
	add.s32 	%r42, %r24, %r42;
$L__BB35_4:
	add.s32 	%r43, %r43, %r4;
	setp.lt.u32 	%p3, %r43, %r18;
	@%p3 bra 	$L__BB35_2;
$L__BB35_5:
	shl.b32 	%r25, %r1, 2;
	mov.u32 	%r26, __smem;
	add.s32 	%r13, %r26, %r25;
	st.shared.u32 	[%r13], %r42;
	bar.sync 	0;
	setp.gt.u32 	%p4, %r1, 127;
	@%p4 bra 	$L__BB35_7;
	ld.shared.u32 	%r27, [%r13+512];
	add.s32 	%r42, %r27, %r42;
	st.shared.u32 	[%r13], %r42;
$L__BB35_7:
	bar.sync 	0;
	setp.gt.u32 	%p5, %r1, 63;
	@%p5 bra 	$L__BB35_9;
	ld.shared.u32 	%r28, [%r13+256];
	add.s32 	%r42, %r28, %r42;
	st.shared.u32 	[%r13], %r42;
$L__BB35_9:
	bar.sync 	0;
	setp.gt.u32 	%p6, %r1, 31;
	@%p6 bra 	$L__BB35_12;
	ld.volatile.shared.u32 	%r29, [%r13+128];
	add.s32 	%r30, %r29, %r42;
	st.volatile.shared.u32 	[%r13], %r30;
	ld.volatile.shared.u32 	%r31, [%r13+64];
	add.s32 	%r32, %r31, %r30;
	st.volatile.shared.u32 	[%r13], %r32;
	ld.volatile.shared.u32 	%r33, [%r13+32];
	add.s32 	%r34, %r33, %r32;
	st.volatile.shared.u32 	[%r13], %r34;
	ld.volatile.shared.u32 	%r35, [%r13+16];
	add.s32 	%r36, %r35, %r34;
	st.volatile.shared.u32 	[%r13], %r36;
	ld.volatile.shared.u32 	%r37, [%r13+8];
	add.s32 	%r38, %r37, %r36;
	st.volatile.shared.u32 	[%r13], %r38;
	ld.volatile.shared.u32 	%r39, [%r13+4];
	add.s32 	%r40, %r39, %r38;
	st.volatile.shared.u32 	[%r13], %r40;
	setp.ne.s32 	%p7, %r1, 0;
	@%p7 bra 	$L__BB35_12;
	ld.shared.u32 	%r41, [__smem];
	cvta.to.global.u64 	%rd8, %rd2;
	mul.wide.u32 	%rd9, %r2, 4;
	add.s64 	%rd10, %rd8, %rd9;
	st.global.u32 	[%rd10], %r41;
$L__BB35_12:
	ret;

}
	// .globl	_Z7reduce6IiLj128ELb0EEvPT_S1_j
.visible .entry _Z7reduce6IiLj128ELb0EEvPT_S1_j(
	.param .u64 .ptr .align 1 _Z7reduce6IiLj128ELb0EEvPT_S1_j_param_0,
	.param .u64 .ptr .align 1 _Z7reduce6IiLj128ELb0EEvPT_S1_j_param_1,
	.param .u32 _Z7reduce6IiLj128ELb0EEvPT_S1_j_param_2
)
{
	.reg .pred 	%p<7>;
	.reg .b32 	%r<44>;
	.reg .b64 	%rd<11>;

	ld.param.u64 	%rd3, [_Z7reduce6IiLj128ELb0EEvPT_S1_j_param_0];
	ld.param.u64 	%rd2, [_Z7reduce6IiLj128ELb0EEvPT_S1_j_param_1];
	ld.param.u32 	%r16, [_Z7reduce6IiLj128ELb0EEvPT_S1_j_param_2];
	cvta.to.global.u64 	%rd1, %rd3;
	mov.u32 	%r1, %tid.x;
	mov.u32 	%r2, %ctaid.x;
	shl.b32 	%r18, %r2, 8;
	add.s32 	%r40, %r18, %r1;
	setp.ge.u32 	%p1, %r40, %r16;
	mov.b32 	%r39, 0;
	@%p1 bra 	$L__BB36_5;
	mov.u32 	%r20, %nctaid.x;
	shl.b32 	%r4, %r20, 8;
	mov.b32 	%r39, 0;
$L__BB36_2:
	mul.wide.u32 	%rd4, %r40, 4;
	add.s64 	%rd5, %rd1, %rd4;
	ld.global.u32 	%r21, [%rd5];
	add.s32 	%r39, %r21, %r39;
	add.s32 	%r8, %r40, 128;
	setp.ge.u32 	%p2, %r8, %r16;
	@%p2 bra 	$L__BB36_4;
	mul.wide.u32 	%rd6, %r8, 4;
	add.s64 	%rd7, %rd1, %rd6;
	ld.global.u32 	%r22, [%rd7];
	add.s32 	%r39, %r22, %r39;
$L__BB36_4:
	add.s32 	%r40, %r40, %r4;
	setp.lt.u32 	%p3, %r40, %r16;
	@%p3 bra 	$L__BB36_2;
$L__BB36_5:
	shl.b32 	%r23, %r1, 2;
	mov.u32 	%r24, __smem;
	add.s32 	%r13, %r24, %r23;
	st.shared.u32 	[%r13], %r39;
	bar.sync 	0;
	setp.gt.u32 	%p4, %r1, 63;
	@%p4 bra 	$L__BB36_7;
	ld.shared.u32 	%r25, [%r13+256];
	add.s32 	%r39, %r25, %r39;
	st.shared.u32 	[%r13], %r39;
$L__BB36_7:
	bar.sync 	0;
	setp.gt.u32 	%p5, %r1, 31;
	@%p5 bra 	$L__BB36_10;
	ld.volatile.shared.u32 	%r26, [%r13+128];
	add.s32 	%r27, %r26, %r39;
	st.volatile.shared.u32 	[%r13], %r27;
	ld.volatile.shared.u32 	%r28, [%r13+64];
	add.s32 	%r29, %r28, %r27;
	st.volatile.shared.u32 	[%r13], %r29;
	ld.volatile.shared.u32 	%r30, [%r13+32];
	add.s32 	%r31, %r30, %r29;
	st.volatile.shared.u32 	[%r13], %r31;
	ld.volatile.shared.u32 	%r32, [%r13+16];
	add.s32 	%r33, %r32, %r31;
	st.volatile.shared.u32 	[%r13], %r33;
	ld.volatile.shared.u32 	%r34, [%r13+8];
	add.s32 	%r35, %r34, %r33;
	st.volatile.shared.u32 	[%r13], %r35;
	ld.volatile.shared.u32 	%r36, [%r13+4];
	add.s32 	%r37, %r36, %r35;
	st.volatile.shared.u32 	[%r13], %r37;
	setp.ne.s32 	%p6, %r1, 0;
	@%p6 bra 	$L__BB36_10;
	ld.shared.u32 	%r38, [__smem];
	cvta.to.global.u64 	%rd8, %rd2;
	mul.wide.u32 	%rd9, %r2, 4;
	add.s64 	%rd10, %rd8, %rd9;
	st.global.u32 	[%rd10], %r38;
$L__BB36_10:
	ret;

}
	// .globl	_Z7reduce6IiLj64ELb0EEvPT_S1_j
.visible .entry _Z7reduce6IiLj64ELb0EEvPT_S1_j(
	.param .u64 .ptr .align 1 _Z7reduce6IiLj64ELb0EEvPT_S1_j_param_0,
	.param .u64 .ptr .align 1 _Z7reduce6IiLj64ELb0EEvPT_S1_j_param_1,
	.param .u32 _Z7reduce6IiLj64ELb0EEvPT_S1_j_param_2
)
{
	.reg .pred 	%p<6>;
	.reg .b32 	%r<40>;
	.reg .b64 	%rd<11>;

	ld.param.u64 	%rd3, [_Z7reduce6IiLj64ELb0EEvPT_S1_j_param_0];
	ld.param.u64 	%rd2, [_Z7reduce6IiLj64ELb0EEvPT_S1_j_param_1];
	ld.param.u32 	%r14, [_Z7reduce6IiLj64ELb0EEvPT_S1_j_param_2];
	cvta.to.global.u64 	%rd1, %rd3;
	mov.u32 	%r1, %tid.x;
	mov.u32 	%r2, %ctaid.x;
	shl.b32 	%r16, %r2, 7;
	add.s32 	%r37, %r16, %r1;
	setp.ge.u32 	%p1, %r37, %r14;
	mov.b32 	%r36, 0;
	@%p1 bra 	$L__BB37_5;
	mov.u32 	%r18, %nctaid.x;
	shl.b32 	%r4, %r18, 7;
	mov.b32 	%r36, 0;
$L__BB37_2:
	mul.wide.u32 	%rd4, %r37, 4;
	add.s64 	%rd5, %rd1, %rd4;
	ld.global.u32 	%r19, [%rd5];
	add.s32 	%r36, %r19, %r36;
	add.s32 	%r8, %r37, 64;
	setp.ge.u32 	%p2, %r8, %r14;
	@%p2 bra 	$L__BB37_4;
	mul.wide.u32 	%rd6, %r8, 4;
	add.s64 	%rd7, %rd1, %rd6;
	ld.global.u32 	%r20, [%rd7];
	add.s32 	%r36, %r20, %r36;
$L__BB37_4:
	add.s32 	%r37, %r37, %r4;
	setp.lt.u32 	%p3, %r37, %r14;
	@%p3 bra 	$L__BB37_2;
$L__BB37_5:
	shl.b32 	%r21, %r1, 2;
	mov.u32 	%r22, __smem;
	add.s32 	%r13, %r22, %r21;
	st.shared.u32 	[%r13], %r36;
	bar.sync 	0;
	setp.gt.u32 	%p4, %r1, 31;
	@%p4 bra 	$L__BB37_8;
	ld.volatile.shared.u32 	%r23, [%r13+128];
	add.s32 	%r24, %r23, %r36;
	st.volatile.shared.u32 	[%r13], %r24;
	ld.volatile.shared.u32 	%r25, [%r13+64];
	add.s32 	%r26, %r25, %r24;
	st.volatile.shared.u32 	[%r13], %r26;
	ld.volatile.shared.u32 	%r27, [%r13+32];
	add.s32 	%r28, %r27, %r26;
	st.volatile.shared.u32 	[%r13], %r28;
	ld.volatile.shared.u32 	%r29, [%r13+16];
	add.s32 	%r30, %r29, %r28;
	st.volatile.shared.u32 	[%r13], %r30;
	ld.volatile.shared.u32 	%r31, [%r13+8];
	add.s32 	%r32, %r31, %r30;
	st.volatile.shared.u32 	[%r13], %r32;
	ld.volatile.shared.u32 	%r33, [%r13+4];
	add.s32 	%r34, %r33, %r32;
	st.volatile.shared.u32 	[%r13], %r34;
	setp.ne.s32 	%p5, %r1, 0;
	@%p5 bra 	$L__BB37_8;
	ld.shared.u32 	%r35, [__smem];
	cvta.to.global.u64 	%rd8, %rd2;
	mul.wide.u32 	%rd9, %r2, 4;
	add.s64 	%rd10, %rd8, %rd9;
	st.global.u32 	[%rd10], %r35;
$L__BB37_8:
	ret;

}
	// .globl	_Z7reduce6IiLj32ELb0EEvPT_S1_j
.visible .entry _Z7reduce6IiLj32ELb0EEvPT_S1_j(
	.param .u64 .ptr .align 1 _Z7reduce6IiLj32ELb0EEvPT_S1_j_param_0,
	.param .u64 .ptr .align 1 _Z7reduce6IiLj32ELb0EEvPT_S1_j_param_1,
	.param .u32 _Z7reduce6IiLj32ELb0EEvPT_S1_j_param_2
)
{
	.reg .pred 	%p<6>;
	.reg .b32 	%r<38>;
	.reg .b64 	%rd<11>;

	ld.param.u64 	%rd3, [_Z7reduce6IiLj32ELb0EEvPT_S1_j_param_0];
	ld.param.u64 	%rd2, [_Z7reduce6IiLj32ELb0EEvPT_S1_j_param_1];
	ld.param.u32 	%r14, [_Z7reduce6IiLj32ELb0EEvPT_S1_j_param_2];
	cvta.to.global.u64 	%rd1, %rd3;
	mov.u32 	%r1, %tid.x;
	mov.u32 	%r2, %ctaid.x;
	shl.b32 	%r16, %r2, 6;
	add.s32 	%r35, %r16, %r1;
	setp.ge.u32 	%p1, %r35, %r14;
	mov.b32 	%r34, 0;
	@%p1 bra 	$L__BB38_5;
	mov.u32 	%r18, %nctaid.x;
	shl.b32 	%r4, %r18, 6;
	mov.b32 	%r34, 0;
$L__BB38_2:
	mul.wide.u32 	%rd4, %r35, 4;
	add.s64 	%rd5, %rd1, %rd4;
	ld.global.u32 	%r19, [%rd5];
	add.s32 	%r34, %r19, %r34;
	add.s32 	%r8, %r35, 32;
	setp.ge.u32 	%p2, %r8, %r14;
	@%p2 bra 	$L__BB38_4;
	mul.wide.u32 	%rd6, %r8, 4;
	add.s64 	%rd7, %rd1, %rd6;
	ld.global.u32 	%r20, [%rd7];
	add.s32 	%r34, %r20, %r34;
$L__BB38_4:
	add.s32 	%r35, %r35, %r4;
	setp.lt.u32 	%p3, %r35, %r14;
	@%p3 bra 	$L__BB38_2;
$L__BB38_5:
	shl.b32 	%r21, %r1, 2;
	mov.u32 	%r22, __smem;
	add.s32 	%r13, %r22, %r21;
	st.shared.u32 	[%r13], %r34;
	bar.sync 	0;
	setp.gt.u32 	%p4, %r1, 31;
	@%p4 bra 	$L__BB38_8;
	ld.volatile.shared.u32 	%r23, [%r13+64];
	add.s32 	%r24, %r23, %r34;
	st.volatile.shared.u32 	[%r13], %r24;
	ld.volatile.shared.u32 	%r25, [%r13+32];
	add.s32 	%r26, %r25, %r24;
	st.volatile.shared.u32 	[%r13], %r26;
	ld.volatile.shared.u32 	%r27, [%r13+16];
	add.s32 	%r28, %r27, %r26;
	st.volatile.shared.u32 	[%r13], %r28;
	ld.volatile.shared.u32 	%r29, [%r13+8];
	add.s32 	%r30, %r29, %r28;
	st.volatile.shared.u32 	[%r13], %r30;
	ld.volatile.shared.u32 	%r31, [%r13+4];
	add.s32 	%r32, %r31, %r30;
	st.volatile.shared.u32 	[%r13], %r32;
	setp.ne.s32 	%p5, %r1, 0;
	@%p5 bra 	$L__BB38_8;
	ld.shared.u32 	%r33, [__smem];
	cvta.to.global.u64 	%rd8, %rd2;
	mul.wide.u32 	%rd9, %r2, 4;
	add.s64 	%rd10, %rd8, %rd9;
	st.global.u32 	[%rd10], %r33;
$L__BB38_8:
	ret;

}
	// .globl	_Z7reduce6IiLj16ELb0EEvPT_S1_j
.visible .entry _Z7reduce6IiLj16ELb0EEvPT_S1_j(
	.param .u64 .ptr .align 1 _Z7reduce6IiLj16ELb0EEvPT_S1_j_param_0,
	.param .u64 .ptr .align 1 _Z7reduce6IiLj16ELb0EEvPT_S1_j_param_1,
	.param .u32 _Z7reduce6IiLj16ELb0EEvPT_S1_j_param_2
)
{
	.reg .pred 	%p<6>;
	.reg .b32 	%r<36>;
	.reg .b64 	%rd<11>;

	ld.param.u64 	%rd3, [_Z7reduce6IiLj16ELb0EEvPT_S1_j_param_0];
	ld.param.u64 	%rd2, [_Z7reduce6IiLj16ELb0EEvPT_S1_j_param_1];
	ld.param.u32 	%r14, [_Z7reduce6IiLj16ELb0EEvPT_S1_j_param_2];
	cvta.to.global.u64 	%rd1, %rd3;
	mov.u32 	%r1, %tid.x;
	mov.u32 	%r2, %ctaid.x;
	shl.b32 	%r16, %r2, 5;
	add.s32 	%r33, %r16, %r1;
	setp.ge.u32 	%p1, %r33, %r14;
	mov.b32 	%r32, 0;
	@%p1 bra 	$L__BB39_5;
	mov.u32 	%r18, %nctaid.x;
	shl.b32 	%r4, %r18, 5;
	mov.b32 	%r32, 0;
$L__BB39_2:
	mul.wide.u32 	%rd4, %r33, 4;
	add.s64 	%rd5, %rd1, %rd4;
	ld.global.u32 	%r19, [%rd5];
	add.s32 	%r32, %r19, %r32;
	add.s32 	%r8, %r33, 16;
	setp.ge.u32 	%p2, %r8, %r14;
	@%p2 bra 	$L__BB39_4;
	mul.wide.u32 	%rd6, %r8, 4;
	add.s64 	%rd7, %rd1, %rd6;
	ld.global.u32 	%r20, [%rd7];
	add.s32 	%r32, %r20, %r32;
$L__BB39_4:
	add.s32 	%r33, %r33, %r4;
	setp.lt.u32 	%p3, %r33, %r14;
	@%p3 bra 	$L__BB39_2;
$L__BB39_5:
	shl.b32 	%r21, %r1, 2;
	mov.u32 	%r22, __smem;
	add.s32 	%r13, %r22, %r21;
	st.shared.u32 	[%r13], %r32;
	bar.sync 	0;
	setp.gt.u32 	%p4, %r1, 31;
	@%p4 bra 	$L__BB39_8;
	ld.volatile.shared.u32 	%r23, [%r13+32];
	add.s32 	%r24, %r23, %r32;
	st.volatile.shared.u32 	[%r13], %r24;
	ld.volatile.shared.u32 	%r25, [%r13+16];
	add.s32 	%r26, %r25, %r24;
	st.volatile.shared.u32 	[%r13], %r26;
	ld.volatile.shared.u32 	%r27, [%r13+8];
	add.s32 	%r28, %r27, %r26;
	st.volatile.shared.u32 	[%r13], %r28;
	ld.volatile.shared.u32 	%r29, [%r13+4];
	add.s32 	%r30, %r29, %r28;
	st.volatile.shared.u32 	[%r13], %r30;
	setp.ne.s32 	%p5, %r1, 0;
	@%p5 bra 	$L__BB39_8;
	ld.shared.u32 	%r31, [__smem];
	cvta.to.global.u64 	%rd8, %rd2;
	mul.wide.u32 	%rd9, %r2, 4;
	add.s64 	%rd10, %rd8, %rd9;
	st.global.u32 	[%rd10], %r31;
$L__BB39_8:
	ret;

}
	// .globl	_Z7reduce6IiLj8ELb0EEvPT_S1_j
.visible .entry _Z7reduce6IiLj8ELb0EEvPT_S1_j(
	.param .u64 .ptr .align 1 _Z7reduce6IiLj8ELb0EEvPT_S1_j_param_0,
	.param .u64 .ptr .align 1 _Z7reduce6IiLj8ELb0EEvPT_S1_j_param_1,
	.param .u32 _Z7reduce6IiLj8ELb0EEvPT_S1_j_param_2
)
{
	.reg .pred 	%p<6>;
	.reg .b32 	%r<34>;
	.reg .b64 	%rd<11>;

	ld.param.u64 	%rd3, [_Z7reduce6IiLj8ELb0EEvPT_S1_j_param_0];
	ld.param.u64 	%rd2, [_Z7reduce6IiLj8ELb0EEvPT_S1_j_param_1];
	ld.param.u32 	%r14, [_Z7reduce6IiLj8ELb0EEvPT_S1_j_param_2];
	cvta.to.global.u64 	%rd1, %rd3;
	mov.u32 	%r1, %tid.x;
	mov.u32 	%r2, %ctaid.x;
	shl.b32 	%r16, %r2, 4;
	add.s32 	%r31, %r16, %r1;
	setp.ge.u32 	%p1, %r31, %r14;
	mov.b32 	%r30, 0;
	@%p1 bra 	$L__BB40_5;
	mov.u32 	%r18, %nctaid.x;
	shl.b32 	%r4, %r18, 4;
	mov.b32 	%r30, 0;
$L__BB40_2:
	mul.wide.u32 	%rd4, %r31, 4;
	add.s64 	%rd5, %rd1, %rd4;
	ld.global.u32 	%r19, [%rd5];
	add.s32 	%r30, %r19, %r30;
	add.s32 	%r8, %r31, 8;
	setp.ge.u32 	%p2, %r8, %r14;
	@%p2 bra 	$L__BB40_4;
	mul.wide.u32 	%rd6, %r8, 4;
	add.s64 	%rd7, %rd1, %rd6;
	ld.global.u32 	%r20, [%rd7];
	add.s32 	%r30, %r20, %r30;
$L__BB40_4:
	add.s32 	%r31, %r31, %r4;
	setp.lt.u32 	%p3, %r31, %r14;
	@%p3 bra 	$L__BB40_2;
$L__BB40_5:
	shl.b32 	%r21, %r1, 2;
	mov.u32 	%r22, __smem;
	add.s32 	%r13, %r22, %r21;
	st.shared.u32 	[%r13], %r30;
	bar.sync 	0;
	setp.gt.u32 	%p4, %r1, 31;
	@%p4 bra 	$L__BB40_8;
	ld.volatile.shared.u32 	%r23, [%r13+16];
	add.s32 	%r24, %r23, %r30;
	st.volatile.shared.u32 	[%r13], %r24;
	ld.volatile.shared.u32 	%r25, [%r13+8];
	add.s32 	%r26, %r25, %r24;
	st.volatile.shared.u32 	[%r13], %r26;
	ld.volatile.shared.u32 	%r27, [%r13+4];
	add.s32 	%r28, %r27, %r26;
	st.volatile.shared.u32 	[%r13], %r28;
	setp.ne.s32 	%p5, %r1, 0;
	@%p5 bra 	$L__BB40_8;
	ld.shared.u32 	%r29, [__smem];
	cvta.to.global.u64 	%rd8, %rd2;
	mul.wide.u32 	%rd9, %r2, 4;
	add.s64 	%rd10, %rd8, %rd9;
	st.global.u32 	[%rd10], %r29;
$L__BB40_8:
	ret;

}
	// .globl	_Z7reduce6IiLj4ELb0EEvPT_S1_j
.visible .entry _Z7reduce6IiLj4ELb0EEvPT_S1_j(
	.param .u64 .ptr .align 1 _Z7reduce6IiLj4ELb0EEvPT_S1_j_param_0,
	.param .u64 .ptr .align 1 _Z7reduce6IiLj4ELb0EEvPT_S1_j_param_1,
	.param .u32 _Z7reduce6IiLj4ELb0EEvPT_S1_j_param_2
)
{
	.reg .pred 	%p<6>;
	.reg .b32 	%r<32>;
	.reg .b64 	%rd<11>;

	ld.param.u64 	%rd3, [_Z7reduce6IiLj4ELb0EEvPT_S1_j_param_0];
	ld.param.u64 	%rd2, [_Z7reduce6IiLj4ELb0EEvPT_S1_j_param_1];
	ld.param.u32 	%r14, [_Z7reduce6IiLj4ELb0EEvPT_S1_j_param_2];
	cvta.to.global.u64 	%rd1, %rd3;
	mov.u32 	%r1, %tid.x;
	mov.u32 	%r2, %ctaid.x;
	shl.b32 	%r16, %r2, 3;
	add.s32 	%r29, %r16, %r1;
	setp.ge.u32 	%p1, %r29, %r14;
	mov.b32 	%r28, 0;
	@%p1 bra 	$L__BB41_5;
	mov.u32 	%r18, %nctaid.x;
	shl.b32 	%r4, %r18, 3;
	mov.b32 	%r28, 0;
$L__BB41_2:
	mul.wide.u32 	%rd4, %r29, 4;
	add.s64 	%rd5, %rd1, %rd4;
	ld.global.u32 	%r19, [%rd5];
	add.s32 	%r28, %r19, %r28;
	add.s32 	%r8, %r29, 4;
	setp.ge.u32 	%p2, %r8, %r14;
	@%p2 bra 	$L__BB41_4;
	mul.wide.u32 	%rd6, %r8, 4;
	add.s64 	%rd7, %rd1, %rd6;
	ld.global.u32 	%r20, [%rd7];
	add.s32 	%r28, %r20, %r28;
$L__BB41_4:
	add.s32 	%r29, %r29, %r4;
	setp.lt.u32 	%p3, %r29, %r14;
	@%p3 bra 	$L__BB41_2;
$L__BB41_5:
	shl.b32 	%r21, %r1, 2;
	mov.u32 	%r22, __smem;
	add.s32 	%r13, %r22, %r21;
	st.shared.u32 	[%r13], %r28;
	bar.sync 	0;
	setp.gt.u32 	%p4, %r1, 31;
	@%p4 bra 	$L__BB41_8;
	ld.volatile.shared.u32 	%r23, [%r13+8];
	add.s32 	%r24, %r23, %r28;
	st.volatile.shared.u32 	[%r13], %r24;
	ld.volatile.shared.u32 	%r25, [%r13+4];
	add.s32 	%r26, %r25, %r24;
	st.volatile.shared.u32 	[%r13], %r26;
	setp.ne.s32 	%p5, %r1, 0;
	@%p5 bra 	$L__BB41_8;
	ld.shared.u32 	%r27, [__smem];
	cvta.to.global.u64 	%rd8, %rd2;
	mul.wide.u32 	%rd9, %r2, 4;
	add.s64 	%rd10, %rd8, %rd9;
	st.global.u32 	[%rd10], %r27;
$L__BB41_8:
	ret;

}
	// .globl	_Z7reduce6IiLj2ELb0EEvPT_S1_j
.visible .entry _Z7reduce6IiLj2ELb0EEvPT_S1_j(
	.param .u64 .ptr .align 1 _Z7reduce6IiLj2ELb0EEvPT_S1_j_param_0,
	.param .u64 .ptr .align 1 _Z7reduce6IiLj2ELb0EEvPT_S1_j_param_1,
	.param .u32 _Z7reduce6IiLj2ELb0EEvPT_S1_j_param_2
)
{
	.reg .pred 	%p<6>;
	.reg .b32 	%r<30>;
	.reg .b64 	%rd<11>;

	ld.param.u64 	%rd3, [_Z7reduce6IiLj2ELb0EEvPT_S1_j_param_0];
	ld.param.u64 	%rd2, [_Z7reduce6IiLj2ELb0EEvPT_S1_j_param_1];
	ld.param.u32 	%r14, [_Z7reduce6IiLj2ELb0EEvPT_S1_j_param_2];
	cvta.to.global.u64 	%rd1, %rd3;
	mov.u32 	%r1, %tid.x;
	mov.u32 	%r2, %ctaid.x;
	shl.b32 	%r16, %r2, 2;
	add.s32 	%r27, %r16, %r1;
	setp.ge.u32 	%p1, %r27, %r14;
	mov.b32 	%r26, 0;
	@%p1 bra 	$L__BB42_5;
	mov.u32 	%r18, %nctaid.x;
	shl.b32 	%r4, %r18, 2;
	mov.b32 	%r26, 0;
$L__BB42_2:
	mul.wide.u32 	%rd4, %r27, 4;
	add.s64 	%rd5, %rd1, %rd4;
	ld.global.u32 	%r19, [%rd5];
	add.s32 	%r26, %r19, %r26;
	add.s32 	%r8, %r27, 2;
	setp.ge.u32 	%p2, %r8, %r14;
	@%p2 bra 	$L__BB42_4;
	mul.wide.u32 	%rd6, %r8, 4;
	add.s64 	%rd7, %rd1, %rd6;
	ld.global.u32 	%r20, [%rd7];
	add.s32 	%r26, %r20, %r26;
$L__BB42_4:
	add.s32 	%r27, %r27, %r4;
	setp.lt.u32 	%p3, %r27, %r14;
	@%p3 bra 	$L__BB42_2;
$L__BB42_5:
	shl.b32 	%r21, %r1, 2;
	mov.u32 	%r22, __smem;
	add.s32 	%r13, %r22, %r21;
	st.shared.u32 	[%r13], %r26;
	bar.sync 	0;
	setp.gt.u32 	%p4, %r1, 31;
	@%p4 bra 	$L__BB42_8;
	ld.volatile.shared.u32 	%r23, [%r13+4];
	add.s32 	%r24, %r23, %r26;
	st.volatile.shared.u32 	[%r13], %r24;
	setp.ne.s32 	%p5, %r1, 0;
	@%p5 bra 	$L__BB42_8;
	ld.shared.u32 	%r25, [__smem];
	cvta.to.global.u64 	%rd8, %rd2;
	mul.wide.u32 	%rd9, %r2, 4;
	add.s64 	%rd10, %rd8, %rd9;
	st.global.u32 	[%rd10], %r25;
$L__BB42_8:
	ret;

}
	// .globl	_Z7reduce6IiLj1ELb0EEvPT_S1_j
.visible .entry _Z7reduce6IiLj1ELb0EEvPT_S1_j(
	.param .u64 .ptr .align 1 _Z7reduce6IiLj1ELb0EEvPT_S1_j_param_0,
	.param .u64 .ptr .align 1 _Z7reduce6IiLj1ELb0EEvPT_S1_j_param_1,
	.param .u32 _Z7reduce6IiLj1ELb0EEvPT_S1_j_param_2
)
{
	.reg .pred 	%p<5>;
	.reg .b32 	%r<28>;
	.reg .b64 	%rd<9>;

	ld.param.u64 	%rd3, [_Z7reduce6IiLj1ELb0EEvPT_S1_j_param_0];
	ld.param.u64 	%rd4, [_Z7reduce6IiLj1ELb0EEvPT_S1_j_param_1];
	ld.param.u32 	%r12, [_Z7reduce6IiLj1ELb0EEvPT_S1_j_param_2];
	mov.u32 	%r1, %tid.x;
	mov.u32 	%r2, %ctaid.x;
	shl.b32 	%r14, %r2, 1;
	add.s32 	%r25, %r14, %r1;
	setp.ge.u32 	%p1, %r25, %r12;
	mov.b32 	%r24, 0;
	@%p1 bra 	$L__BB43_5;
	mov.u32 	%r16, %nctaid.x;
	shl.b32 	%r4, %r16, 1;
	cvta.to.global.u64 	%rd1, %rd3;
	mov.b32 	%r24, 0;
$L__BB43_2:
	mul.wide.u32 	%rd5, %r25, 4;
	add.s64 	%rd2, %rd1, %rd5;
	ld.global.u32 	%r17, [%rd2];
	add.s32 	%r24, %r17, %r24;
	add.s32 	%r18, %r25, 1;
	setp.ge.u32 	%p2, %r18, %r12;
	@%p2 bra 	$L__BB43_4;
	ld.global.u32 	%r19, [%rd2+4];
	add.s32 	%r24, %r19, %r24;
$L__BB43_4:
	add.s32 	%r25, %r25, %r4;
	setp.lt.u32 	%p3, %r25, %r12;
	@%p3 bra 	$L__BB43_2;
$L__BB43_5:
	shl.b32 	%r20, %r1, 2;
	mov.u32 	%r21, __smem;
	add.s32 	%r22, %r21, %r20;
	st.shared.u32 	[%r22], %r24;
	bar.sync 	0;
	setp.ne.s32 	%p4, %r1, 0;
	@%p4 bra 	$L__BB43_7;
	ld.shared.u32 	%r23, [__smem];
	cvta.to.global.u64 	%rd6, %rd4;
	mul.wide.u32 	%rd7, %r2, 4;
	add.s64 	%rd8, %rd6, %rd7;
	st.global.u32 	[%rd8], %r23;
$L__BB43_7:
	ret;

}
	// .globl	_Z7reduce0IfEvPT_S1_j
.visible .entry _Z7reduce0IfEvPT_S1_j(
	.param .u64 .ptr .align 1 _Z7reduce0IfEvPT_S1_j_param_0,
	.param .u64 .ptr .align 1 _Z7reduce0IfEvPT_S1_j_param_1,
	.param .u32 _Z7reduce0IfEvPT_S1_j_param_2
)
{
	.reg .pred 	%p<6>;
	.reg .b32 	%r<17>;
	.reg .b32 	%f<9>;
	.reg .b64 	%rd<9>;

	ld.param.u64 	%rd1, [_Z7reduce0IfEvPT_S1_j_param_0];
	ld.param.u64 	%rd2, [_Z7reduce0IfEvPT_S1_j_param_1];
	ld.param.u32 	%r8, [_Z7reduce0IfEvPT_S1_j_param_2];
	mov.u32 	%r1, %tid.x;
	mov.u32 	%r2, %ctaid.x;
	mov.u32 	%r3, %ntid.x;
	mad.lo.s32 	%r4, %r2, %r3, %r1;
	setp.ge.u32 	%p1, %r4, %r8;
	mov.f32 	%f8, 0f00000000;
	@%p1 bra 	$L__BB44_2;
	cvta.to.global.u64 	%rd3, %rd1;
	mul.wide.u32 	%rd4, %r4, 4;
	add.s64 	%rd5, %rd3, %rd4;
	ld.global.f32 	%f8, [%rd5];
$L__BB44_2:
	shl.b32 	%r9, %r1, 2;
	mov.u32 	%r10, __smem;
	add.s32 	%r5, %r10, %r9;
	st.shared.f32 	[%r5], %f8;
	bar.sync 	0;
	setp.lt.u32 	%p2, %r3, 2;
	@%p2 bra 	$L__BB44_7;
	mov.b32 	%r16, 1;
$L__BB44_4:
	shl.b32 	%r7, %r16, 1;
	add.s32 	%r12, %r7, -1;
	and.b32  	%r13, %r12, %r1;
	setp.ne.s32 	%p3, %r13, 0;
	@%p3 bra 	$L__BB44_6;
	shl.b32 	%r14, %r16, 2;
	add.s32 	%r15, %r5, %r14;
	ld.shared.f32 	%f4, [%r15];
	ld.shared.f32 	%f5, [%r5];
	add.f32 	%f6, %f4, %f5;
	st.shared.f32 	[%r5], %f6;
$L__BB44_6:
	bar.sync 	0;
	setp.lt.u32 	%p4, %r7, %r3;
	mov.u32 	%r16, %r7;
	@%p4 bra 	$L__BB44_4;
$L__BB44_7:
	setp.ne.s32 	%p5, %r1, 0;
	@%p5 bra 	$L__BB44_9;
	ld.shared.f32 	%f7, [__smem];
	cvta.to.global.u64 	%rd6, %rd2;
	mul.wide.u32 	%rd7, %r2, 4;
	add.s64 	%rd8, %rd6, %rd7;
	st.global.f32 	[%rd8], %f7;
$L__BB44_9:
	ret;

}
	// .globl	_Z7reduce1IfEvPT_S1_j
.visible .entry _Z7reduce1IfEvPT_S1_j(
	.param .u64 .ptr .align 1 _Z7reduce1IfEvPT_S1_j_param_0,
	.param .u64 .ptr .align 1 _Z7reduce1IfEvPT_S1_j_param_1,
	.param .u32 _Z7reduce1IfEvPT_S1_j_param_2
)
{
	.reg .pred 	%p<6>;
	.reg .b32 	%r<20>;
	.reg .b32 	%f<9>;
	.reg .b64 	%rd<9>;

	ld.param.u64 	%rd1, [_Z7reduce1IfEvPT_S1_j_param_0];
	ld.param.u64 	%rd2, [_Z7reduce1IfEvPT_S1_j_param_1];
	ld.param.u32 	%r8, [_Z7reduce1IfEvPT_S1_j_param_2];
	mov.u32 	%r1, %tid.x;
	mov.u32 	%r2, %ctaid.x;
	mov.u32 	%r3, %ntid.x;
	mad.lo.s32 	%r4, %r2, %r3, %r1;
	setp.ge.u32 	%p1, %r4, %r8;
	mov.f32 	%f8, 0f00000000;
	@%p1 bra 	$L__BB45_2;
	cvta.to.global.u64 	%rd3, %rd1;
	mul.wide.u32 	%rd4, %r4, 4;
	add.s64 	%rd5, %rd3, %rd4;
	ld.global.f32 	%f8, [%rd5];
$L__BB45_2:
	shl.b32 	%r9, %r1, 2;
	mov.u32 	%r10, __smem;
	add.s32 	%r11, %r10, %r9;
	st.shared.f32 	[%r11], %f8;
	bar.sync 	0;
	setp.lt.u32 	%p2, %r3, 2;
	@%p2 bra 	$L__BB45_7;
	mov.b32 	%r19, 1;
$L__BB45_4:
	shl.b32 	%r6, %r19, 1;
	mul.lo.s32 	%r7, %r6, %r1;
	setp.ge.u32 	%p3, %r7, %r3;
	@%p3 bra 	$L__BB45_6;
	add.s32 	%r13, %r7, %r19;
	shl.b32 	%r14, %r13, 2;
	add.s32 	%r16, %r10, %r14;
	ld.shared.f32 	%f4, [%r16];
	shl.b32 	%r17, %r7, 2;
	add.s32 	%r18, %r10, %r17;
	ld.shared.f32 	%f5, [%r18];
	add.f32 	%f6, %f4, %f5;
	st.shared.f32 	[%r18], %f6;
$L__BB45_6:
	bar.sync 	0;
	setp.lt.u32 	%p4, %r6, %r3;
	mov.u32 	%r19, %r6;
	@%p4 bra 	$L__BB45_4;
$L__BB45_7:
	setp.ne.s32 	%p5, %r1, 0;
	@%p5 bra 	$L__BB45_9;
	ld.shared.f32 	%f7, [__smem];
	cvta.to.global.u64 	%rd6, %rd2;
	mul.wide.u32 	%rd7, %r2, 4;
	add.s64 	%rd8, %rd6, %rd7;
	st.global.f32 	[%rd8], %f7;
$L__BB45_9:
	ret;

}
	// .globl	_Z7reduce2IfEvPT_S1_j
.visible .entry _Z7reduce2IfEvPT_S1_j(
	.param .u64 .ptr .align 1 _Z7reduce2IfEvPT_S1_j_param_0,
	.param .u64 .ptr .align 1 _Z7reduce2IfEvPT_S1_j_param_1,
	.param .u32 _Z7reduce2IfEvPT_S1_j_param_2
)
{
	.reg .pred 	%p<6>;
	.reg .b32 	%r<14>;
	.reg .b32 	%f<9>;
	.reg .b64 	%rd<9>;

	ld.param.u64 	%rd1, [_Z7reduce2IfEvPT_S1_j_param_0];
	ld.param.u64 	%rd2, [_Z7reduce2IfEvPT_S1_j_param_1];
	ld.param.u32 	%r8, [_Z7reduce2IfEvPT_S1_j_param_2];
	mov.u32 	%r1, %tid.x;
	mov.u32 	%r2, %ctaid.x;
	mov.u32 	%r13, %ntid.x;
	mad.lo.s32 	%r4, %r2, %r13, %r1;
	setp.ge.u32 	%p1, %r4, %r8;
	mov.f32 	%f8, 0f00000000;
	@%p1 bra 	$L__BB46_2;
	cvta.to.global.u64 	%rd3, %rd1;
	mul.wide.u32 	%rd4, %r4, 4;
	add.s64 	%rd5, %rd3, %rd4;
	ld.global.f32 	%f8, [%rd5];
$L__BB46_2:
	shl.b32 	%r9, %r1, 2;
	mov.u32 	%r10, __smem;
	add.s32 	%r5, %r10, %r9;
	st.shared.f32 	[%r5], %f8;
	bar.sync 	0;
	setp.lt.u32 	%p2, %r13, 2;
	@%p2 bra 	$L__BB46_6;
$L__BB46_3:
	shr.u32 	%r7, %r13, 1;
	setp.ge.u32 	%p3, %r1, %r7;
	@%p3 bra 	$L__BB46_5;
	shl.b32 	%r11, %r7, 2;
	add.s32 	%r12, %r5, %r11;
	ld.shared.f32 	%f4, [%r12];
	ld.shared.f32 	%f5, [%r5];
	add.f32 	%f6, %f4, %f5;
	st.shared.f32 	[%r5], %f6;
$L__BB46_5:
	bar.sync 	0;
	setp.gt.u32 	%p4, %r13, 3;
	mov.u32 	%r13, %r7;
	@%p4 bra 	$L__BB46_3;
$L__BB46_6:
	setp.ne.s32 	%p5, %r1, 0;
	@%p5 bra 	$L__BB46_8;
	ld.shared.f32 	%f7, [__smem];
	cvta.to.global.u64 	%rd6, %rd2;
	mul.wide.u32 	%rd7, %r2, 4;
	add.s64 	%rd8, %rd6, %rd7;
	st.global.f32 	[%rd8], %f7;
$L__BB46_8:
	ret;

}
	// .globl	_Z7reduce3IfEvPT_S1_j
.visible .entry _Z7reduce3IfEvPT_S1_j(
	.param .u64 .ptr .align 1 _Z7reduce3IfEvPT_S1_j_param_0,
	.param .u64 .ptr .align 1 _Z7reduce3IfEvPT_S1_j_param_1,
	.param .u32 _Z7reduce3IfEvPT_S1_j_param_2
)
{
	.reg .pred 	%p<7>;
	.reg .b32 	%r<17>;
	.reg .b32 	%f<16>;
	.reg .b64 	%rd<11>;

	ld.param.u64 	%rd3, [_Z7reduce3IfEvPT_S1_j_param_0];
	ld.param.u64 	%rd2, [_Z7reduce3IfEvPT_S1_j_param_1];
	ld.param.u32 	%r9, [_Z7reduce3IfEvPT_S1_j_param_2];
	cvta.to.global.u64 	%rd1, %rd3;
	mov.u32 	%r1, %tid.x;
	mov.u32 	%r2, %ctaid.x;
	mov.u32 	%r16, %ntid.x;
	mul.lo.s32 	%r10, %r16, %r2;
	shl.b32 	%r11, %r10, 1;
	add.s32 	%r4, %r11, %r1;
	setp.ge.u32 	%p1, %r4, %r9;
	mov.f32 	%f13, 0f00000000;
	@%p1 bra 	$L__BB47_2;
	mul.wide.u32 	%rd4, %r4, 4;
	add.s64 	%rd5, %rd1, %rd4;
	ld.global.f32 	%f13, [%rd5];
$L__BB47_2:
	add.s32 	%r5, %r4, %r16;
	setp.ge.u32 	%p2, %r5, %r9;
	@%p2 bra 	$L__BB47_4;
	mul.wide.u32 	%rd6, %r5, 4;
	add.s64 	%rd7, %rd1, %rd6;
	ld.global.f32 	%f9, [%rd7];
	add.f32 	%f13, %f13, %f9;
$L__BB47_4:
	shl.b32 	%r12, %r1, 2;
	mov.u32 	%r13, __smem;
	add.s32 	%r6, %r13, %r12;
	st.shared.f32 	[%r6], %f13;
	bar.sync 	0;
	setp.lt.u32 	%p3, %r16, 2;
	@%p3 bra 	$L__BB47_8;
$L__BB47_5:
	shr.u32 	%r8, %r16, 1;
	setp.ge.u32 	%p4, %r1, %r8;
	@%p4 bra 	$L__BB47_7;
	shl.b32 	%r14, %r8, 2;
	add.s32 	%r15, %r6, %r14;
	ld.shared.f32 	%f10, [%r15];
	add.f32 	%f13, %f13, %f10;
	st.shared.f32 	[%r6], %f13;
$L__BB47_7:
	bar.sync 	0;
	setp.gt.u32 	%p5, %r16, 3;
	mov.u32 	%r16, %r8;
	@%p5 bra 	$L__BB47_5;
$L__BB47_8:
	setp.ne.s32 	%p6, %r1, 0;
	@%p6 bra 	$L__BB47_10;
	ld.shared.f32 	%f11, [__smem];
	cvta.to.global.u64 	%rd8, %rd2;
	mul.wide.u32 	%rd9, %r2, 4;
	add.s64 	%rd10, %rd8, %rd9;
	st.global.f32 	[%rd10], %f11;
$L__BB47_10:
	ret;

}
	// .globl	_Z7reduce4IfLj512EEvPT_S1_j
.visible .entry _Z7reduce4IfLj512EEvPT_S1_j(
	.param .u64 .ptr .align 1 _Z7reduce4IfLj512EEvPT_S1_j_param_0,
	.param .u64 .ptr .align 1 _Z7reduce4IfLj512EEvPT_S1_j_param_1,
	.param .u32 _Z7reduce4IfLj512EEvPT_S1_j_param_2
)
{
	.reg .pred 	%p<8>;
	.reg .b32 	%r<17>;
	.reg .b32 	%f<30>;
	.reg .b64 	%rd<11>;

	ld.param.u64 	%rd3, [_Z7reduce4IfLj512EEvPT_S1_j_param_0];
	ld.param.u64 	%rd2, [_Z7reduce4IfLj512EEvPT_S1_j_param_1];
	ld.param.u32 	%r9, [_Z7reduce4IfLj512EEvPT_S1_j_param_2];
	cvta.to.global.u64 	%rd1, %rd3;
	mov.u32 	%r1, %tid.x;
	mov.u32 	%r2, %ctaid.x;
	mov.u32 	%r16, %ntid.x;
	mul.lo.s32 	%r10, %r16, %r2;
	shl.b32 	%r11, %r10, 1;
	add.s32 	%r4, %r11, %r1;
	setp.ge.u32 	%p1, %r4, %r9;
	mov.f32 	%f28, 0f00000000;
	@%p1 bra 	$L__BB48_2;
	mul.wide.u32 	%rd4, %r4, 4;
	add.s64 	%rd5, %rd1, %rd4;
	ld.global.f32 	%f28, [%rd5];
$L__BB48_2:
	add.s32 	%r5, %r4, 512;
	setp.ge.u32 	%p2, %r5, %r9;
	@%p2 bra 	$L__BB48_4;
	mul.wide.u32 	%rd6, %r5, 4;
	add.s64 	%rd7, %rd1, %rd6;
	ld.global.f32 	%f10, [%rd7];
	add.f32 	%f28, %f28, %f10;
$L__BB48_4:
	shl.b32 	%r12, %r1, 2;
	mov.u32 	%r13, __smem;
	add.s32 	%r6, %r13, %r12;
	st.shared.f32 	[%r6], %f28;
	bar.sync 	0;
	setp.lt.u32 	%p3, %r16, 66;
	@%p3 bra 	$L__BB48_8;
$L__BB48_5:
	shr.u32 	%r8, %r16, 1;
	setp.ge.u32 	%p4, %r1, %r8;
	@%p4 bra 	$L__BB48_7;
	shl.b32 	%r14, %r8, 2;
	add.s32 	%r15, %r6, %r14;
	ld.shared.f32 	%f11, [%r15];
	add.f32 	%f28, %f28, %f11;
	st.shared.f32 	[%r6], %f28;
$L__BB48_7:
	bar.sync 	0;
	setp.gt.u32 	%p5, %r16, 131;
	mov.u32 	%r16, %r8;
	@%p5 bra 	$L__BB48_5;
$L__BB48_8:
	setp.gt.u32 	%p6, %r1, 31;
	@%p6 bra 	$L__BB48_11;
	ld.volatile.shared.f32 	%f12, [%r6+128];
	add.f32 	%f13, %f28, %f12;
	st.volatile.shared.f32 	[%r6], %f13;
	ld.volatile.shared.f32 	%f14, [%r6+64];
	add.f32 	%f15, %f13, %f14;
	st.volatile.shared.f32 	[%r6], %f15;
	ld.volatile.shared.f32 	%f16, [%r6+32];
	add.f32 	%f17, %f15, %f16;
	st.volatile.shared.f32 	[%r6], %f17;
	ld.volatile.shared.f32 	%f18, [%r6+16];
	add.f32 	%f19, %f17, %f18;
	st.volatile.shared.f32 	[%r6], %f19;
	ld.volatile.shared.f32 	%f20, [%r6+8];
	add.f32 	%f21, %f19, %f20;
	st.volatile.shared.f32 	[%r6], %f21;
	ld.volatile.shared.f32 	%f22, [%r6+4];
	add.f32 	%f23, %f21, %f22;
	st.volatile.shared.f32 	[%r6], %f23;
	setp.ne.s32 	%p7, %r1, 0;
	@%p7 bra 	$L__BB48_11;
	ld.shared.f32 	%f24, [__smem];
	cvta.to.global.u64 	%rd8, %rd2;
	mul.wide.u32 	%rd9, %r2, 4;
	add.s64 	%rd10, %rd8, %rd9;
	st.global.f32 	[%rd10], %f24;
$L__BB48_11:
	ret;

}
	// .globl	_Z7reduce4IfLj256EEvPT_S1_j
.visible .entry _Z7reduce4IfLj256EEvPT_S1_j(
	.param .u64 .ptr .align 1 _Z7reduce4IfLj256EEvPT_S1_j_param_0,
	.param .u64 .ptr .align 1 _Z7reduce4IfLj256EEvPT_S1_j_param_1,
	.param .u32 _Z7reduce4IfLj256EEvPT_S1_j_param_2
)
{
	.reg .pred 	%p<8>;
	.reg .b32 	%r<17>;
	.reg .b32 	%f<30>;
	.reg .b64 	%rd<11>;

	ld.param.u64 	%rd3, [_Z7reduce4IfLj256EEvPT_S1_j_param_0];
	ld.param.u64 	%rd2, [_Z7reduce4IfLj256EEvPT_S1_j_param_1];
	ld.param.u32 	%r9, [_Z7reduce4IfLj256EEvPT_S1_j_param_2];
	cvta.to.global.u64 	%rd1, %rd3;
	mov.u32 	%r1, %tid.x;
	mov.u32 	%r2, %ctaid.x;
	mov.u32 	%r16, %ntid.x;
	mul.lo.s32 	%r10, %r16, %r2;
	shl.b32 	%r11, %r10, 1;
	add.s32 	%r4, %r11, %r1;
	setp.ge.u32 	%p1, %r4, %r9;
	mov.f32 	%f28, 0f00000000;
	@%p1 bra 	$L__BB49_2;
	mul.wide.u32 	%rd4, %r4, 4;
	add.s64 	%rd5, %rd1, %rd4;
	ld.global.f32 	%f28, [%rd5];
$L__BB49_2:
	add.s32 	%r5, %r4, 256;
	setp.ge.u32 	%p2, %r5, %r9;
	@%p2 bra 	$L__BB49_4;
	mul.wide.u32 	%rd6, %r5, 4;
	add.s64 	%rd7, %rd1, %rd6;
	ld.global.f32 	%f10, [%rd7];
	add.f32 	%f28, %f28, %f10;
$L__BB49_4:
	shl.b32 	%r12, %r1, 2;
	mov.u32 	%r13, __smem;
	add.s32 	%r6, %r13, %r12;
	st.shared.f32 	[%r6], %f28;
	bar.sync 	0;
	setp.lt.u32 	%p3, %r16, 66;
	@%p3 bra 	$L__BB49_8;
$L__BB49_5:
	shr.u32 	%r8, %r16, 1;
	setp.ge.u32 	%p4, %r1, %r8;
	@%p4 bra 	$L__BB49_7;
	shl.b32 	%r14, %r8, 2;
	add.s32 	%r15, %r6, %r14;
	ld.shared.f32 	%f11, [%r15];
	add.f32 	%f28, %f28, %f11;
	st.shared.f32 	[%r6], %f28;
$L__BB49_7:
	bar.sync 	0;
	setp.gt.u32 	%p5, %r16, 131;
	mov.u32 	%r16, %r8;
	@%p5 bra 	$L__BB49_5;
$L__BB49_8:
	setp.gt.u32 	%p6, %r1, 31;
	@%p6 bra 	$L__BB49_11;
	ld.volatile.shared.f32 	%f12, [%r6+128];
	add.f32 	%f13, %f28, %f12;
	st.volatile.shared.f32 	[%r6], %f13;
	ld.volatile.shared.f32 	%f14, [%r6+64];
	add.f32 	%f15, %f13, %f14;
	st.volatile.shared.f32 	[%r6], %f15;
	ld.volatile.shared.f32 	%f16, [%r6+32];
	add.f32 	%f17, %f15, %f16;
	st.volatile.shared.f32 	[%r6], %f17;
	ld.volatile.shared.f32 	%f18, [%r6+16];
	add.f32 	%f19, %f17, %f18;
	st.volatile.shared.f32 	[%r6], %f19;
	ld.volatile.shared.f32 	%f20, [%r6+8];
	add.f32 	%f21, %f19, %f20;
	st.volatile.shared.f32 	[%r6], %f21;
	ld.volatile.shared.f32 	%f22, [%r6+4];
	add.f32 	%f23, %f21, %f22;
	st.volatile.shared.f32 	[%r6], %f23;
	setp.ne.s32 	%p7, %r1, 0;
	@%p7 bra 	$L__BB49_11;
	ld.shared.f32 	%f24, [__smem];
	cvta.to.global.u64 	%rd8, %rd2;
	mul.wide.u32 	%rd9, %r2, 4;
	add.s64 	%rd10, %rd8, %rd9;
	st.global.f32 	[%rd10], %f24;
$L__BB49_11:
	ret;

}
	// .globl	_Z7reduce4IfLj128EEvPT_S1_j
.visible .entry _Z7reduce4IfLj128EEvPT_S1_j(
	.param .u64 .ptr .align 1 _Z7reduce4IfLj128EEvPT_S1_j_param_0,
	.param .u64 .ptr .align 1 _Z7reduce4IfLj128EEvPT_S1_j_param_1,
	.param .u32 _Z7reduce4IfLj128EEvPT_S1_j_param_2
)
{
	.reg .pred 	%p<8>;
	.reg .b32 	%r<17>;
	.reg .b32 	%f<30>;
	.reg .b64 	%rd<11>;

	ld.param.u64 	%rd3, [_Z7reduce4IfLj128EEvPT_S1_j_param_0];
	ld.param.u64 	%rd2, [_Z7reduce4IfLj128EEvPT_S1_j_param_1];
	ld.param.u32 	%r9, [_Z7reduce4IfLj128EEvPT_S1_j_param_2];
	cvta.to.global.u64 	%rd1, %rd3;
	mov.u32 	%r1, %tid.x;
	mov.u32 	%r2, %ctaid.x;
	mov.u32 	%r16, %ntid.x;
	mul.lo.s32 	%r10, %r16, %r2;
	shl.b32 	%r11, %r10, 1;
	add.s32 	%r4, %r11, %r1;
	setp.ge.u32 	%p1, %r4, %r9;
	mov.f32 	%f28, 0f00000000;
	@%p1 bra 	$L__BB50_2;
	mul.wide.u32 	%rd4, %r4, 4;
	add.s64 	%rd5, %rd1, %rd4;
	ld.global.f32 	%f28, [%rd5];
$L__BB50_2:
	add.s32 	%r5, %r4, 128;
	setp.ge.u32 	%p2, %r5, %r9;
	@%p2 bra 	$L__BB50_4;
	mul.wide.u32 	%rd6, %r5, 4;
	add.s64 	%rd7, %rd1, %rd6;
	ld.global.f32 	%f10, [%rd7];
	add.f32 	%f28, %f28, %f10;
$L__BB50_4:
	shl.b32 	%r12, %r1, 2;
	mov.u32 	%r13, __smem;
	add.s32 	%r6, %r13, %r12;
	st.shared.f32 	[%r6], %f28;
	bar.sync 	0;
	setp.lt.u32 	%p3, %r16, 66;
	@%p3 bra 	$L__BB50_8;
$L__BB50_5:
	shr.u32 	%r8, %r16, 1;
	setp.ge.u32 	%p4, %r1, %r8;
	@%p4 bra 	$L__BB50_7;
	shl.b32 	%r14, %r8, 2;
	add.s32 	%r15, %r6, %r14;
	ld.shared.f32 	%f11, [%r15];
	add.f32 	%f28, %f28, %f11;
	st.shared.f32 	[%r6], %f28;
$L__BB50_7:
	bar.sync 	0;
	setp.gt.u32 	%p5, %r16, 131;
	mov.u32 	%r16, %r8;
	@%p5 bra 	$L__BB50_5;
$L__BB50_8:
	setp.gt.u32 	%p6, %r1, 31;
	@%p6 bra 	$L__BB50_11;
	ld.volatile.shared.f32 	%f12, [%r6+128];
	add.f32 	%f13, %f28, %f12;
	st.volatile.shared.f32 	[%r6], %f13;
	ld.volatile.shared.f32 	%f14, [%r6+64];
	add.f32 	%f15, %f13, %f14;
	st.volatile.shared.f32 	[%r6], %f15;
	ld.volatile.shared.f32 	%f16, [%r6+32];
	add.f32 	%f17, %f15, %f16;
	st.volatile.shared.f32 	[%r6], %f17;
	ld.volatile.shared.f32 	%f18, [%r6+16];
	add.f32 	%f19, %f17, %f18;
	st.volatile.shared.f32 	[%r6], %f19;
	ld.volatile.shared.f32 	%f20, [%r6+8];
	add.f32 	%f21, %f19, %f20;
	st.volatile.shared.f32 	[%r6], %f21;
	ld.volatile.shared.f32 	%f22, [%r6+4];
	add.f32 	%f23, %f21, %f22;
	st.volatile.shared.f32 	[%r6], %f23;
	setp.ne.s32 	%p7, %r1, 0;
	@%p7 bra 	$L__BB50_11;
	ld.shared.f32 	%f24, [__smem];
	cvta.to.global.u64 	%rd8, %rd2;
	mul.wide.u32 	%rd9, %r2, 4;
	add.s64 	%rd10, %rd8, %rd9;
	st.global.f32 	[%rd10], %f24;
$L__BB50_11:
	ret;

}
	// .globl	_Z7reduce4IfLj64EEvPT_S1_j
.visible .entry _Z7reduce4IfLj64EEvPT_S1_j(
	.param .u64 .ptr .align 1 _Z7reduce4IfLj64EEvPT_S1_j_param_0,
	.param .u64 .ptr .align 1 _Z7reduce4IfLj64EEvPT_S1_j_param_1,
	.param .u32 _Z7reduce4IfLj64EEvPT_S1_j_param_2
)
{
	.reg .pred 	%p<8>;
	.reg .b32 	%r<17>;
	.reg .b32 	%f<30>;
	.reg .b64 	%rd<11>;

	ld.param.u64 	%rd3, [_Z7reduce4IfLj64EEvPT_S1_j_param_0];
	ld.param.u64 	%rd2, [_Z7reduce4IfLj64EEvPT_S1_j_param_1];
	ld.param.u32 	%r9, [_Z7reduce4IfLj64EEvPT_S1_j_param_2];
	cvta.to.global.u64 	%rd1, %rd3;
	mov.u32 	%r1, %tid.x;
	mov.u32 	%r2, %ctaid.x;
	mov.u32 	%r16, %ntid.x;
	mul.lo.s32 	%r10, %r16, %r2;
	shl.b32 	%r11, %r10, 1;
	add.s32 	%r4, %r11, %r1;
	setp.ge.u32 	%p1, %r4, %r9;
	mov.f32 	%f28, 0f00000000;
	@%p1 bra 	$L__BB51_2;
	mul.wide.u32 	%rd4, %r4, 4;
	add.s64 	%rd5, %rd1, %rd4;
	ld.global.f32 	%f28, [%rd5];
$L__BB51_2:
	add.s32 	%r5, %r4, 64;
	setp.ge.u32 	%p2, %r5, %r9;
	@%p2 bra 	$L__BB51_4;
	mul.wide.u32 	%rd6, %r5, 4;
	add.s64 	%rd7, %rd1, %rd6;
	ld.global.f32 	%f10, [%rd7];
	add.f32 	%f28, %f28, %f10;
$L__BB51_4:
	shl.b32 	%r12, %r1, 2;
	mov.u32 	%r13, __smem;
	add.s32 	%r6, %r13, %r12;
	st.shared.f32 	[%r6], %f28;
	bar.sync 	0;
	setp.lt.u32 	%p3, %r16, 66;
	@%p3 bra 	$L__BB51_8;
$L__BB51_5:
	shr.u32 	%r8, %r16, 1;
	setp.ge.u32 	%p4, %r1, %r8;
	@%p4 bra 	$L__BB51_7;
	shl.b32 	%r14, %r8, 2;
	add.s32 	%r15, %r6, %r14;
	ld.shared.f32 	%f11, [%r15];
	add.f32 	%f28, %f28, %f11;
	st.shared.f32 	[%r6], %f28;
$L__BB51_7:
	bar.sync 	0;
	setp.gt.u32 	%p5, %r16, 131;
	mov.u32 	%r16, %r8;
	@%p5 bra 	$L__BB51_5;
$L__BB51_8:
	setp.gt.u32 	%p6, %r1, 31;
	@%p6 bra 	$L__BB51_11;
	ld.volatile.shared.f32 	%f12, [%r6+128];
	add.f32 	%f13, %f28, %f12;
	st.volatile.shared.f32 	[%r6], %f13;
	ld.volatile.shared.f32 	%f14, [%r6+64];
	add.f32 	%f15, %f13, %f14;
	st.volatile.shared.f32 	[%r6], %f15;
	ld.volatile.shared.f32 	%f16, [%r6+32];
	add.f32 	%f17, %f15, %f16;
	st.volatile.shared.f32 	[%r6], %f17;
	ld.volatile.shared.f32 	%f18, [%r6+16];
	add.f32 	%f19, %f17, %f18;
	st.volatile.shared.f32 	[%r6], %f19;
	ld.volatile.shared.f32 	%f20, [%r6+8];
	add.f32 	%f21, %f19, %f20;
	st.volatile.shared.f32 	[%r6], %f21;
	ld.volatile.shared.f32 	%f22, [%r6+4];
	add.f32 	%f23, %f21, %f22;
	st.volatile.shared.f32 	[%r6], %f23;
	setp.ne.s32 	%p7, %r1, 0;
	@%p7 bra 	$L__BB51_11;
	ld.shared.f32 	%f24, [__smem];
	cvta.to.global.u64 	%rd8, %rd2;
	mul.wide.u32 	%rd9, %r2, 4;
	add.s64 	%rd10, %rd8, %rd9;
	st.global.f32 	[%rd10], %f24;
$L__BB51_11:
	ret;

}
	// .globl	_Z7reduce4IfLj32EEvPT_S1_j
.visible .entry _Z7reduce4IfLj32EEvPT_S1_j(
	.param .u64 .ptr .align 1 _Z7reduce4IfLj32EEvPT_S1_j_param_0,
	.param .u64 .ptr .align 1 _Z7reduce4IfLj32EEvPT_S1_j_param_1,
	.param .u32 _Z7reduce4IfLj32EEvPT_S1_j_param_2
)
{
	.reg .pred 	%p<8>;
	.reg .b32 	%r<17>;
	.reg .b32 	%f<28>;
	.reg .b64 	%rd<11>;

	ld.param.u64 	%rd3, [_Z7reduce4IfLj32EEvPT_S1_j_param_0];
	ld.param.u64 	%rd2, [_Z7reduce4IfLj32EEvPT_S1_j_param_1];
	ld.param.u32 	%r9, [_Z7reduce4IfLj32EEvPT_S1_j_param_2];
	cvta.to.global.u64 	%rd1, %rd3;
	mov.u32 	%r1, %tid.x;
	mov.u32 	%r2, %ctaid.x;
	mov.u32 	%r16, %ntid.x;
	mul.lo.s32 	%r10, %r16, %r2;
	shl.b32 	%r11, %r10, 1;
	add.s32 	%r4, %r11, %r1;
	setp.ge.u32 	%p1, %r4, %r9;
	mov.f32 	%f26, 0f00000000;
	@%p1 bra 	$L__BB52_2;
	mul.wide.u32 	%rd4, %r4, 4;
	add.s64 	%rd5, %rd1, %rd4;
	ld.global.f32 	%f26, [%rd5];
$L__BB52_2:
	add.s32 	%r5, %r4, 32;
	setp.ge.u32 	%p2, %r5, %r9;
	@%p2 bra 	$L__BB52_4;
	mul.wide.u32 	%rd6, %r5, 4;
	add.s64 	%rd7, %rd1, %rd6;
	ld.global.f32 	%f10, [%rd7];
	add.f32 	%f26, %f26, %f10;
$L__BB52_4:
	shl.b32 	%r12, %r1, 2;
	mov.u32 	%r13, __smem;
	add.s32 	%r6, %r13, %r12;
	st.shared.f32 	[%r6], %f26;
	bar.sync 	0;
	setp.lt.u32 	%p3, %r16, 66;
	@%p3 bra 	$L__BB52_8;
$L__BB52_5:
	shr.u32 	%r8, %r16, 1;
	setp.ge.u32 	%p4, %r1, %r8;
	@%p4 bra 	$L__BB52_7;
	shl.b32 	%r14, %r8, 2;
	add.s32 	%r15, %r6, %r14;
	ld.shared.f32 	%f11, [%r15];
	add.f32 	%f26, %f26, %f11;
	st.shared.f32 	[%r6], %f26;
$L__BB52_7:
	bar.sync 	0;
	setp.gt.u32 	%p5, %r16, 131;
	mov.u32 	%r16, %r8;
	@%p5 bra 	$L__BB52_5;
$L__BB52_8:
	setp.gt.u32 	%p6, %r1, 31;
	@%p6 bra 	$L__BB52_11;
	ld.volatile.shared.f32 	%f12, [%r6+64];
	add.f32 	%f13, %f26, %f12;
	st.volatile.shared.f32 	[%r6], %f13;
	ld.volatile.shared.f32 	%f14, [%r6+32];
	add.f32 	%f15, %f13, %f14;
	st.volatile.shared.f32 	[%r6], %f15;
	ld.volatile.shared.f32 	%f16, [%r6+16];
	add.f32 	%f17, %f15, %f16;
	st.volatile.shared.f32 	[%r6], %f17;
	ld.volatile.shared.f32 	%f18, [%r6+8];
	add.f32 	%f19, %f17, %f18;
	st.volatile.shared.f32 	[%r6], %f19;
	ld.volatile.shared.f32 	%f20, [%r6+4];
	add.f32 	%f21, %f19, %f20;
	st.volatile.shared.f32 	[%r6], %f21;
	setp.ne.s32 	%p7, %r1, 0;
	@%p7 bra 	$L__BB52_11;
	ld.shared.f32 	%f22, [__smem];
	cvta.to.global.u64 	%rd8, %rd2;
	mul.wide.u32 	%rd9, %r2, 4;
	add.s64 	%rd10, %rd8, %rd9;
	st.global.f32 	[%rd10], %f22;
$L__BB52_11:
	ret;

}
	// .globl	_Z7reduce4IfLj16EEvPT_S1_j
.visible .entry _Z7reduce4IfLj16EEvPT_S1_j(
	.param .u64 .ptr .align 1 _Z7reduce4IfLj16EEvPT_S1_j_param_0,
	.param .u64 .ptr .align 1 _Z7reduce4IfLj16EEvPT_S1_j_param_1,
	.param .u32 _Z7reduce4IfLj16EEvPT_S1_j_param_2
)
{
	.reg .pred 	%p<8>;
	.reg .b32 	%r<17>;
	.reg .b32 	%f<26>;
	.reg .b64 	%rd<11>;

	ld.param.u64 	%rd3, [_Z7reduce4IfLj16EEvPT_S1_j_param_0];
	ld.param.u64 	%rd2, [_Z7reduce4IfLj16EEvPT_S1_j_param_1];
	ld.param.u32 	%r9, [_Z7reduce4IfLj16EEvPT_S1_j_param_2];
	cvta.to.global.u64 	%rd1, %rd3;
	mov.u32 	%r1, %tid.x;
	mov.u32 	%r2, %ctaid.x;
	mov.u32 	%r16, %ntid.x;
	mul.lo.s32 	%r10, %r16, %r2;
	shl.b32 	%r11, %r10, 1;
	add.s32 	%r4, %r11, %r1;
	setp.ge.u32 	%p1, %r4, %r9;
	mov.f32 	%f24, 0f00000000;
	@%p1 bra 	$L__BB53_2;
	mul.wide.u32 	%rd4, %r4, 4;
	add.s64 	%rd5, %rd1, %rd4;
	ld.global.f32 	%f24, [%rd5];
$L__BB53_2:
	add.s32 	%r5, %r4, 16;
	setp.ge.u32 	%p2, %r5, %r9;
	@%p2 bra 	$L__BB53_4;
	mul.wide.u32 	%rd6, %r5, 4;
	add.s64 	%rd7, %rd1, %rd6;
	ld.global.f32 	%f10, [%rd7];
	add.f32 	%f24, %f24, %f10;
$L__BB53_4:
	shl.b32 	%r12, %r1, 2;
	mov.u32 	%r13, __smem;
	add.s32 	%r6, %r13, %r12;
	st.shared.f32 	[%r6], %f24;
	bar.sync 	0;
	setp.lt.u32 	%p3, %r16, 66;
	@%p3 bra 	$L__BB53_8;
$L__BB53_5:
	shr.u32 	%r8, %r16, 1;
	setp.ge.u32 	%p4, %r1, %r8;
	@%p4 bra 	$L__BB53_7;
	shl.b32 	%r14, %r8, 2;
	add.s32 	%r15, %r6, %r14;
	ld.shared.f32 	%f11, [%r15];
	add.f32 	%f24, %f24, %f11;
	st.shared.f32 	[%r6], %f24;
$L__BB53_7:
	bar.sync 	0;
	setp.gt.u32 	%p5, %r16, 131;
	mov.u32 	%r16, %r8;
	@%p5 bra 	$L__BB53_5;
$L__BB53_8:
	setp.gt.u32 	%p6, %r1, 31;
	@%p6 bra 	$L__BB53_11;
	ld.volatile.shared.f32 	%f12, [%r6+32];
	add.f32 	%f13, %f24, %f12;
	st.volatile.shared.f32 	[%r6], %f13;
	ld.volatile.shared.f32 	%f14, [%r6+16];
	add.f32 	%f15, %f13, %f14;
	st.volatile.shared.f32 	[%r6], %f15;
	ld.volatile.shared.f32 	%f16, [%r6+8];
	add.f32 	%f17, %f15, %f16;
	st.volatile.shared.f32 	[%r6], %f17;
	ld.volatile.shared.f32 	%f18, [%r6+4];
	add.f32 	%f19, %f17, %f18;
	st.volatile.shared.f32 	[%r6], %f19;
	setp.ne.s32 	%p7, %r1, 0;
	@%p7 bra 	$L__BB53_11;
	ld.shared.f32 	%f20, [__smem];
	cvta.to.global.u64 	%rd8, %rd2;
	mul.wide.u32 	%rd9, %r2, 4;
	add.s64 	%rd10, %rd8, %rd9;
	st.global.f32 	[%rd10], %f20;
$L__BB53_11:
	ret;

}
	// .globl	_Z7reduce4IfLj8EEvPT_S1_j
.visible .entry _Z7reduce4IfLj8EEvPT_S1_j(
	.param .u64 .ptr .align 1 _Z7reduce4IfLj8EEvPT_S1_j_param_0,
	.param .u64 .ptr .align 1 _Z7reduce4IfLj8EEvPT_S1_j_param_1,
	.param .u32 _Z7reduce4IfLj8EEvPT_S1_j_param_2
)
{
	.reg .pred 	%p<8>;
	.reg .b32 	%r<17>;
	.reg .b32 	%f<24>;
	.reg .b64 	%rd<11>;

	ld.param.u64 	%rd3, [_Z7reduce4IfLj8EEvPT_S1_j_param_0];
	ld.param.u64 	%rd2, [_Z7reduce4IfLj8EEvPT_S1_j_param_1];
	ld.param.u32 	%r9, [_Z7reduce4IfLj8EEvPT_S1_j_param_2];
	cvta.to.global.u64 	%rd1, %rd3;
	mov.u32 	%r1, %tid.x;
	mov.u32 	%r2, %ctaid.x;
	mov.u32 	%r16, %ntid.x;
	mul.lo.s32 	%r10, %r16, %r2;
	shl.b32 	%r11, %r10, 1;
	add.s32 	%r4, %r11, %r1;
	setp.ge.u32 	%p1, %r4, %r9;
	mov.f32 	%f22, 0f00000000;
	@%p1 bra 	$L__BB54_2;
	mul.wide.u32 	%rd4, %r4, 4;
	add.s64 	%rd5, %rd1, %rd4;
	ld.global.f32 	%f22, [%rd5];
$L__BB54_2:
	add.s32 	%r5, %r4, 8;
	setp.ge.u32 	%p2, %r5, %r9;
	@%p2 bra 	$L__BB54_4;
	mul.wide.u32 	%rd6, %r5, 4;
	add.s64 	%rd7, %rd1, %rd6;
	ld.global.f32 	%f10, [%rd7];
	add.f32 	%f22, %f22, %f10;
$L__BB54_4:
	shl.b32 	%r12, %r1, 2;
	mov.u32 	%r13, __smem;
	add.s32 	%r6, %r13, %r12;
	st.shared.f32 	[%r6], %f22;
	bar.sync 	0;
	setp.lt.u32 	%p3, %r16, 66;
	@%p3 bra 	$L__BB54_8;
$L__BB54_5:
	shr.u32 	%r8, %r16, 1;
	setp.ge.u32 	%p4, %r1, %r8;
	@%p4 bra 	$L__BB54_7;
	shl.b32 	%r14, %r8, 2;
	add.s32 	%r15, %r6, %r14;
	ld.shared.f32 	%f11, [%r15];
	add.f32 	%f22, %f22, %f11;
	st.shared.f32 	[%r6], %f22;
$L__BB54_7:
	bar.sync 	0;
	setp.gt.u32 	%p5, %r16, 131;
	mov.u32 	%r16, %r8;
	@%p5 bra 	$L__BB54_5;
$L__BB54_8:
	setp.gt.u32 	%p6, %r1, 31;
	@%p6 bra 	$L__BB54_11;
	ld.volatile.shared.f32 	%f12, [%r6+16];
	add.f32 	%f13, %f22, %f12;
	st.volatile.shared.f32 	[%r6], %f13;
	ld.volatile.shared.f32 	%f14, [%r6+8];
	add.f32 	%f15, %f13, %f14;
	st.volatile.shared.f32 	[%r6], %f15;
	ld.volatile.shared.f32 	%f16, [%r6+4];
	add.f32 	%f17, %f15, %f16;
	st.volatile.shared.f32 	[%r6], %f17;
	setp.ne.s32 	%p7, %r1, 0;
	@%p7 bra 	$L__BB54_11;
	ld.shared.f32 	%f18, [__smem];
	cvta.to.global.u64 	%rd8, %rd2;
	mul.wide.u32 	%rd9, %r2, 4;
	add.s64 	%rd10, %rd8, %rd9;
	st.global.f32 	[%rd10], %f18;
$L__BB54_11:
	ret;

}
	// .globl	_Z7reduce4IfLj4EEvPT_S1_j
.visible .entry _Z7reduce4IfLj4EEvPT_S1_j(
	.param .u64 .ptr .align 1 _Z7reduce4IfLj4EEvPT_S1_j_param_0,
	.param .u64 .ptr .align 1 _Z7reduce4IfLj4EEvPT_S1_j_param_1,
	.param .u32 _Z7reduce4IfLj4EEvPT_S1_j_param_2
)
{
	.reg .pred 	%p<8>;
	.reg .b32 	%r<17>;
	.reg .b32 	%f<22>;
	.reg .b64 	%rd<11>;

	ld.param.u64 	%rd3, [_Z7reduce4IfLj4EEvPT_S1_j_param_0];
	ld.param.u64 	%rd2, [_Z7reduce4IfLj4EEvPT_S1_j_param_1];
	ld.param.u32 	%r9, [_Z7reduce4IfLj4EEvPT_S1_j_param_2];
	cvta.to.global.u64 	%rd1, %rd3;
	mov.u32 	%r1, %tid.x;
	mov.u32 	%r2, %ctaid.x;
	mov.u32 	%r16, %ntid.x;
	mul.lo.s32 	%r10, %r16, %r2;
	shl.b32 	%r11, %r10, 1;
	add.s32 	%r4, %r11, %r1;
	setp.ge.u32 	%p1, %r4, %r9;
	mov.f32 	%f20, 0f00000000;
	@%p1 bra 	$L__BB55_2;
	mul.wide.u32 	%rd4, %r4, 4;
	add.s64 	%rd5, %rd1, %rd4;
	ld.global.f32 	%f20, [%rd5];
$L__BB55_2:
	add.s32 	%r5, %r4, 4;
	setp.ge.u32 	%p2, %r5, %r9;
	@%p2 bra 	$L__BB55_4;
	mul.wide.u32 	%rd6, %r5, 4;
	add.s64 	%rd7, %rd1, %rd6;
	ld.global.f32 	%f10, [%rd7];
	add.f32 	%f20, %f20, %f10;
$L__BB55_4:
	shl.b32 	%r12, %r1, 2;
	mov.u32 	%r13, __smem;
	add.s32 	%r6, %r13, %r12;
	st.shared.f32 	[%r6], %f20;
	bar.sync 	0;
	setp.lt.u32 	%p3, %r16, 66;
	@%p3 bra 	$L__BB55_8;
$L__BB55_5:
	shr.u32 	%r8, %r16, 1;
	setp.ge.u32 	%p4, %r1, %r8;
	@%p4 bra 	$L__BB55_7;
	shl.b32 	%r14, %r8, 2;
	add.s32 	%r15, %r6, %r14;
	ld.shared.f32 	%f11, [%r15];
	add.f32 	%f20, %f20, %f11;
	st.shared.f32 	[%r6], %f20;
$L__BB55_7:
	bar.sync 	0;
	setp.gt.u32 	%p5, %r16, 131;
	mov.u32 	%r16, %r8;
	@%p5 bra 	$L__BB55_5;
$L__BB55_8:
	setp.gt.u32 	%p6, %r1, 31;
	@%p6 bra 	$L__BB55_11;
	ld.volatile.shared.f32 	%f12, [%r6+8];
	add.f32 	%f13, %f20, %f12;
	st.volatile.shared.f32 	[%r6], %f13;
	ld.volatile.shared.f32 	%f14, [%r6+4];
	add.f32 	%f15, %f13, %f14;
	st.volatile.shared.f32 	[%r6], %f15;
	setp.ne.s32 	%p7, %r1, 0;
	@%p7 bra 	$L__BB55_11;
	ld.shared.f32 	%f16, [__smem];
	cvta.to.global.u64 	%rd8, %rd2;
	mul.wide.u32 	%rd9, %r2, 4;
	add.s64 	%rd10, %rd8, %rd9;
	st.global.f32 	[%rd10], %f16;
$L__BB55_11:
	ret;

}
	// .globl	_Z7reduce4IfLj2EEvPT_S1_j
.visible .entry _Z7reduce4IfLj2EEvPT_S1_j(
	.param .u64 .ptr .align 1 _Z7reduce4IfLj2EEvPT_S1_j_param_0,
	.param .u64 .ptr .align 1 _Z7reduce4IfLj2EEvPT_S1_j_param_1,
	.param .u32 _Z7reduce4IfLj2EEvPT_S1_j_param_2
)
{
	.reg .pred 	%p<8>;
	.reg .b32 	%r<17>;
	.reg .b32 	%f<20>;
	.reg .b64 	%rd<11>;

	ld.param.u64 	%rd3, [_Z7reduce4IfLj2EEvPT_S1_j_param_0];
	ld.param.u64 	%rd2, [_Z7reduce4IfLj2EEvPT_S1_j_param_1];
	ld.param.u32 	%r9, [_Z7reduce4IfLj2EEvPT_S1_j_param_2];
	cvta.to.global.u64 	%rd1, %rd3;
	mov.u32 	%r1, %tid.x;
	mov.u32 	%r2, %ctaid.x;
	mov.u32 	%r16, %ntid.x;
	mul.lo.s32 	%r10, %r16, %r2;
	shl.b32 	%r11, %r10, 1;
	add.s32 	%r4, %r11, %r1;
	setp.ge.u32 	%p1, %r4, %r9;
	mov.f32 	%f18, 0f00000000;
	@%p1 bra 	$L__BB56_2;
	mul.wide.u32 	%rd4, %r4, 4;
	add.s64 	%rd5, %rd1, %rd4;
	ld.global.f32 	%f18, [%rd5];
$L__BB56_2:
	add.s32 	%r5, %r4, 2;
	setp.ge.u32 	%p2, %r5, %r9;
	@%p2 bra 	$L__BB56_4;
	mul.wide.u32 	%rd6, %r5, 4;
	add.s64 	%rd7, %rd1, %rd6;
	ld.global.f32 	%f10, [%rd7];
	add.f32 	%f18, %f18, %f10;
$L__BB56_4:
	shl.b32 	%r12, %r1, 2;
	mov.u32 	%r13, __smem;
	add.s32 	%r6, %r13, %r12;
	st.shared.f32 	[%r6], %f18;
	bar.sync 	0;
	setp.lt.u32 	%p3, %r16, 66;
	@%p3 bra 	$L__BB56_8;
$L__BB56_5:
	shr.u32 	%r8, %r16, 1;
	setp.ge.u32 	%p4, %r1, %r8;
	@%p4 bra 	$L__BB56_7;
	shl.b32 	%r14, %r8, 2;
	add.s32 	%r15, %r6, %r14;
	ld.shared.f32 	%f11, [%r15];
	add.f32 	%f18, %f18, %f11;
	st.shared.f32 	[%r6], %f18;
$L__BB56_7:
	bar.sync 	0;
	setp.gt.u32 	%p5, %r16, 131;
	mov.u32 	%r16, %r8;
	@%p5 bra 	$L__BB56_5;
$L__BB56_8:
	setp.gt.u32 	%p6, %r1, 31;
	@%p6 bra 	$L__BB56_11;
	ld.volatile.shared.f32 	%f12, [%r6+4];
	add.f32 	%f13, %f18, %f12;
	st.volatile.shared.f32 	[%r6], %f13;
	setp.ne.s32 	%p7, %r1, 0;
	@%p7 bra 	$L__BB56_11;
	ld.shared.f32 	%f14, [__smem];
	cvta.to.global.u64 	%rd8, %rd2;
	mul.wide.u32 	%rd9, %r2, 4;
	add.s64 	%rd10, %rd8, %rd9;
	st.global.f32 	[%rd10], %f14;
$L__BB56_11:
	ret;

}
	// .globl	_Z7reduce4IfLj1EEvPT_S1_j
.visible .entry _Z7reduce4IfLj1EEvPT_S1_j(
	.param .u64 .ptr .align 1 _Z7reduce4IfLj1EEvPT_S1_j_param_0,
	.param .u64 .ptr .align 1 _Z7reduce4IfLj1EEvPT_S1_j_param_1,
	.param .u32 _Z7reduce4IfLj1EEvPT_S1_j_param_2
)
{
	.reg .pred 	%p<7>;
	.reg .b32 	%r<17>;
	.reg .b32 	%f<16>;
	.reg .b64 	%rd<11>;

	ld.param.u64 	%rd3, [_Z7reduce4IfLj1EEvPT_S1_j_param_0];
	ld.param.u64 	%rd2, [_Z7reduce4IfLj1EEvPT_S1_j_param_1];
	ld.param.u32 	%r9, [_Z7reduce4IfLj1EEvPT_S1_j_param_2];
	cvta.to.global.u64 	%rd1, %rd3;
	mov.u32 	%r1, %tid.x;
	mov.u32 	%r2, %ctaid.x;
	mov.u32 	%r16, %ntid.x;
	mul.lo.s32 	%r10, %r16, %r2;
	shl.b32 	%r11, %r10, 1;
	add.s32 	%r4, %r11, %r1;
	setp.ge.u32 	%p1, %r4, %r9;
	mov.f32 	%f13, 0f00000000;
	@%p1 bra 	$L__BB57_2;
	mul.wide.u32 	%rd4, %r4, 4;
	add.s64 	%rd5, %rd1, %rd4;
	ld.global.f32 	%f13, [%rd5];
$L__BB57_2:
	add.s32 	%r5, %r4, 1;
	setp.ge.u32 	%p2, %r5, %r9;
	@%p2 bra 	$L__BB57_4;
	mul.wide.u32 	%rd6, %r5, 4;
	add.s64 	%rd7, %rd1, %rd6;
	ld.global.f32 	%f9, [%rd7];
	add.f32 	%f13, %f13, %f9;
$L__BB57_4:
	shl.b32 	%r12, %r1, 2;
	mov.u32 	%r13, __smem;
	add.s32 	%r6, %r13, %r12;
	st.shared.f32 	[%r6], %f13;
	bar.sync 	0;
	setp.lt.u32 	%p3, %r16, 66;
	@%p3 bra 	$L__BB57_8;
$L__BB57_5:
	shr.u32 	%r8, %r16, 1;
	setp.ge.u32 	%p4, %r1, %r8;
	@%p4 bra 	$L__BB57_7;
	shl.b32 	%r14, %r8, 2;
	add.s32 	%r15, %r6, %r14;
	ld.shared.f32 	%f10, [%r15];
	add.f32 	%f13, %f13, %f10;
	st.shared.f32 	[%r6], %f13;
$L__BB57_7:
	bar.sync 	0;
	setp.gt.u32 	%p5, %r16, 131;
	mov.u32 	%r16, %r8;
	@%p5 bra 	$L__BB57_5;
$L__BB57_8:
	setp.ne.s32 	%p6, %r1, 0;
	@%p6 bra 	$L__BB57_10;
	ld.shared.f32 	%f11, [__smem];
	cvta.to.global.u64 	%rd8, %rd2;
	mul.wide.u32 	%rd9, %r2, 4;
	add.s64 	%rd10, %rd8, %rd9;
	st.global.f32 	[%rd10], %f11;
$L__BB57_10:
	ret;

}
	// .globl	_Z7reduce5IfLj512EEvPT_S1_j
.visible .entry _Z7reduce5IfLj512EEvPT_S1_j(
	.param .u64 .ptr .align 1 _Z7reduce5IfLj512EEvPT_S1_j_param_0,
	.param .u64 .ptr .align 1 _Z7reduce5IfLj512EEvPT_S1_j_param_1,
	.param .u32 _Z7reduce5IfLj512EEvPT_S1_j_param_2
)
{
	.reg .pred 	%p<8>;
	.reg .b32 	%r<10>;
	.reg .b32 	%f<34>;
	.reg .b64 	%rd<11>;

	ld.param.u64 	%rd3, [_Z7reduce5IfLj512EEvPT_S1_j_param_0];
	ld.param.u64 	%rd2, [_Z7reduce5IfLj512EEvPT_S1_j_param_1];
	ld.param.u32 	%r6, [_Z7reduce5IfLj512EEvPT_S1_j_param_2];
	cvta.to.global.u64 	%rd1, %rd3;
	mov.u32 	%r1, %tid.x;
	mov.u32 	%r2, %ctaid.x;
	shl.b32 	%r7, %r2, 10;
	or.b32  	%r3, %r7, %r1;
	setp.ge.u32 	%p1, %r3, %r6;
	mov.f32 	%f30, 0f00000000;
	@%p1 bra 	$L__BB58_2;
	mul.wide.u32 	%rd4, %r3, 4;
	add.s64 	%rd5, %rd1, %rd4;
	ld.global.f32 	%f30, [%rd5];
$L__BB58_2:
	add.s32 	%r4, %r3, 512;
	setp.ge.u32 	%p2, %r4, %r6;
	@%p2 bra 	$L__BB58_4;
	mul.wide.u32 	%rd6, %r4, 4;
	add.s64 	%rd7, %rd1, %rd6;
	ld.global.f32 	%f12, [%rd7];
	add.f32 	%f30, %f30, %f12;
$L__BB58_4:
	shl.b32 	%r8, %r1, 2;
	mov.u32 	%r9, __smem;
	add.s32 	%r5, %r9, %r8;
	st.shared.f32 	[%r5], %f30;
	bar.sync 	0;
	setp.gt.u32 	%p3, %r1, 255;
	@%p3 bra 	$L__BB58_6;
	ld.shared.f32 	%f13, [%r5+1024];
	add.f32 	%f30, %f30, %f13;
	st.shared.f32 	[%r5], %f30;
$L__BB58_6:
	bar.sync 	0;
	setp.gt.u32 	%p4, %r1, 127;
	@%p4 bra 	$L__BB58_8;
	ld.shared.f32 	%f14, [%r5+512];
	add.f32 	%f30, %f30, %f14;
	st.shared.f32 	[%r5], %f30;
$L__BB58_8:
	bar.sync 	0;
	setp.gt.u32 	%p5, %r1, 63;
	@%p5 bra 	$L__BB58_10;
	ld.shared.f32 	%f15, [%r5+256];
	add.f32 	%f30, %f30, %f15;
	st.shared.f32 	[%r5], %f30;
$L__BB58_10:
	bar.sync 	0;
	setp.gt.u32 	%p6, %r1, 31;
	@%p6 bra 	$L__BB58_13;
	ld.volatile.shared.f32 	%f16, [%r5+128];
	add.f32 	%f17, %f30, %f16;
	st.volatile.shared.f32 	[%r5], %f17;
	ld.volatile.shared.f32 	%f18, [%r5+64];
	add.f32 	%f19, %f17, %f18;
	st.volatile.shared.f32 	[%r5], %f19;
	ld.volatile.shared.f32 	%f20, [%r5+32];
	add.f32 	%f21, %f19, %f20;
	st.volatile.shared.f32 	[%r5], %f21;
	ld.volatile.shared.f32 	%f22, [%r5+16];
	add.f32 	%f23, %f21, %f22;
	st.volatile.shared.f32 	[%r5], %f23;
	ld.volatile.shared.f32 	%f24, [%r5+8];
	add.f32 	%f25, %f23, %f24;
	st.volatile.shared.f32 	[%r5], %f25;
	ld.volatile.shared.f32 	%f26, [%r5+4];
	add.f32 	%f27, %f25, %f26;
	st.volatile.shared.f32 	[%r5], %f27;
	setp.ne.s32 	%p7, %r1, 0;
	@%p7 bra 	$L__BB58_13;
	ld.shared.f32 	%f28, [__smem];
	cvta.to.global.u64 	%rd8, %rd2;
	mul.wide.u32 	%rd9, %r2, 4;
	add.s64 	%rd10, %rd8, %rd9;
	st.global.f32 	[%rd10], %f28;
$L__BB58_13:
	ret;

}
	// .globl	_Z7reduce5IfLj256EEvPT_S1_j
.visible .entry _Z7reduce5IfLj256EEvPT_S1_j(
	.param .u64 .ptr .align 1 _Z7reduce5IfLj256EEvPT_S1_j_param_0,
	.param .u64 .ptr .align 1 _Z7reduce5IfLj256EEvPT_S1_j_param_1,
	.param .u32 _Z7reduce5IfLj256EEvPT_S1_j_param_2
)
{
	.reg .pred 	%p<7>;
	.reg .b32 	%r<10>;
	.reg .b32 	%f<30>;
	.reg .b64 	%rd<11>;

	ld.param.u64 	%rd3, [_Z7reduce5IfLj256EEvPT_S1_j_param_0];
	ld.param.u64 	%rd2, [_Z7reduce5IfLj256EEvPT_S1_j_param_1];
	ld.param.u32 	%r6, [_Z7reduce5IfLj256EEvPT_S1_j_param_2];
	cvta.to.global.u64 	%rd1, %rd3;
	mov.u32 	%r1, %tid.x;
	mov.u32 	%r2, %ctaid.x;
	shl.b32 	%r7, %r2, 9;
	add.s32 	%r3, %r7, %r1;
	setp.ge.u32 	%p1, %r3, %r6;
	mov.f32 	%f27, 0f00000000;
	@%p1 bra 	$L__BB59_2;
	mul.wide.u32 	%rd4, %r3, 4;
	add.s64 	%rd5, %rd1, %rd4;
	ld.global.f32 	%f27, [%rd5];
$L__BB59_2:
	add.s32 	%r4, %r3, 256;
	setp.ge.u32 	%p2, %r4, %r6;
	@%p2 bra 	$L__BB59_4;
	mul.wide.u32 	%rd6, %r4, 4;
	add.s64 	%rd7, %rd1, %rd6;
	ld.global.f32 	%f10, [%rd7];
	add.f32 	%f27, %f27, %f10;
$L__BB59_4:
	shl.b32 	%r8, %r1, 2;
	mov.u32 	%r9, __smem;
	add.s32 	%r5, %r9, %r8;
	st.shared.f32 	[%r5], %f27;
	bar.sync 	0;
	setp.gt.u32 	%p3, %r1, 127;
	@%p3 bra 	$L__BB59_6;
	ld.shared.f32 	%f11, [%r5+512];
	add.f32 	%f27, %f27, %f11;
	st.shared.f32 	[%r5], %f27;
$L__BB59_6:
	bar.sync 	0;
	setp.gt.u32 	%p4, %r1, 63;
	@%p4 bra 	$L__BB59_8;
	ld.shared.f32 	%f12, [%r5+256];
	add.f32 	%f27, %f27, %f12;
	st.shared.f32 	[%r5], %f27;
$L__BB59_8:
	bar.sync 	0;
	setp.gt.u32 	%p5, %r1, 31;
	@%p5 bra 	$L__BB59_11;
	ld.volatile.shared.f32 	%f13, [%r5+128];
	add.f32 	%f14, %f27, %f13;
	st.volatile.shared.f32 	[%r5], %f14;
	ld.volatile.shared.f32 	%f15, [%r5+64];
	add.f32 	%f16, %f14, %f15;
	st.volatile.shared.f32 	[%r5], %f16;
	ld.volatile.shared.f32 	%f17, [%r5+32];
	add.f32 	%f18, %f16, %f17;
	st.volatile.shared.f32 	[%r5], %f18;
	ld.volatile.shared.f32 	%f19, [%r5+16];
	add.f32 	%f20, %f18, %f19;
	st.volatile.shared.f32 	[%r5], %f20;
	ld.volatile.shared.f32 	%f21, [%r5+8];
	add.f32 	%f22, %f20, %f21;
	st.volatile.shared.f32 	[%r5], %f22;
	ld.volatile.shared.f32 	%f23, [%r5+4];
	add.f32 	%f24, %f22, %f23;
	st.volatile.shared.f32 	[%r5], %f24;
	setp.ne.s32 	%p6, %r1, 0;
	@%p6 bra 	$L__BB59_11;
	ld.shared.f32 	%f25, [__smem];
	cvta.to.global.u64 	%rd8, %rd2;
	mul.wide.u32 	%rd9, %r2, 4;
	add.s64 	%rd10, %rd8, %rd9;
	st.global.f32 	[%rd10], %f25;
$L__BB59_11:
	ret;

}
	// .globl	_Z7reduce5IfLj128EEvPT_S1_j
.visible .entry _Z7reduce5IfLj128EEvPT_S1_j(
	.param .u64 .ptr .align 1 _Z7reduce5IfLj128EEvPT_S1_j_param_0,
	.param .u64 .ptr .align 1 _Z7reduce5IfLj128EEvPT_S1_j_param_1,
	.param .u32 _Z7reduce5IfLj128EEvPT_S1_j_param_2
)
{
	.reg .pred 	%p<6>;
	.reg .b32 	%r<10>;
	.reg .b32 	%f<26>;
	.reg .b64 	%rd<11>;

	ld.param.u64 	%rd3, [_Z7reduce5IfLj128EEvPT_S1_j_param_0];
	ld.param.u64 	%rd2, [_Z7reduce5IfLj128EEvPT_S1_j_param_1];
	ld.param.u32 	%r6, [_Z7reduce5IfLj128EEvPT_S1_j_param_2];
	cvta.to.global.u64 	%rd1, %rd3;
	mov.u32 	%r1, %tid.x;
	mov.u32 	%r2, %ctaid.x;
	shl.b32 	%r7, %r2, 8;
	add.s32 	%r3, %r7, %r1;
	setp.ge.u32 	%p1, %r3, %r6;
	mov.f32 	%f24, 0f00000000;
	@%p1 bra 	$L__BB60_2;
	mul.wide.u32 	%rd4, %r3, 4;
	add.s64 	%rd5, %rd1, %rd4;
	ld.global.f32 	%f24, [%rd5];
$L__BB60_2:
	add.s32 	%r4, %r3, 128;
	setp.ge.u32 	%p2, %r4, %r6;
	@%p2 bra 	$L__BB60_4;
	mul.wide.u32 	%rd6, %r4, 4;
	add.s64 	%rd7, %rd1, %rd6;
	ld.global.f32 	%f8, [%rd7];
	add.f32 	%f24, %f24, %f8;
$L__BB60_4:
	shl.b32 	%r8, %r1, 2;
	mov.u32 	%r9, __smem;
	add.s32 	%r5, %r9, %r8;
	st.shared.f32 	[%r5], %f24;
	bar.sync 	0;
	setp.gt.u32 	%p3, %r1, 63;
	@%p3 bra 	$L__BB60_6;
	ld.shared.f32 	%f9, [%r5+256];
	add.f32 	%f24, %f24, %f9;
	st.shared.f32 	[%r5], %f24;
$L__BB60_6:
	bar.sync 	0;
	setp.gt.u32 	%p4, %r1, 31;
	@%p4 bra 	$L__BB60_9;
	ld.volatile.shared.f32 	%f10, [%r5+128];
	add.f32 	%f11, %f24, %f10;
	st.volatile.shared.f32 	[%r5], %f11;
	ld.volatile.shared.f32 	%f12, [%r5+64];
	add.f32 	%f13, %f11, %f12;
	st.volatile.shared.f32 	[%r5], %f13;
	ld.volatile.shared.f32 	%f14, [%r5+32];
	add.f32 	%f15, %f13, %f14;
	st.volatile.shared.f32 	[%r5], %f15;
	ld.volatile.shared.f32 	%f16, [%r5+16];
	add.f32 	%f17, %f15, %f16;
	st.volatile.shared.f32 	[%r5], %f17;
	ld.volatile.shared.f32 	%f18, [%r5+8];
	add.f32 	%f19, %f17, %f18;
	st.volatile.shared.f32 	[%r5], %f19;
	ld.volatile.shared.f32 	%f20, [%r5+4];
	add.f32 	%f21, %f19, %f20;
	st.volatile.shared.f32 	[%r5], %f21;
	setp.ne.s32 	%p5, %r1, 0;
	@%p5 bra 	$L__BB60_9;
	ld.shared.f32 	%f22, [__smem];
	cvta.to.global.u64 	%rd8, %rd2;
	mul.wide.u32 	%rd9, %r2, 4;
	add.s64 	%rd10, %rd8, %rd9;
	st.global.f32 	[%rd10], %f22;
$L__BB60_9:
	ret;

}
	// .globl	_Z7reduce5IfLj64EEvPT_S1_j
.visible .entry _Z7reduce5IfLj64EEvPT_S1_j(
	.param .u64 .ptr .align 1 _Z7reduce5IfLj64EEvPT_S1_j_param_0,
	.param .u64 .ptr .align 1 _Z7reduce5IfLj64EEvPT_S1_j_param_1,
	.param .u32 _Z7reduce5IfLj64EEvPT_S1_j_param_2
)
{
	.reg .pred 	%p<5>;
	.reg .b32 	%r<10>;
	.reg .b32 	%f<22>;
	.reg .b64 	%rd<11>;

	ld.param.u64 	%rd3, [_Z7reduce5IfLj64EEvPT_S1_j_param_0];
	ld.param.u64 	%rd2, [_Z7reduce5IfLj64EEvPT_S1_j_param_1];
	ld.param.u32 	%r6, [_Z7reduce5IfLj64EEvPT_S1_j_param_2];
	cvta.to.global.u64 	%rd1, %rd3;
	mov.u32 	%r1, %tid.x;
	mov.u32 	%r2, %ctaid.x;
	shl.b32 	%r7, %r2, 7;
	add.s32 	%r3, %r7, %r1;
	setp.ge.u32 	%p1, %r3, %r6;
	mov.f32 	%f21, 0f00000000;
	@%p1 bra 	$L__BB61_2;
	mul.wide.u32 	%rd4, %r3, 4;
	add.s64 	%rd5, %rd1, %rd4;
	ld.global.f32 	%f21, [%rd5];
$L__BB61_2:
	add.s32 	%r4, %r3, 64;
	setp.ge.u32 	%p2, %r4, %r6;
	@%p2 bra 	$L__BB61_4;
	mul.wide.u32 	%rd6, %r4, 4;
	add.s64 	%rd7, %rd1, %rd6;
	ld.global.f32 	%f6, [%rd7];
	add.f32 	%f21, %f21, %f6;
$L__BB61_4:
	shl.b32 	%r8, %r1, 2;
	mov.u32 	%r9, __smem;
	add.s32 	%r5, %r9, %r8;
	st.shared.f32 	[%r5], %f21;
	bar.sync 	0;
	setp.gt.u32 	%p3, %r1, 31;
	@%p3 bra 	$L__BB61_7;
	ld.volatile.shared.f32 	%f7, [%r5+128];
	add.f32 	%f8, %f21, %f7;
	st.volatile.shared.f32 	[%r5], %f8;
	ld.volatile.shared.f32 	%f9, [%r5+64];
	add.f32 	%f10, %f8, %f9;
	st.volatile.shared.f32 	[%r5], %f10;
	ld.volatile.shared.f32 	%f11, [%r5+32];
	add.f32 	%f12, %f10, %f11;
	st.volatile.shared.f32 	[%r5], %f12;
	ld.volatile.shared.f32 	%f13, [%r5+16];
	add.f32 	%f14, %f12, %f13;
	st.volatile.shared.f32 	[%r5], %f14;
	ld.volatile.shared.f32 	%f15, [%r5+8];
	add.f32 	%f16, %f14, %f15;
	st.volatile.shared.f32 	[%r5], %f16;
	ld.volatile.shared.f32 	%f17, [%r5+4];
	add.f32 	%f18, %f16, %f17;
	st.volatile.shared.f32 	[%r5], %f18;
	setp.ne.s32 	%p4, %r1, 0;
	@%p4 bra 	$L__BB61_7;
	ld.shared.f32 	%f19, [__smem];
	cvta.to.global.u64 	%rd8, %rd2;
	mul.wide.u32 	%rd9, %r2, 4;
	add.s64 	%rd10, %rd8, %rd9;
	st.global.f32 	[%rd10], %f19;
$L__BB61_7:
	ret;

}
	// .globl	_Z7reduce5IfLj32EEvPT_S1_j
.visible .entry _Z7reduce5IfLj32EEvPT_S1_j(
	.param .u64 .ptr .align 1 _Z7reduce5IfLj32EEvPT_S1_j_param_0,
	.param .u64 .ptr .align 1 _Z7reduce5IfLj32EEvPT_S1_j_param_1,
	.param .u32 _Z7reduce5IfLj32EEvPT_S1_j_param_2
)
{
	.reg .pred 	%p<5>;
	.reg .b32 	%r<10>;
	.reg .b32 	%f<20>;
	.reg .b64 	%rd<11>;

	ld.param.u64 	%rd3, [_Z7reduce5IfLj32EEvPT_S1_j_param_0];
	ld.param.u64 	%rd2, [_Z7reduce5IfLj32EEvPT_S1_j_param_1];
	ld.param.u32 	%r6, [_Z7reduce5IfLj32EEvPT_S1_j_param_2];
	cvta.to.global.u64 	%rd1, %rd3;
	mov.u32 	%r1, %tid.x;
	mov.u32 	%r2, %ctaid.x;
	shl.b32 	%r7, %r2, 6;
	add.s32 	%r3, %r7, %r1;
	setp.ge.u32 	%p1, %r3, %r6;
	mov.f32 	%f19, 0f00000000;
	@%p1 bra 	$L__BB62_2;
	mul.wide.u32 	%rd4, %r3, 4;
	add.s64 	%rd5, %rd1, %rd4;
	ld.global.f32 	%f19, [%rd5];
$L__BB62_2:
	add.s32 	%r4, %r3, 32;
	setp.ge.u32 	%p2, %r4, %r6;
	@%p2 bra 	$L__BB62_4;
	mul.wide.u32 	%rd6, %r4, 4;
	add.s64 	%rd7, %rd1, %rd6;
	ld.global.f32 	%f6, [%rd7];
	add.f32 	%f19, %f19, %f6;
$L__BB62_4:
	shl.b32 	%r8, %r1, 2;
	mov.u32 	%r9, __smem;
	add.s32 	%r5, %r9, %r8;
	st.shared.f32 	[%r5], %f19;
	bar.sync 	0;
	setp.gt.u32 	%p3, %r1, 31;
	@%p3 bra 	$L__BB62_7;
	ld.volatile.shared.f32 	%f7, [%r5+64];
	add.f32 	%f8, %f19, %f7;
	st.volatile.shared.f32 	[%r5], %f8;
	ld.volatile.shared.f32 	%f9, [%r5+32];
	add.f32 	%f10, %f8, %f9;
	st.volatile.shared.f32 	[%r5], %f10;
	ld.volatile.shared.f32 	%f11, [%r5+16];
	add.f32 	%f12, %f10, %f11;
	st.volatile.shared.f32 	[%r5], %f12;
	ld.volatile.shared.f32 	%f13, [%r5+8];
	add.f32 	%f14, %f12, %f13;
	st.volatile.shared.f32 	[%r5], %f14;
	ld.volatile.shared.f32 	%f15, [%r5+4];
	add.f32 	%f16, %f14, %f15;
	st.volatile.shared.f32 	[%r5], %f16;
	setp.ne.s32 	%p4, %r1, 0;
	@%p4 bra 	$L__BB62_7;
	ld.shared.f32 	%f17, [__smem];
	cvta.to.global.u64 	%rd8, %rd2;
	mul.wide.u32 	%rd9, %r2, 4;
	add.s64 	%rd10, %rd8, %rd9;
	st.global.f32 	[%rd10], %f17;
$L__BB62_7:
	ret;

}
	// .globl	_Z7reduce5IfLj16EEvPT_S1_j
.visible .entry _Z7reduce5IfLj16EEvPT_S1_j(
	.param .u64 .ptr .align 1 _Z7reduce5IfLj16EEvPT_S1_j_param_0,
	.param .u64 .ptr .align 1 _Z7reduce5IfLj16EEvPT_S1_j_param_1,
	.param .u32 _Z7reduce5IfLj16EEvPT_S1_j_param_2
)
{
	.reg .pred 	%p<5>;
	.reg .b32 	%r<10>;
	.reg .b32 	%f<18>;
	.reg .b64 	%rd<11>;

	ld.param.u64 	%rd3, [_Z7reduce5IfLj16EEvPT_S1_j_param_0];
	ld.param.u64 	%rd2, [_Z7reduce5IfLj16EEvPT_S1_j_param_1];
	ld.param.u32 	%r6, [_Z7reduce5IfLj16EEvPT_S1_j_param_2];
	cvta.to.global.u64 	%rd1, %rd3;
	mov.u32 	%r1, %tid.x;
	mov.u32 	%r2, %ctaid.x;
	shl.b32 	%r7, %r2, 5;
	add.s32 	%r3, %r7, %r1;
	setp.ge.u32 	%p1, %r3, %r6;
	mov.f32 	%f17, 0f00000000;
	@%p1 bra 	$L__BB63_2;
	mul.wide.u32 	%rd4, %r3, 4;
	add.s64 	%rd5, %rd1, %rd4;
	ld.global.f32 	%f17, [%rd5];
$L__BB63_2:
	add.s32 	%r4, %r3, 16;
	setp.ge.u32 	%p2, %r4, %r6;
	@%p2 bra 	$L__BB63_4;
	mul.wide.u32 	%rd6, %r4, 4;
	add.s64 	%rd7, %rd1, %rd6;
	ld.global.f32 	%f6, [%rd7];
	add.f32 	%f17, %f17, %f6;
$L__BB63_4:
	shl.b32 	%r8, %r1, 2;
	mov.u32 	%r9, __smem;
	add.s32 	%r5, %r9, %r8;
	st.shared.f32 	[%r5], %f17;
	bar.sync 	0;
	setp.gt.u32 	%p3, %r1, 31;
	@%p3 bra 	$L__BB63_7;
	ld.volatile.shared.f32 	%f7, [%r5+32];
	add.f32 	%f8, %f17, %f7;
	st.volatile.shared.f32 	[%r5], %f8;
	ld.volatile.shared.f32 	%f9, [%r5+16];
	add.f32 	%f10, %f8, %f9;
	st.volatile.shared.f32 	[%r5], %f10;
	ld.volatile.shared.f32 	%f11, [%r5+8];
	add.f32 	%f12, %f10, %f11;
	st.volatile.shared.f32 	[%r5], %f12;
	ld.volatile.shared.f32 	%f13, [%r5+4];
	add.f32 	%f14, %f12, %f13;
	st.volatile.shared.f32 	[%r5], %f14;
	setp.ne.s32 	%p4, %r1, 0;
	@%p4 bra 	$L__BB63_7;
	ld.shared.f32 	%f15, [__smem];
	cvta.to.global.u64 	%rd8, %rd2;
	mul.wide.u32 	%rd9, %r2, 4;
	add.s64 	%rd10, %rd8, %rd9;
	st.global.f32 	[%rd10], %f15;
$L__BB63_7:
	ret;

}
	// .globl	_Z7reduce5IfLj8EEvPT_S1_j
.visible .entry _Z7reduce5IfLj8EEvPT_S1_j(
	.param .u64 .ptr .align 1 _Z7reduce5IfLj8EEvPT_S1_j_param_0,
	.param .u64 .ptr .align 1 _Z7reduce5IfLj8EEvPT_S1_j_param_1,
	.param .u32 _Z7reduce5IfLj8EEvPT_S1_j_param_2
)
{
	.reg .pred 	%p<5>;
	.reg .b32 	%r<10>;
	.reg .b32 	%f<16>;
	.reg .b64 	%rd<11>;

	ld.param.u64 	%rd3, [_Z7reduce5IfLj8EEvPT_S1_j_param_0];
	ld.param.u64 	%rd2, [_Z7reduce5IfLj8EEvPT_S1_j_param_1];
	ld.param.u32 	%r6, [_Z7reduce5IfLj8EEvPT_S1_j_param_2];
	cvta.to.global.u64 	%rd1, %rd3;
	mov.u32 	%r1, %tid.x;
	mov.u32 	%r2, %ctaid.x;
	shl.b32 	%r7, %r2, 4;
	add.s32 	%r3, %r7, %r1;
	setp.ge.u32 	%p1, %r3, %r6;
	mov.f32 	%f15, 0f00000000;
	@%p1 bra 	$L__BB64_2;
	mul.wide.u32 	%rd4, %r3, 4;
	add.s64 	%rd5, %rd1, %rd4;
	ld.global.f32 	%f15, [%rd5];
$L__BB64_2:
	add.s32 	%r4, %r3, 8;
	setp.ge.u32 	%p2, %r4, %r6;
	@%p2 bra 	$L__BB64_4;
	mul.wide.u32 	%rd6, %r4, 4;
	add.s64 	%rd7, %rd1, %rd6;
	ld.global.f32 	%f6, [%rd7];
	add.f32 	%f15, %f15, %f6;
$L__BB64_4:
	shl.b32 	%r8, %r1, 2;
	mov.u32 	%r9, __smem;
	add.s32 	%r5, %r9, %r8;
	st.shared.f32 	[%r5], %f15;
	bar.sync 	0;
	setp.gt.u32 	%p3, %r1, 31;
	@%p3 bra 	$L__BB64_7;
	ld.volatile.shared.f32 	%f7, [%r5+16];
	add.f32 	%f8, %f15, %f7;
	st.volatile.shared.f32 	[%r5], %f8;
	ld.volatile.shared.f32 	%f9, [%r5+8];
	add.f32 	%f10, %f8, %f9;
	st.volatile.shared.f32 	[%r5], %f10;
	ld.volatile.shared.f32 	%f11, [%r5+4];
	add.f32 	%f12, %f10, %f11;
	st.volatile.shared.f32 	[%r5], %f12;
	setp.ne.s32 	%p4, %r1, 0;
	@%p4 bra 	$L__BB64_7;
	ld.shared.f32 	%f13, [__smem];
	cvta.to.global.u64 	%rd8, %rd2;
	mul.wide.u32 	%rd9, %r2, 4;
	add.s64 	%rd10, %rd8, %rd9;
	st.global.f32 	[%rd10], %f13;
$L__BB64_7:
	ret;

}
	// .globl	_Z7reduce5IfLj4EEvPT_S1_j
.visible .entry _Z7reduce5IfLj4EEvPT_S1_j(
	.param .u64 .ptr .align 1 _Z7reduce5IfLj4EEvPT_S1_j_param_0,
	.param .u64 .ptr .align 1 _Z7reduce5IfLj4EEvPT_S1_j_param_1,
	.param .u32 _Z7reduce5IfLj4EEvPT_S1_j_param_2
)
{
	.reg .pred 	%p<5>;
	.reg .b32 	%r<10>;
	.reg .b32 	%f<14>;
	.reg .b64 	%rd<11>;

	ld.param.u64 	%rd3, [_Z7reduce5IfLj4EEvPT_S1_j_param_0];
	ld.param.u64 	%rd2, [_Z7reduce5IfLj4EEvPT_S1_j_param_1];
	ld.param.u32 	%r6, [_Z7reduce5IfLj4EEvPT_S1_j_param_2];
	cvta.to.global.u64 	%rd1, %rd3;
	mov.u32 	%r1, %tid.x;
	mov.u32 	%r2, %ctaid.x;
	shl.b32 	%r7, %r2, 3;
	add.s32 	%r3, %r7, %r1;
	setp.ge.u32 	%p1, %r3, %r6;
	mov.f32 	%f13, 0f00000000;
	@%p1 bra 	$L__BB65_2;
	mul.wide.u32 	%rd4, %r3, 4;
	add.s64 	%rd5, %rd1, %rd4;
	ld.global.f32 	%f13, [%rd5];
$L__BB65_2:
	add.s32 	%r4, %r3, 4;
	setp.ge.u32 	%p2, %r4, %r6;
	@%p2 bra 	$L__BB65_4;
	mul.wide.u32 	%rd6, %r4, 4;
	add.s64 	%rd7, %rd1, %rd6;
	ld.global.f32 	%f6, [%rd7];
	add.f32 	%f13, %f13, %f6;
$L__BB65_4:
	shl.b32 	%r8, %r1, 2;
	mov.u32 	%r9, __smem;
	add.s32 	%r5, %r9, %r8;
	st.shared.f32 	[%r5], %f13;
	bar.sync 	0;
	setp.gt.u32 	%p3, %r1, 31;
	@%p3 bra 	$L__BB65_7;
	ld.volatile.shared.f32 	%f7, [%r5+8];
	add.f32 	%f8, %f13, %f7;
	st.volatile.shared.f32 	[%r5], %f8;
	ld.volatile.shared.f32 	%f9, [%r5+4];
	add.f32 	%f10, %f8, %f9;
	st.volatile.shared.f32 	[%r5], %f10;
	setp.ne.s32 	%p4, %r1, 0;
	@%p4 bra 	$L__BB65_7;
	ld.shared.f32 	%f11, [__smem];
	cvta.to.global.u64 	%rd8, %rd2;
	mul.wide.u32 	%rd9, %r2, 4;
	add.s64 	%rd10, %rd8, %rd9;
	st.global.f32 	[%rd10], %f11;
$L__BB65_7:
	ret;

}
	// .globl	_Z7reduce5IfLj2EEvPT_S1_j
.visible .entry _Z7reduce5IfLj2EEvPT_S1_j(
	.param .u64 .ptr .align 1 _Z7reduce5IfLj2EEvPT_S1_j_param_0,
	.param .u64 .ptr .align 1 _Z7reduce5IfLj2EEvPT_S1_j_param_1,
	.param .u32 _Z7reduce5IfLj2EEvPT_S1_j_param_2
)
{
	.reg .pred 	%p<5>;
	.reg .b32 	%r<10>;
	.reg .b32 	%f<12>;
	.reg .b64 	%rd<11>;

	ld.param.u64 	%rd3, [_Z7reduce5IfLj2EEvPT_S1_j_param_0];
	ld.param.u64 	%rd2, [_Z7reduce5IfLj2EEvPT_S1_j_param_1];
	ld.param.u32 	%r6, [_Z7reduce5IfLj2EEvPT_S1_j_param_2];
	cvta.to.global.u64 	%rd1, %rd3;
	mov.u32 	%r1, %tid.x;
	mov.u32 	%r2, %ctaid.x;
	shl.b32 	%r7, %r2, 2;
	add.s32 	%r3, %r7, %r1;
	setp.ge.u32 	%p1, %r3, %r6;
	mov.f32 	%f11, 0f00000000;
	@%p1 bra 	$L__BB66_2;
	mul.wide.u32 	%rd4, %r3, 4;
	add.s64 	%rd5, %rd1, %rd4;
	ld.global.f32 	%f11, [%rd5];
$L__BB66_2:
	add.s32 	%r4, %r3, 2;
	setp.ge.u32 	%p2, %r4, %r6;
	@%p2 bra 	$L__BB66_4;
	mul.wide.u32 	%rd6, %r4, 4;
	add.s64 	%rd7, %rd1, %rd6;
	ld.global.f32 	%f6, [%rd7];
	add.f32 	%f11, %f11, %f6;
$L__BB66_4:
	shl.b32 	%r8, %r1, 2;
	mov.u32 	%r9, __smem;
	add.s32 	%r5, %r9, %r8;
	st.shared.f32 	[%r5], %f11;
	bar.sync 	0;
	setp.gt.u32 	%p3, %r1, 31;
	@%p3 bra 	$L__BB66_7;
	ld.volatile.shared.f32 	%f7, [%r5+4];
	add.f32 	%f8, %f11, %f7;
	st.volatile.shared.f32 	[%r5], %f8;
	setp.ne.s32 	%p4, %r1, 0;
	@%p4 bra 	$L__BB66_7;
	ld.shared.f32 	%f9, [__smem];
	cvta.to.global.u64 	%rd8, %rd2;
	mul.wide.u32 	%rd9, %r2, 4;
	add.s64 	%rd10, %rd8, %rd9;
	st.global.f32 	[%rd10], %f9;
$L__BB66_7:
	ret;

}
	// .globl	_Z7reduce5IfLj1EEvPT_S1_j
.visible .entry _Z7reduce5IfLj1EEvPT_S1_j(
	.param .u64 .ptr .align 1 _Z7reduce5IfLj1EEvPT_S1_j_param_0,
	.param .u64 .ptr .align 1 _Z7reduce5IfLj1EEvPT_S1_j_param_1,
	.param .u32 _Z7reduce5IfLj1EEvPT_S1_j_param_2
)
{
	.reg .pred 	%p<4>;
	.reg .b32 	%r<10>;
	.reg .b32 	%f<10>;
	.reg .b64 	%rd<11>;

	ld.param.u64 	%rd3, [_Z7reduce5IfLj1EEvPT_S1_j_param_0];
	ld.param.u64 	%rd2, [_Z7reduce5IfLj1EEvPT_S1_j_param_1];
	ld.param.u32 	%r5, [_Z7reduce5IfLj1EEvPT_S1_j_param_2];
	cvta.to.global.u64 	%rd1, %rd3;
	mov.u32 	%r1, %tid.x;
	mov.u32 	%r2, %ctaid.x;
	shl.b32 	%r6, %r2, 1;
	add.s32 	%r3, %r6, %r1;
	setp.ge.u32 	%p1, %r3, %r5;
	mov.f32 	%f9, 0f00000000;
	@%p1 bra 	$L__BB67_2;
	mul.wide.u32 	%rd4, %r3, 4;
	add.s64 	%rd5, %rd1, %rd4;
	ld.global.f32 	%f9, [%rd5];
$L__BB67_2:
	add.s32 	%r4, %r3, 1;
	setp.ge.u32 	%p2, %r4, %r5;
	@%p2 bra 	$L__BB67_4;
	mul.wide.u32 	%rd6, %r4, 4;
	add.s64 	%rd7, %rd1, %rd6;
	ld.global.f32 	%f6, [%rd7];
	add.f32 	%f9, %f9, %f6;
$L__BB67_4:
	shl.b32 	%r7, %r1, 2;
	mov.u32 	%r8, __smem;
	add.s32 	%r9, %r8, %r7;
	st.shared.f32 	[%r9], %f9;
	bar.sync 	0;
	setp.ne.s32 	%p3, %r1, 0;
	@%p3 bra 	$L__BB67_6;
	ld.shared.f32 	%f7, [__smem];
	cvta.to.global.u64 	%rd8, %rd2;
	mul.wide.u32 	%rd9, %r2, 4;
	add.s64 	%rd10, %rd8, %rd9;
	st.global.f32 	[%rd10], %f7;
$L__BB67_6:
	ret;

}
	// .globl	_Z7reduce6IfLj512ELb1EEvPT_S1_j
.visible .entry _Z7reduce6IfLj512ELb1EEvPT_S1_j(
	.param .u64 .ptr .align 1 _Z7reduce6IfLj512ELb1EEvPT_S1_j_param_0,
	.param .u64 .ptr .align 1 _Z7reduce6IfLj512ELb1EEvPT_S1_j_param_1,
	.param .u32 _Z7reduce6IfLj512ELb1EEvPT_S1_j_param_2
)
{
	.reg .pred 	%p<8>;
	.reg .b32 	%r<15>;
	.reg .b32 	%f<36>;
	.reg .b64 	%rd<11>;

	ld.param.u64 	%rd2, [_Z7reduce6IfLj512ELb1EEvPT_S1_j_param_0];
	ld.param.u64 	%rd3, [_Z7reduce6IfLj512ELb1EEvPT_S1_j_param_1];
	ld.param.u32 	%r8, [_Z7reduce6IfLj512ELb1EEvPT_S1_j_param_2];
	mov.u32 	%r1, %tid.x;
	mov.u32 	%r2, %ctaid.x;
	shl.b32 	%r9, %r2, 10;
	or.b32  	%r14, %r9, %r1;
	setp.ge.u32 	%p1, %r14, %r8;
	mov.f32 	%f32, 0f00000000;
	@%p1 bra 	$L__BB68_3;
	cvta.to.global.u64 	%rd1, %rd2;
	mov.u32 	%r10, %nctaid.x;
	shl.b32 	%r4, %r10, 10;
	mov.f32 	%f32, 0f00000000;
$L__BB68_2:
	mul.wide.u32 	%rd4, %r14, 4;
	add.s64 	%rd5, %rd1, %rd4;
	ld.global.f32 	%f12, [%rd5];
	add.f32 	%f13, %f32, %f12;
	add.s32 	%r11, %r14, 512;
	mul.wide.u32 	%rd6, %r11, 4;
	add.s64 	%rd7, %rd1, %rd6;
	ld.global.f32 	%f14, [%rd7];
	add.f32 	%f32, %f13, %f14;
	add.s32 	%r14, %r14, %r4;
	setp.lt.u32 	%p2, %r14, %r8;
	@%p2 bra 	$L__BB68_2;
$L__BB68_3:
	shl.b32 	%r12, %r1, 2;
	mov.u32 	%r13, __smem;
	add.s32 	%r7, %r13, %r12;
	st.shared.f32 	[%r7], %f32;
	bar.sync 	0;
	setp.gt.u32 	%p3, %r1, 255;
	@%p3 bra 	$L__BB68_5;
	ld.shared.f32 	%f15, [%r7+1024];
	add.f32 	%f32, %f32, %f15;
	st.shared.f32 	[%r7], %f32;
$L__BB68_5:
	bar.sync 	0;
	setp.gt.u32 	%p4, %r1, 127;
	@%p4 bra 	$L__BB68_7;
	ld.shared.f32 	%f16, [%r7+512];
	add.f32 	%f32, %f32, %f16;
	st.shared.f32 	[%r7], %f32;
$L__BB68_7:
	bar.sync 	0;
	setp.gt.u32 	%p5, %r1, 63;
	@%p5 bra 	$L__BB68_9;
	ld.shared.f32 	%f17, [%r7+256];
	add.f32 	%f32, %f32, %f17;
	st.shared.f32 	[%r7], %f32;
$L__BB68_9:
	bar.sync 	0;
	setp.gt.u32 	%p6, %r1, 31;
	@%p6 bra 	$L__BB68_12;
	ld.volatile.shared.f32 	%f18, [%r7+128];
	add.f32 	%f19, %f32, %f18;
	st.volatile.shared.f32 	[%r7], %f19;
	ld.volatile.shared.f32 	%f20, [%r7+64];
	add.f32 	%f21, %f19, %f20;
	st.volatile.shared.f32 	[%r7], %f21;
	ld.volatile.shared.f32 	%f22, [%r7+32];
	add.f32 	%f23, %f21, %f22;
	st.volatile.shared.f32 	[%r7], %f23;
	ld.volatile.shared.f32 	%f24, [%r7+16];
	add.f32 	%f25, %f23, %f24;
	st.volatile.shared.f32 	[%r7], %f25;
	ld.volatile.shared.f32 	%f26, [%r7+8];
	add.f32 	%f27, %f25, %f26;
	st.volatile.shared.f32 	[%r7], %f27;
	ld.volatile.shared.f32 	%f28, [%r7+4];
	add.f32 	%f29, %f27, %f28;
	st.volatile.shared.f32 	[%r7], %f29;
	setp.ne.s32 	%p7, %r1, 0;
	@%p7 bra 	$L__BB68_12;
	ld.shared.f32 	%f30, [__smem];
	cvta.to.global.u64 	%rd8, %rd3;
	mul.wide.u32 	%rd9, %r2, 4;
	add.s64 	%rd10, %rd8, %rd9;
	st.global.f32 	[%rd10], %f30;
$L__BB68_12:
	ret;

}
	// .globl	_Z7reduce6IfLj256ELb1EEvPT_S1_j
.visible .entry _Z7reduce6IfLj256ELb1EEvPT_S1_j(
	.param .u64 .ptr .align 1 _Z7reduce6IfLj256ELb1EEvPT_S1_j_param_0,
	.param .u64 .ptr .align 1 _Z7reduce6IfLj256ELb1EEvPT_S1_j_param_1,
	.param .u32 _Z7reduce6IfLj256ELb1EEvPT_S1_j_param_2
)
{
	.reg .pred 	%p<7>;
	.reg .b32 	%r<15>;
	.reg .b32 	%f<32>;
	.reg .b64 	%rd<11>;

	ld.param.u64 	%rd2, [_Z7reduce6IfLj256ELb1EEvPT_S1_j_param_0];
	ld.param.u64 	%rd3, [_Z7reduce6IfLj256ELb1EEvPT_S1_j_param_1];
	ld.param.u32 	%r8, [_Z7reduce6IfLj256ELb1EEvPT_S1_j_param_2];
	mov.u32 	%r1, %tid.x;
	mov.u32 	%r2, %ctaid.x;
	shl.b32 	%r9, %r2, 9;
	add.s32 	%r14, %r9, %r1;
	setp.ge.u32 	%p1, %r14, %r8;
	mov.f32 	%f29, 0f00000000;
	@%p1 bra 	$L__BB69_3;
	cvta.to.global.u64 	%rd1, %rd2;
	mov.u32 	%r10, %nctaid.x;
	shl.b32 	%r4, %r10, 9;
	mov.f32 	%f29, 0f00000000;
$L__BB69_2:
	mul.wide.u32 	%rd4, %r14, 4;
	add.s64 	%rd5, %rd1, %rd4;
	ld.global.f32 	%f10, [%rd5];
	add.f32 	%f11, %f29, %f10;
	add.s32 	%r11, %r14, 256;
	mul.wide.u32 	%rd6, %r11, 4;
	add.s64 	%rd7, %rd1, %rd6;
	ld.global.f32 	%f12, [%rd7];
	add.f32 	%f29, %f11, %f12;
	add.s32 	%r14, %r14, %r4;
	setp.lt.u32 	%p2, %r14, %r8;
	@%p2 bra 	$L__BB69_2;
$L__BB69_3:
	shl.b32 	%r12, %r1, 2;
	mov.u32 	%r13, __smem;
	add.s32 	%r7, %r13, %r12;
	st.shared.f32 	[%r7], %f29;
	bar.sync 	0;
	setp.gt.u32 	%p3, %r1, 127;
	@%p3 bra 	$L__BB69_5;
	ld.shared.f32 	%f13, [%r7+512];
	add.f32 	%f29, %f29, %f13;
	st.shared.f32 	[%r7], %f29;
$L__BB69_5:
	bar.sync 	0;
	setp.gt.u32 	%p4, %r1, 63;
	@%p4 bra 	$L__BB69_7;
	ld.shared.f32 	%f14, [%r7+256];
	add.f32 	%f29, %f29, %f14;
	st.shared.f32 	[%r7], %f29;
$L__BB69_7:
	bar.sync 	0;
	setp.gt.u32 	%p5, %r1, 31;
	@%p5 bra 	$L__BB69_10;
	ld.volatile.shared.f32 	%f15, [%r7+128];
	add.f32 	%f16, %f29, %f15;
	st.volatile.shared.f32 	[%r7], %f16;
	ld.volatile.shared.f32 	%f17, [%r7+64];
	add.f32 	%f18, %f16, %f17;
	st.volatile.shared.f32 	[%r7], %f18;
	ld.volatile.shared.f32 	%f19, [%r7+32];
	add.f32 	%f20, %f18, %f19;
	st.volatile.shared.f32 	[%r7], %f20;
	ld.volatile.shared.f32 	%f21, [%r7+16];
	add.f32 	%f22, %f20, %f21;
	st.volatile.shared.f32 	[%r7], %f22;
	ld.volatile.shared.f32 	%f23, [%r7+8];
	add.f32 	%f24, %f22, %f23;
	st.volatile.shared.f32 	[%r7], %f24;
	ld.volatile.shared.f32 	%f25, [%r7+4];
	add.f32 	%f26, %f24, %f25;
	st.volatile.shared.f32 	[%r7], %f26;
	setp.ne.s32 	%p6, %r1, 0;
	@%p6 bra 	$L__BB69_10;
	ld.shared.f32 	%f27, [__smem];
	cvta.to.global.u64 	%rd8, %rd3;
	mul.wide.u32 	%rd9, %r2, 4;
	add.s64 	%rd10, %rd8, %rd9;
	st.global.f32 	[%rd10], %f27;
$L__BB69_10:
	ret;

}
	// .globl	_Z7reduce6IfLj128ELb1EEvPT_S1_j
.visible .entry _Z7reduce6IfLj128ELb1EEvPT_S1_j(
	.param .u64 .ptr .align 1 _Z7reduce6IfLj128ELb1EEvPT_S1_j_param_0,
	.param .u64 .ptr .align 1 _Z7reduce6IfLj128ELb1EEvPT_S1_j_param_1,
	.param .u32 _Z7reduce6IfLj128ELb1EEvPT_S1_j_param_2
)
{
	.reg .pred 	%p<6>;
	.reg .b32 	%r<15>;
	.reg .b32 	%f<28>;
	.reg .b64 	%rd<11>;

	ld.param.u64 	%rd2, [_Z7reduce6IfLj128ELb1EEvPT_S1_j_param_0];
	ld.param.u64 	%rd3, [_Z7reduce6IfLj128ELb1EEvPT_S1_j_param_1];
	ld.param.u32 	%r8, [_Z7reduce6IfLj128ELb1EEvPT_S1_j_param_2];
	mov.u32 	%r1, %tid.x;
	mov.u32 	%r2, %ctaid.x;
	shl.b32 	%r9, %r2, 8;
	add.s32 	%r14, %r9, %r1;
	setp.ge.u32 	%p1, %r14, %r8;
	mov.f32 	%f26, 0f00000000;
	@%p1 bra 	$L__BB70_3;
	cvta.to.global.u64 	%rd1, %rd2;
	mov.u32 	%r10, %nctaid.x;
	shl.b32 	%r4, %r10, 8;
	mov.f32 	%f26, 0f00000000;
$L__BB70_2:
	mul.wide.u32 	%rd4, %r14, 4;
	add.s64 	%rd5, %rd1, %rd4;
	ld.global.f32 	%f8, [%rd5];
	add.f32 	%f9, %f26, %f8;
	add.s32 	%r11, %r14, 128;
	mul.wide.u32 	%rd6, %r11, 4;
	add.s64 	%rd7, %rd1, %rd6;
	ld.global.f32 	%f10, [%rd7];
	add.f32 	%f26, %f9, %f10;
	add.s32 	%r14, %r14, %r4;
	setp.lt.u32 	%p2, %r14, %r8;
	@%p2 bra 	$L__BB70_2;
$L__BB70_3:
	shl.b32 	%r12, %r1, 2;
	mov.u32 	%r13, __smem;
	add.s32 	%r7, %r13, %r12;
	st.shared.f32 	[%r7], %f26;
	bar.sync 	0;
	setp.gt.u32 	%p3, %r1, 63;
	@%p3 bra 	$L__BB70_5;
	ld.shared.f32 	%f11, [%r7+256];
	add.f32 	%f26, %f26, %f11;
	st.shared.f32 	[%r7], %f26;
$L__BB70_5:
	bar.sync 	0;
	setp.gt.u32 	%p4, %r1, 31;
	@%p4 bra 	$L__BB70_8;
	ld.volatile.shared.f32 	%f12, [%r7+128];
	add.f32 	%f13, %f26, %f12;
	st.volatile.shared.f32 	[%r7], %f13;
	ld.volatile.shared.f32 	%f14, [%r7+64];
	add.f32 	%f15, %f13, %f14;
	st.volatile.shared.f32 	[%r7], %f15;
	ld.volatile.shared.f32 	%f16, [%r7+32];
	add.f32 	%f17, %f15, %f16;
	st.volatile.shared.f32 	[%r7], %f17;
	ld.volatile.shared.f32 	%f18, [%r7+16];
	add.f32 	%f19, %f17, %f18;
	st.volatile.shared.f32 	[%r7], %f19;
	ld.volatile.shared.f32 	%f20, [%r7+8];
	add.f32 	%f21, %f19, %f20;
	st.volatile.shared.f32 	[%r7], %f21;
	ld.volatile.shared.f32 	%f22, [%r7+4];
	add.f32 	%f23, %f21, %f22;
	st.volatile.shared.f32 	[%r7], %f23;
	setp.ne.s32 	%p5, %r1, 0;
	@%p5 bra 	$L__BB70_8;
	ld.shared.f32 	%f24, [__smem];
	cvta.to.global.u64 	%rd8, %rd3;
	mul.wide.u32 	%rd9, %r2, 4;
	add.s64 	%rd10, %rd8, %rd9;
	st.global.f32 	[%rd10], %f24;
$L__BB70_8:
	ret;

}
	// .globl	_Z7reduce6IfLj64ELb1EEvPT_S1_j
.visible .entry _Z7reduce6IfLj64ELb1EEvPT_S1_j(
	.param .u64 .ptr .align 1 _Z7reduce6IfLj64ELb1EEvPT_S1_j_param_0,
	.param .u64 .ptr .align 1 _Z7reduce6IfLj64ELb1EEvPT_S1_j_param_1,
	.param .u32 _Z7reduce6IfLj64ELb1EEvPT_S1_j_param_2
)
{
	.reg .pred 	%p<5>;
	.reg .b32 	%r<15>;
	.reg .b32 	%f<24>;
	.reg .b64 	%rd<11>;

	ld.param.u64 	%rd2, [_Z7reduce6IfLj64ELb1EEvPT_S1_j_param_0];
	ld.param.u64 	%rd3, [_Z7reduce6IfLj64ELb1EEvPT_S1_j_param_1];
	ld.param.u32 	%r8, [_Z7reduce6IfLj64ELb1EEvPT_S1_j_param_2];
	mov.u32 	%r1, %tid.x;
	mov.u32 	%r2, %ctaid.x;
	shl.b32 	%r9, %r2, 7;
	add.s32 	%r14, %r9, %r1;
	setp.ge.u32 	%p1, %r14, %r8;
	mov.f32 	%f23, 0f00000000;
	@%p1 bra 	$L__BB71_3;
	cvta.to.global.u64 	%rd1, %rd2;
	mov.u32 	%r10, %nctaid.x;
	shl.b32 	%r4, %r10, 7;
	mov.f32 	%f23, 0f00000000;
$L__BB71_2:
	mul.wide.u32 	%rd4, %r14, 4;
	add.s64 	%rd5, %rd1, %rd4;
	ld.global.f32 	%f6, [%rd5];
	add.f32 	%f7, %f23, %f6;
	add.s32 	%r11, %r14, 64;
	mul.wide.u32 	%rd6, %r11, 4;
	add.s64 	%rd7, %rd1, %rd6;
	ld.global.f32 	%f8, [%rd7];
	add.f32 	%f23, %f7, %f8;
	add.s32 	%r14, %r14, %r4;
	setp.lt.u32 	%p2, %r14, %r8;
	@%p2 bra 	$L__BB71_2;
$L__BB71_3:
	shl.b32 	%r12, %r1, 2;
	mov.u32 	%r13, __smem;
	add.s32 	%r7, %r13, %r12;
	st.shared.f32 	[%r7], %f23;
	bar.sync 	0;
	setp.gt.u32 	%p3, %r1, 31;
	@%p3 bra 	$L__BB71_6;
	ld.volatile.shared.f32 	%f9, [%r7+128];
	add.f32 	%f10, %f23, %f9;
	st.volatile.shared.f32 	[%r7], %f10;
	ld.volatile.shared.f32 	%f11, [%r7+64];
	add.f32 	%f12, %f10, %f11;
	st.volatile.shared.f32 	[%r7], %f12;
	ld.volatile.shared.f32 	%f13, [%r7+32];
	add.f32 	%f14, %f12, %f13;
	st.volatile.shared.f32 	[%r7], %f14;
	ld.volatile.shared.f32 	%f15, [%r7+16];
	add.f32 	%f16, %f14, %f15;
	st.volatile.shared.f32 	[%r7], %f16;
	ld.volatile.shared.f32 	%f17, [%r7+8];
	add.f32 	%f18, %f16, %f17;
	st.volatile.shared.f32 	[%r7], %f18;
	ld.volatile.shared.f32 	%f19, [%r7+4];
	add.f32 	%f20, %f18, %f19;
	st.volatile.shared.f32 	[%r7], %f20;
	setp.ne.s32 	%p4, %r1, 0;
	@%p4 bra 	$L__BB71_6;
	ld.shared.f32 	%f21, [__smem];
	cvta.to.global.u64 	%rd8, %rd3;
	mul.wide.u32 	%rd9, %r2, 4;
	add.s64 	%rd10, %rd8, %rd9;
	st.global.f32 	[%rd10], %f21;
$L__BB71_6:
	ret;

}
	// .globl	_Z7reduce6IfLj32ELb1EEvPT_S1_j
.visible .entry _Z7reduce6IfLj32ELb1EEvPT_S1_j(
	.param .u64 .ptr .align 1 _Z7reduce6IfLj32ELb1EEvPT_S1_j_param_0,
	.param .u64 .ptr .align 1 _Z7reduce6IfLj32ELb1EEvPT_S1_j_param_1,
	.param .u32 _Z7reduce6IfLj32ELb1EEvPT_S1_j_param_2
)
{
	.reg .pred 	%p<5>;
	.reg .b32 	%r<15>;
	.reg .b32 	%f<22>;
	.reg .b64 	%rd<11>;

	ld.param.u64 	%rd2, [_Z7reduce6IfLj32ELb1EEvPT_S1_j_param_0];
	ld.param.u64 	%rd3, [_Z7reduce6IfLj32ELb1EEvPT_S1_j_param_1];
	ld.param.u32 	%r8, [_Z7reduce6IfLj32ELb1EEvPT_S1_j_param_2];
	mov.u32 	%r1, %tid.x;
	mov.u32 	%r2, %ctaid.x;
	shl.b32 	%r9, %r2, 6;
	add.s32 	%r14, %r9, %r1;
	setp.ge.u32 	%p1, %r14, %r8;
	mov.f32 	%f21, 0f00000000;
	@%p1 bra 	$L__BB72_3;
	cvta.to.global.u64 	%rd1, %rd2;
	mov.u32 	%r10, %nctaid.x;
	shl.b32 	%r4, %r10, 6;
	mov.f32 	%f21, 0f00000000;
$L__BB72_2:
	mul.wide.u32 	%rd4, %r14, 4;
	add.s64 	%rd5, %rd1, %rd4;
	ld.global.f32 	%f6, [%rd5];
	add.f32 	%f7, %f21, %f6;
	add.s32 	%r11, %r14, 32;
	mul.wide.u32 	%rd6, %r11, 4;
	add.s64 	%rd7, %rd1, %rd6;
	ld.global.f32 	%f8, [%rd7];
	add.f32 	%f21, %f7, %f8;
	add.s32 	%r14, %r14, %r4;
	setp.lt.u32 	%p2, %r14, %r8;
	@%p2 bra 	$L__BB72_2;
$L__BB72_3:
	shl.b32 	%r12, %r1, 2;
	mov.u32 	%r13, __smem;
	add.s32 	%r7, %r13, %r12;
	st.shared.f32 	[%r7], %f21;
	bar.sync 	0;
	setp.gt.u32 	%p3, %r1, 31;
	@%p3 bra 	$L__BB72_6;
	ld.volatile.shared.f32 	%f9, [%r7+64];
	add.f32 	%f10, %f21, %f9;
	st.volatile.shared.f32 	[%r7], %f10;
	ld.volatile.shared.f32 	%f11, [%r7+32];
	add.f32 	%f12, %f10, %f11;
	st.volatile.shared.f32 	[%r7], %f12;
	ld.volatile.shared.f32 	%f13, [%r7+16];
	add.f32 	%f14, %f12, %f13;
	st.volatile.shared.f32 	[%r7], %f14;
	ld.volatile.shared.f32 	%f15, [%r7+8];
	add.f32 	%f16, %f14, %f15;
	st.volatile.shared.f32 	[%r7], %f16;
	ld.volatile.shared.f32 	%f17, [%r7+4];
	add.f32 	%f18, %f16, %f17;
	st.volatile.shared.f32 	[%r7], %f18;
	setp.ne.s32 	%p4, %r1, 0;
	@%p4 bra 	$L__BB72_6;
	ld.shared.f32 	%f19, [__smem];
	cvta.to.global.u64 	%rd8, %rd3;
	mul.wide.u32 	%rd9, %r2, 4;
	add.s64 	%rd10, %rd8, %rd9;
	st.global.f32 	[%rd10], %f19;
$L__BB72_6:
	ret;

}
	// .globl	_Z7reduce6IfLj16ELb1EEvPT_S1_j
.visible .entry _Z7reduce6IfLj16ELb1EEvPT_S1_j(
	.param .u64 .ptr .align 1 _Z7reduce6IfLj16ELb1EEvPT_S1_j_param_0,
	.param .u64 .ptr .align 1 _Z7reduce6IfLj16ELb1EEvPT_S1_j_param_1,
	.param .u32 _Z7reduce6IfLj16ELb1EEvPT_S1_j_param_2
)
{
	.reg .pred 	%p<5>;
	.reg .b32 	%r<15>;
	.reg .b32 	%f<20>;
	.reg .b64 	%rd<11>;

	ld.param.u64 	%rd2, [_Z7reduce6IfLj16ELb1EEvPT_S1_j_param_0];
	ld.param.u64 	%rd3, [_Z7reduce6IfLj16ELb1EEvPT_S1_j_param_1];
	ld.param.u32 	%r8, [_Z7reduce6IfLj16ELb1EEvPT_S1_j_param_2];
	mov.u32 	%r1, %tid.x;
	mov.u32 	%r2, %ctaid.x;
	shl.b32 	%r9, %r2, 5;
	add.s32 	%r14, %r9, %r1;
	setp.ge.u32 	%p1, %r14, %r8;
	mov.f32 	%f19, 0f00000000;
	@%p1 bra 	$L__BB73_3;
	cvta.to.global.u64 	%rd1, %rd2;
	mov.u32 	%r10, %nctaid.x;
	shl.b32 	%r4, %r10, 5;
	mov.f32 	%f19, 0f00000000;
$L__BB73_2:
	mul.wide.u32 	%rd4, %r14, 4;
	add.s64 	%rd5, %rd1, %rd4;
	ld.global.f32 	%f6, [%rd5];
	add.f32 	%f7, %f19, %f6;
	add.s32 	%r11, %r14, 16;
	mul.wide.u32 	%rd6, %r11, 4;
	add.s64 	%rd7, %rd1, %rd6;
	ld.global.f32 	%f8, [%rd7];
	add.f32 	%f19, %f7, %f8;
	add.s32 	%r14, %r14, %r4;
	setp.lt.u32 	%p2, %r14, %r8;
	@%p2 bra 	$L__BB73_2;
$L__BB73_3:
	shl.b32 	%r12, %r1, 2;
	mov.u32 	%r13, __smem;
	add.s32 	%r7, %r13, %r12;
	st.shared.f32 	[%r7], %f19;
	bar.sync 	0;
	setp.gt.u32 	%p3, %r1, 31;
	@%p3 bra 	$L__BB73_6;
	ld.volatile.shared.f32 	%f9, [%r7+32];
	add.f32 	%f10, %f19, %f9;
	st.volatile.shared.f32 	[%r7], %f10;
	ld.volatile.shared.f32 	%f11, [%r7+16];
	add.f32 	%f12, %f10, %f11;
	st.volatile.shared.f32 	[%r7], %f12;
	ld.volatile.shared.f32 	%f13, [%r7+8];
	add.f32 	%f14, %f12, %f13;
	st.volatile.shared.f32 	[%r7], %f14;
	ld.volatile.shared.f32 	%f15, [%r7+4];
	add.f32 	%f16, %f14, %f15;
	st.volatile.shared.f32 	[%r7], %f16;
	setp.ne.s32 	%p4, %r1, 0;
	@%p4 bra 	$L__BB73_6;
	ld.shared.f32 	%f17, [__smem];
	cvta.to.global.u64 	%rd8, %rd3;
	mul.wide.u32 	%rd9, %r2, 4;
	add.s64 	%rd10, %rd8, %rd9;
	st.global.f32 	[%rd10], %f17;
$L__BB73_6:
	ret;

}
	// .globl	_Z7reduce6IfLj8ELb1EEvPT_S1_j
.visible .entry _Z7reduce6IfLj8ELb1EEvPT_S1_j(
	.param .u64 .ptr .align 1 _Z7reduce6IfLj8ELb1EEvPT_S1_j_param_0,
	.param .u64 .ptr .align 1 _Z7reduce6IfLj8ELb1EEvPT_S1_j_param_1,
	.param .u32 _Z7reduce6IfLj8ELb1EEvPT_S1_j_param_2
)
{
	.reg .pred 	%p<5>;
	.reg .b32 	%r<15>;
	.reg .b32 	%f<18>;
	.reg .b64 	%rd<11>;

	ld.param.u64 	%rd2, [_Z7reduce6IfLj8ELb1EEvPT_S1_j_param_0];
	ld.param.u64 	%rd3, [_Z7reduce6IfLj8ELb1EEvPT_S1_j_param_1];
	ld.param.u32 	%r8, [_Z7reduce6IfLj8ELb1EEvPT_S1_j_param_2];
	mov.u32 	%r1, %tid.x;
	mov.u32 	%r2, %ctaid.x;
	shl.b32 	%r9, %r2, 4;
	add.s32 	%r14, %r9, %r1;
	setp.ge.u32 	%p1, %r14, %r8;
	mov.f32 	%f17, 0f00000000;
	@%p1 bra 	$L__BB74_3;
	cvta.to.global.u64 	%rd1, %rd2;
	mov.u32 	%r10, %nctaid.x;
	shl.b32 	%r4, %r10, 4;
	mov.f32 	%f17, 0f00000000;
$L__BB74_2:
	mul.wide.u32 	%rd4, %r14, 4;
	add.s64 	%rd5, %rd1, %rd4;
	ld.global.f32 	%f6, [%rd5];
	add.f32 	%f7, %f17, %f6;
	add.s32 	%r11, %r14, 8;
	mul.wide.u32 	%rd6, %r11, 4;
	add.s64 	%rd7, %rd1, %rd6;
	ld.global.f32 	%f8, [%rd7];
	add.f32 	%f17, %f7, %f8;
	add.s32 	%r14, %r14, %r4;
	setp.lt.u32 	%p2, %r14, %r8;
	@%p2 bra 	$L__BB74_2;
$L__BB74_3:
	shl.b32 	%r12, %r1, 2;
	mov.u32 	%r13, __smem;
	add.s32 	%r7, %r13, %r12;
	st.shared.f32 	[%r7], %f17;
	bar.sync 	0;
	setp.gt.u32 	%p3, %r1, 31;
	@%p3 bra 	$L__BB74_6;
	ld.volatile.shared.f32 	%f9, [%r7+16];
	add.f32 	%f10, %f17, %f9;
	st.volatile.shared.f32 	[%r7], %f10;
	ld.volatile.shared.f32 	%f11, [%r7+8];
	add.f32 	%f12, %f10, %f11;
	st.volatile.shared.f32 	[%r7], %f12;
	ld.volatile.shared.f32 	%f13, [%r7+4];
	add.f32 	%f14, %f12, %f13;
	st.volatile.shared.f32 	[%r7], %f14;
	setp.ne.s32 	%p4, %r1, 0;
	@%p4 bra 	$L__BB74_6;
	ld.shared.f32 	%f15, [__smem];
	cvta.to.global.u64 	%rd8, %rd3;
	mul.wide.u32 	%rd9, %r2, 4;
	add.s64 	%rd10, %rd8, %rd9;
	st.global.f32 	[%rd10], %f15;
$L__BB74_6:
	ret;

}
	// .globl	_Z7reduce6IfLj4ELb1EEvPT_S1_j
.visible .entry _Z7reduce6IfLj4ELb1EEvPT_S1_j(
	.param .u64 .ptr .align 1 _Z7reduce6IfLj4ELb1EEvPT_S1_j_param_0,
	.param .u64 .ptr .align 1 _Z7reduce6IfLj4ELb1EEvPT_S1_j_param_1,
	.param .u32 _Z7reduce6IfLj4ELb1EEvPT_S1_j_param_2
)
{
	.reg .pred 	%p<5>;
	.reg .b32 	%r<15>;
	.reg .b32 	%f<16>;
	.reg .b64 	%rd<11>;

	ld.param.u64 	%rd2, [_Z7reduce6IfLj4ELb1EEvPT_S1_j_param_0];
	ld.param.u64 	%rd3, [_Z7reduce6IfLj4ELb1EEvPT_S1_j_param_1];
	ld.param.u32 	%r8, [_Z7reduce6IfLj4ELb1EEvPT_S1_j_param_2];
	mov.u32 	%r1, %tid.x;
	mov.u32 	%r2, %ctaid.x;
	shl.b32 	%r9, %r2, 3;
	add.s32 	%r14, %r9, %r1;
	setp.ge.u32 	%p1, %r14, %r8;
	mov.f32 	%f15, 0f00000000;
	@%p1 bra 	$L__BB75_3;
	cvta.to.global.u64 	%rd1, %rd2;
	mov.u32 	%r10, %nctaid.x;
	shl.b32 	%r4, %r10, 3;
	mov.f32 	%f15, 0f00000000;
$L__BB75_2:
	mul.wide.u32 	%rd4, %r14, 4;
	add.s64 	%rd5, %rd1, %rd4;
	ld.global.f32 	%f6, [%rd5];
	add.f32 	%f7, %f15, %f6;
	add.s32 	%r11, %r14, 4;
	mul.wide.u32 	%rd6, %r11, 4;
	add.s64 	%rd7, %rd1, %rd6;
	ld.global.f32 	%f8, [%rd7];
	add.f32 	%f15, %f7, %f8;
	add.s32 	%r14, %r14, %r4;
	setp.lt.u32 	%p2, %r14, %r8;
	@%p2 bra 	$L__BB75_2;
$L__BB75_3:
	shl.b32 	%r12, %r1, 2;
	mov.u32 	%r13, __smem;
	add.s32 	%r7, %r13, %r12;
	st.shared.f32 	[%r7], %f15;
	bar.sync 	0;
	setp.gt.u32 	%p3, %r1, 31;
	@%p3 bra 	$L__BB75_6;
	ld.volatile.shared.f32 	%f9, [%r7+8];
	add.f32 	%f10, %f15, %f9;
	st.volatile.shared.f32 	[%r7], %f10;
	ld.volatile.shared.f32 	%f11, [%r7+4];
	add.f32 	%f12, %f10, %f11;
	st.volatile.shared.f32 	[%r7], %f12;
	setp.ne.s32 	%p4, %r1, 0;
	@%p4 bra 	$L__BB75_6;
	ld.shared.f32 	%f13, [__smem];
	cvta.to.global.u64 	%rd8, %rd3;
	mul.wide.u32 	%rd9, %r2, 4;
	add.s64 	%rd10, %rd8, %rd9;
	st.global.f32 	[%rd10], %f13;
$L__BB75_6:
	ret;

}
	// .globl	_Z7reduce6IfLj2ELb1EEvPT_S1_j
.visible .entry _Z7reduce6IfLj2ELb1EEvPT_S1_j(
	.param .u64 .ptr .align 1 _Z7reduce6IfLj2ELb1EEvPT_S1_j_param_0,
	.param .u64 .ptr .align 1 _Z7reduce6IfLj2ELb1EEvPT_S1_j_param_1,
	.param .u32 _Z7reduce6IfLj2ELb1EEvPT_S1_j_param_2
)
{
	.reg .pred 	%p<5>;
	.reg .b32 	%r<15>;
	.reg .b32 	%f<14>;
	.reg .b64 	%rd<11>;

	ld.param.u64 	%rd2, [_Z7reduce6IfLj2ELb1EEvPT_S1_j_param_0];
	ld.param.u64 	%rd3, [_Z7reduce6IfLj2ELb1EEvPT_S1_j_param_1];
	ld.param.u32 	%r8, [_Z7reduce6IfLj2ELb1EEvPT_S1_j_param_2];
	mov.u32 	%r1, %tid.x;
	mov.u32 	%r2, %ctaid.x;
	shl.b32 	%r9, %r2, 2;
	add.s32 	%r14, %r9, %r1;
	setp.ge.u32 	%p1, %r14, %r8;
	mov.f32 	%f13, 0f00000000;
	@%p1 bra 	$L__BB76_3;
	cvta.to.global.u64 	%rd1, %rd2;
	mov.u32 	%r10, %nctaid.x;
	shl.b32 	%r4, %r10, 2;
	mov.f32 	%f13, 0f00000000;
$L__BB76_2:
	mul.wide.u32 	%rd4, %r14, 4;
	add.s64 	%rd5, %rd1, %rd4;
	ld.global.f32 	%f6, [%rd5];
	add.f32 	%f7, %f13, %f6;
	add.s32 	%r11, %r14, 2;
	mul.wide.u32 	%rd6, %r11, 4;
	add.s64 	%rd7, %rd1, %rd6;
	ld.global.f32 	%f8, [%rd7];
	add.f32 	%f13, %f7, %f8;
	add.s32 	%r14, %r14, %r4;
	setp.lt.u32 	%p2, %r14, %r8;
	@%p2 bra 	$L__BB76_2;
$L__BB76_3:
	shl.b32 	%r12, %r1, 2;
	mov.u32 	%r13, __smem;
	add.s32 	%r7, %r13, %r12;
	st.shared.f32 	[%r7], %f13;
	bar.sync 	0;
	setp.gt.u32 	%p3, %r1, 31;
	@%p3 bra 	$L__BB76_6;
	ld.volatile.shared.f32 	%f9, [%r7+4];
	add.f32 	%f10, %f13, %f9;
	st.volatile.shared.f32 	[%r7], %f10;
	setp.ne.s32 	%p4, %r1, 0;
	@%p4 bra 	$L__BB76_6;
	ld.shared.f32 	%f11, [__smem];
	cvta.to.global.u64 	%rd8, %rd3;
	mul.wide.u32 	%rd9, %r2, 4;
	add.s64 	%rd10, %rd8, %rd9;
	st.global.f32 	[%rd10], %f11;
$L__BB76_6:
	ret;

}
	// .globl	_Z7reduce6IfLj1ELb1EEvPT_S1_j
.visible .entry _Z7reduce6IfLj1ELb1EEvPT_S1_j(
	.param .u64 .ptr .align 1 _Z7reduce6IfLj1ELb1EEvPT_S1_j_param_0,
	.param .u64 .ptr .align 1 _Z7reduce6IfLj1ELb1EEvPT_S1_j_param_1,
	.param .u32 _Z7reduce6IfLj1ELb1EEvPT_S1_j_param_2
)
{
	.reg .pred 	%p<4>;
	.reg .b32 	%r<14>;
	.reg .b32 	%f<12>;
	.reg .b64 	%rd<9>;

	ld.param.u64 	%rd2, [_Z7reduce6IfLj1ELb1EEvPT_S1_j_param_0];
	ld.param.u64 	%rd3, [_Z7reduce6IfLj1ELb1EEvPT_S1_j_param_1];
	ld.param.u32 	%r7, [_Z7reduce6IfLj1ELb1EEvPT_S1_j_param_2];
	mov.u32 	%r1, %tid.x;
	mov.u32 	%r2, %ctaid.x;
	shl.b32 	%r8, %r2, 1;
	add.s32 	%r13, %r8, %r1;
	setp.ge.u32 	%p1, %r13, %r7;
	mov.f32 	%f11, 0f00000000;
	@%p1 bra 	$L__BB77_3;
	mov.u32 	%r9, %nctaid.x;
	shl.b32 	%r4, %r9, 1;
	cvta.to.global.u64 	%rd1, %rd2;
	mov.f32 	%f11, 0f00000000;
$L__BB77_2:
	mul.wide.u32 	%rd4, %r13, 4;
	add.s64 	%rd5, %rd1, %rd4;
	ld.global.f32 	%f6, [%rd5];
	add.f32 	%f7, %f11, %f6;
	ld.global.f32 	%f8, [%rd5+4];
	add.f32 	%f11, %f7, %f8;
	add.s32 	%r13, %r13, %r4;
	setp.lt.u32 	%p2, %r13, %r7;
	@%p2 bra 	$L__BB77_2;
$L__BB77_3:
	shl.b32 	%r10, %r1, 2;
	mov.u32 	%r11, __smem;
	add.s32 	%r12, %r11, %r10;
	st.shared.f32 	[%r12], %f11;
	bar.sync 	0;
	setp.ne.s32 	%p3, %r1, 0;
	@%p3 bra 	$L__BB77_5;
	ld.shared.f32 	%f9, [__smem];
	cvta.to.global.u64 	%rd6, %rd3;
	mul.wide.u32 	%rd7, %r2, 4;
	add.s64 	%rd8, %rd6, %rd7;
	st.global.f32 	[%rd8], %f9;
$L__BB77_5:
	ret;

}
	// .globl	_Z7reduce6IfLj512ELb0EEvPT_S1_j
.visible .entry _Z7reduce6IfLj512ELb0EEvPT_S1_j(
	.param .u64 .ptr .align 1 _Z7reduce6IfLj512ELb0EEvPT_S1_j_param_0,
	.param .u64 .ptr .align 1 _Z7reduce6IfLj512ELb0EEvPT_S1_j_param_1,
	.param .u32 _Z7reduce6IfLj512ELb0EEvPT_S1_j_param_2
)
{
	.reg .pred 	%p<9>;
	.reg .b32 	%r<15>;
	.reg .b32 	%f<38>;
	.reg .b64 	%rd<11>;

	ld.param.u64 	%rd3, [_Z7reduce6IfLj512ELb0EEvPT_S1_j_param_0];
	ld.param.u64 	%rd2, [_Z7reduce6IfLj512ELb0EEvPT_S1_j_param_1];
	ld.param.u32 	%r9, [_Z7reduce6IfLj512ELb0EEvPT_S1_j_param_2];
	cvta.to.global.u64 	%rd1, %rd3;
	mov.u32 	%r1, %tid.x;
	mov.u32 	%r2, %ctaid.x;
	shl.b32 	%r10, %r2, 10;
	or.b32  	%r14, %r10, %r1;
	setp.ge.u32 	%p1, %r14, %r9;
	mov.f32 	%f32, 0f00000000;
	@%p1 bra 	$L__BB78_5;
	mov.u32 	%r11, %nctaid.x;
	shl.b32 	%r4, %r11, 10;
	mov.f32 	%f32, 0f00000000;
$L__BB78_2:
	mul.wide.u32 	%rd4, %r14, 4;
	add.s64 	%rd5, %rd1, %rd4;
	ld.global.f32 	%f14, [%rd5];
	add.f32 	%f32, %f32, %f14;
	add.s32 	%r6, %r14, 512;
	setp.ge.u32 	%p2, %r6, %r9;
	@%p2 bra 	$L__BB78_4;
	mul.wide.u32 	%rd6, %r6, 4;
	add.s64 	%rd7, %rd1, %rd6;
	ld.global.f32 	%f15, [%rd7];
	add.f32 	%f32, %f32, %f15;
$L__BB78_4:
	add.s32 	%r14, %r14, %r4;
	setp.lt.u32 	%p3, %r14, %r9;
	@%p3 bra 	$L__BB78_2;
$L__BB78_5:
	shl.b32 	%r12, %r1, 2;
	mov.u32 	%r13, __smem;
	add.s32 	%r8, %r13, %r12;
	st.shared.f32 	[%r8], %f32;
	bar.sync 	0;
	setp.gt.u32 	%p4, %r1, 255;
	@%p4 bra 	$L__BB78_7;
	ld.shared.f32 	%f16, [%r8+1024];
	add.f32 	%f32, %f32, %f16;
	st.shared.f32 	[%r8], %f32;
$L__BB78_7:
	bar.sync 	0;
	setp.gt.u32 	%p5, %r1, 127;
	@%p5 bra 	$L__BB78_9;
	ld.shared.f32 	%f17, [%r8+512];
	add.f32 	%f32, %f32, %f17;
	st.shared.f32 	[%r8], %f32;
$L__BB78_9:
	bar.sync 	0;
	setp.gt.u32 	%p6, %r1, 63;
	@%p6 bra 	$L__BB78_11;
	ld.shared.f32 	%f18, [%r8+256];
	add.f32 	%f32, %f32, %f18;
	st.shared.f32 	[%r8], %f32;
$L__BB78_11:
	bar.sync 	0;
	setp.gt.u32 	%p7, %r1, 31;
	@%p7 bra 	$L__BB78_14;
	ld.volatile.shared.f32 	%f19, [%r8+128];
	add.f32 	%f20, %f32, %f19;
	st.volatile.shared.f32 	[%r8], %f20;
	ld.volatile.shared.f32 	%f21, [%r8+64];
	add.f32 	%f22, %f20, %f21;
	st.volatile.shared.f32 	[%r8], %f22;
	ld.volatile.shared.f32 	%f23, [%r8+32];
	add.f32 	%f24, %f22, %f23;
	st.volatile.shared.f32 	[%r8], %f24;
	ld.volatile.shared.f32 	%f25, [%r8+16];
	add.f32 	%f26, %f24, %f25;
	st.volatile.shared.f32 	[%r8], %f26;
	ld.volatile.shared.f32 	%f27, [%r8+8];
	add.f32 	%f28, %f26, %f27;
	st.volatile.shared.f32 	[%r8], %f28;
	ld.volatile.shared.f32 	%f29, [%r8+4];
	add.f32 	%f30, %f28, %f29;
	st.volatile.shared.f32 	[%r8], %f30;
	setp.ne.s32 	%p8, %r1, 0;
	@%p8 bra 	$L__BB78_14;
	ld.shared.f32 	%f31, [__smem];
	cvta.to.global.u64 	%rd8, %rd2;
	mul.wide.u32 	%rd9, %r2, 4;
	add.s64 	%rd10, %rd8, %rd9;
	st.global.f32 	[%rd10], %f31;
$L__BB78_14:
	ret;

}
	// .globl	_Z7reduce6IfLj256ELb0EEvPT_S1_j
.visible .entry _Z7reduce6IfLj256ELb0EEvPT_S1_j(
	.param .u64 .ptr .align 1 _Z7reduce6IfLj256ELb0EEvPT_S1_j_param_0,
	.param .u64 .ptr .align 1 _Z7reduce6IfLj256ELb0EEvPT_S1_j_param_1,
	.param .u32 _Z7reduce6IfLj256ELb0EEvPT_S1_j_param_2
)
{
	.reg .pred 	%p<8>;
	.reg .b32 	%r<15>;
	.reg .b32 	%f<34>;
	.reg .b64 	%rd<11>;

	ld.param.u64 	%rd3, [_Z7reduce6IfLj256ELb0EEvPT_S1_j_param_0];
	ld.param.u64 	%rd2, [_Z7reduce6IfLj256ELb0EEvPT_S1_j_param_1];
	ld.param.u32 	%r9, [_Z7reduce6IfLj256ELb0EEvPT_S1_j_param_2];
	cvta.to.global.u64 	%rd1, %rd3;
	mov.u32 	%r1, %tid.x;
	mov.u32 	%r2, %ctaid.x;
	shl.b32 	%r10, %r2, 9;
	add.s32 	%r14, %r10, %r1;
	setp.ge.u32 	%p1, %r14, %r9;
	mov.f32 	%f29, 0f00000000;
	@%p1 bra 	$L__BB79_5;
	mov.u32 	%r11, %nctaid.x;
	shl.b32 	%r4, %r11, 9;
	mov.f32 	%f29, 0f00000000;
$L__BB79_2:
	mul.wide.u32 	%rd4, %r14, 4;
	add.s64 	%rd5, %rd1, %rd4;
	ld.global.f32 	%f12, [%rd5];
	add.f32 	%f29, %f29, %f12;
	add.s32 	%r6, %r14, 256;
	setp.ge.u32 	%p2, %r6, %r9;
	@%p2 bra 	$L__BB79_4;
	mul.wide.u32 	%rd6, %r6, 4;
	add.s64 	%rd7, %rd1, %rd6;
	ld.global.f32 	%f13, [%rd7];
	add.f32 	%f29, %f29, %f13;
$L__BB79_4:
	add.s32 	%r14, %r14, %r4;
	setp.lt.u32 	%p3, %r14, %r9;
	@%p3 bra 	$L__BB79_2;
$L__BB79_5:
	shl.b32 	%r12, %r1, 2;
	mov.u32 	%r13, __smem;
	add.s32 	%r8, %r13, %r12;
	st.shared.f32 	[%r8], %f29;
	bar.sync 	0;
	setp.gt.u32 	%p4, %r1, 127;
	@%p4 bra 	$L__BB79_7;
	ld.shared.f32 	%f14, [%r8+512];
	add.f32 	%f29, %f29, %f14;
	st.shared.f32 	[%r8], %f29;
$L__BB79_7:
	bar.sync 	0;
	setp.gt.u32 	%p5, %r1, 63;
	@%p5 bra 	$L__BB79_9;
	ld.shared.f32 	%f15, [%r8+256];
	add.f32 	%f29, %f29, %f15;
	st.shared.f32 	[%r8], %f29;
$L__BB79_9:
	bar.sync 	0;
	setp.gt.u32 	%p6, %r1, 31;
	@%p6 bra 	$L__BB79_12;
	ld.volatile.shared.f32 	%f16, [%r8+128];
	add.f32 	%f17, %f29, %f16;
	st.volatile.shared.f32 	[%r8], %f17;
	ld.volatile.shared.f32 	%f18, [%r8+64];
	add.f32 	%f19, %f17, %f18;
	st.volatile.shared.f32 	[%r8], %f19;
	ld.volatile.shared.f32 	%f20, [%r8+32];
	add.f32 	%f21, %f19, %f20;
	st.volatile.shared.f32 	[%r8], %f21;
	ld.volatile.shared.f32 	%f22, [%r8+16];
	add.f32 	%f23, %f21, %f22;
	st.volatile.shared.f32 	[%r8], %f23;
	ld.volatile.shared.f32 	%f24, [%r8+8];
	add.f32 	%f25, %f23, %f24;
	st.volatile.shared.f32 	[%r8], %f25;
	ld.volatile.shared.f32 	%f26, [%r8+4];
	add.f32 	%f27, %f25, %f26;
	st.volatile.shared.f32 	[%r8], %f27;
	setp.ne.s32 	%p7, %r1, 0;
	@%p7 bra 	$L__BB79_12;
	ld.shared.f32 	%f28, [__smem];
	cvta.to.global.u64 	%rd8, %rd2;
	mul.wide.u32 	%rd9, %r2, 4;
	add.s64 	%rd10, %rd8, %rd9;
	st.global.f32 	[%rd10], %f28;
$L__BB79_12:
	ret;

}
	// .globl	_Z7reduce6IfLj128ELb0EEvPT_S1_j
.visible .entry _Z7reduce6IfLj128ELb0EEvPT_S1_j(
	.param .u64 .ptr .align 1 _Z7reduce6IfLj128ELb0EEvPT_S1_j_param_0,
	.param .u64 .ptr .align 1 _Z7reduce6IfLj128ELb0EEvPT_S1_j_param_1,
	.param .u32 _Z7reduce6IfLj128ELb0EEvPT_S1_j_param_2
)
{
	.reg .pred 	%p<7>;
	.reg .b32 	%r<15>;
	.reg .b32 	%f<30>;
	.reg .b64 	%rd<11>;

	ld.param.u64 	%rd3, [_Z7reduce6IfLj128ELb0EEvPT_S1_j_param_0];
	ld.param.u64 	%rd2, [_Z7reduce6IfLj128ELb0EEvPT_S1_j_param_1];
	ld.param.u32 	%r9, [_Z7reduce6IfLj128ELb0EEvPT_S1_j_param_2];
	cvta.to.global.u64 	%rd1, %rd3;
	mov.u32 	%r1, %tid.x;
	mov.u32 	%r2, %ctaid.x;
	shl.b32 	%r10, %r2, 8;
	add.s32 	%r14, %r10, %r1;
	setp.ge.u32 	%p1, %r14, %r9;
	mov.f32 	%f26, 0f00000000;
	@%p1 bra 	$L__BB80_5;
	mov.u32 	%r11, %nctaid.x;
	shl.b32 	%r4, %r11, 8;
	mov.f32 	%f26, 0f00000000;
$L__BB80_2:
	mul.wide.u32 	%rd4, %r14, 4;
	add.s64 	%rd5, %rd1, %rd4;
	ld.global.f32 	%f10, [%rd5];
	add.f32 	%f26, %f26, %f10;
	add.s32 	%r6, %r14, 128;
	setp.ge.u32 	%p2, %r6, %r9;
	@%p2 bra 	$L__BB80_4;
	mul.wide.u32 	%rd6, %r6, 4;
	add.s64 	%rd7, %rd1, %rd6;
	ld.global.f32 	%f11, [%rd7];
	add.f32 	%f26, %f26, %f11;
$L__BB80_4:
	add.s32 	%r14, %r14, %r4;
	setp.lt.u32 	%p3, %r14, %r9;
	@%p3 bra 	$L__BB80_2;
$L__BB80_5:
	shl.b32 	%r12, %r1, 2;
	mov.u32 	%r13, __smem;
	add.s32 	%r8, %r13, %r12;
	st.shared.f32 	[%r8], %f26;
	bar.sync 	0;
	setp.gt.u32 	%p4, %r1, 63;
	@%p4 bra 	$L__BB80_7;
	ld.shared.f32 	%f12, [%r8+256];
	add.f32 	%f26, %f26, %f12;
	st.shared.f32 	[%r8], %f26;
$L__BB80_7:
	bar.sync 	0;
	setp.gt.u32 	%p5, %r1, 31;
	@%p5 bra 	$L__BB80_10;
	ld.volatile.shared.f32 	%f13, [%r8+128];
	add.f32 	%f14, %f26, %f13;
	st.volatile.shared.f32 	[%r8], %f14;
	ld.volatile.shared.f32 	%f15, [%r8+64];
	add.f32 	%f16, %f14, %f15;
	st.volatile.shared.f32 	[%r8], %f16;
	ld.volatile.shared.f32 	%f17, [%r8+32];
	add.f32 	%f18, %f16, %f17;
	st.volatile.shared.f32 	[%r8], %f18;
	ld.volatile.shared.f32 	%f19, [%r8+16];
	add.f32 	%f20, %f18, %f19;
	st.volatile.shared.f32 	[%r8], %f20;
	ld.volatile.shared.f32 	%f21, [%r8+8];
	add.f32 	%f22, %f20, %f21;
	st.volatile.shared.f32 	[%r8], %f22;
	ld.volatile.shared.f32 	%f23, [%r8+4];
	add.f32 	%f24, %f22, %f23;
	st.volatile.shared.f32 	[%r8], %f24;
	setp.ne.s32 	%p6, %r1, 0;
	@%p6 bra 	$L__BB80_10;
	ld.shared.f32 	%f25, [__smem];
	cvta.to.global.u64 	%rd8, %rd2;
	mul.wide.u32 	%rd9, %r2, 4;
	add.s64 	%rd10, %rd8, %rd9;
	st.global.f32 	[%rd10], %f25;
$L__BB80_10:
	ret;

}
	// .globl	_Z7reduce6IfLj64ELb0EEvPT_S1_j
.visible .entry _Z7reduce6IfLj64ELb0EEvPT_S1_j(
	.param .u64 .ptr .align 1 _Z7reduce6IfLj64ELb0EEvPT_S1_j_param_0,
	.param .u64 .ptr .align 1 _Z7reduce6IfLj64ELb0EEvPT_S1_j_param_1,
	.param .u32 _Z7reduce6IfLj64ELb0EEvPT_S1_j_param_2
)
{
	.reg .pred 	%p<6>;
	.reg .b32 	%r<15>;
	.reg .b32 	%f<26>;
	.reg .b64 	%rd<11>;

	ld.param.u64 	%rd3, [_Z7reduce6IfLj64ELb0EEvPT_S1_j_param_0];
	ld.param.u64 	%rd2, [_Z7reduce6IfLj64ELb0EEvPT_S1_j_param_1];
	ld.param.u32 	%r9, [_Z7reduce6IfLj64ELb0EEvPT_S1_j_param_2];
	cvta.to.global.u64 	%rd1, %rd3;
	mov.u32 	%r1, %tid.x;
	mov.u32 	%r2, %ctaid.x;
	shl.b32 	%r10, %r2, 7;
	add.s32 	%r14, %r10, %r1;
	setp.ge.u32 	%p1, %r14, %r9;
	mov.f32 	%f23, 0f00000000;
	@%p1 bra 	$L__BB81_5;
	mov.u32 	%r11, %nctaid.x;
	shl.b32 	%r4, %r11, 7;
	mov.f32 	%f23, 0f00000000;
$L__BB81_2:
	mul.wide.u32 	%rd4, %r14, 4;
	add.s64 	%rd5, %rd1, %rd4;
	ld.global.f32 	%f8, [%rd5];
	add.f32 	%f23, %f23, %f8;
	add.s32 	%r6, %r14, 64;
	setp.ge.u32 	%p2, %r6, %r9;
	@%p2 bra 	$L__BB81_4;
	mul.wide.u32 	%rd6, %r6, 4;
	add.s64 	%rd7, %rd1, %rd6;
	ld.global.f32 	%f9, [%rd7];
	add.f32 	%f23, %f23, %f9;
$L__BB81_4:
	add.s32 	%r14, %r14, %r4;
	setp.lt.u32 	%p3, %r14, %r9;
	@%p3 bra 	$L__BB81_2;
$L__BB81_5:
	shl.b32 	%r12, %r1, 2;
	mov.u32 	%r13, __smem;
	add.s32 	%r8, %r13, %r12;
	st.shared.f32 	[%r8], %f23;
	bar.sync 	0;
	setp.gt.u32 	%p4, %r1, 31;
	@%p4 bra 	$L__BB81_8;
	ld.volatile.shared.f32 	%f10, [%r8+128];
	add.f32 	%f11, %f23, %f10;
	st.volatile.shared.f32 	[%r8], %f11;
	ld.volatile.shared.f32 	%f12, [%r8+64];
	add.f32 	%f13, %f11, %f12;
	st.volatile.shared.f32 	[%r8], %f13;
	ld.volatile.shared.f32 	%f14, [%r8+32];
	add.f32 	%f15, %f13, %f14;
	st.volatile.shared.f32 	[%r8], %f15;
	ld.volatile.shared.f32 	%f16, [%r8+16];
	add.f32 	%f17, %f15, %f16;
	st.volatile.shared.f32 	[%r8], %f17;
	ld.volatile.shared.f32 	%f18, [%r8+8];
	add.f32 	%f19, %f17, %f18;
	st.volatile.shared.f32 	[%r8], %f19;
	ld.volatile.shared.f32 	%f20, [%r8+4];
	add.f32 	%f21, %f19, %f20;
	st.volatile.shared.f32 	[%r8], %f21;
	setp.ne.s32 	%p5, %r1, 0;
	@%p5 bra 	$L__BB81_8;
	ld.shared.f32 	%f22, [__smem];
	cvta.to.global.u64 	%rd8, %rd2;
	mul.wide.u32 	%rd9, %r2, 4;
	add.s64 	%rd10, %rd8, %rd9;
	st.global.f32 	[%rd10], %f22;
$L__BB81_8:
	ret;

}
	// .globl	_Z7reduce6IfLj32ELb0EEvPT_S1_j
.visible .entry _Z7reduce6IfLj32ELb0EEvPT_S1_j(
	.param .u64 .ptr .align 1 _Z7reduce6IfLj32ELb0EEvPT_S1_j_param_0,
	.param .u64 .ptr .align 1 _Z7reduce6IfLj32ELb0EEvPT_S1_j_param_1,
	.param .u32 _Z7reduce6IfLj32ELb0EEvPT_S1_j_param_2
)
{
	.reg .pred 	%p<6>;
	.reg .b32 	%r<15>;
	.reg .b32 	%f<24>;
	.reg .b64 	%rd<11>;

	ld.param.u64 	%rd3, [_Z7reduce6IfLj32ELb0EEvPT_S1_j_param_0];
	ld.param.u64 	%rd2, [_Z7reduce6IfLj32ELb0EEvPT_S1_j_param_1];
	ld.param.u32 	%r9, [_Z7reduce6IfLj32ELb0EEvPT_S1_j_param_2];
	cvta.to.global.u64 	%rd1, %rd3;
	mov.u32 	%r1, %tid.x;
	mov.u32 	%r2, %ctaid.x;
	shl.b32 	%r10, %r2, 6;
	add.s32 	%r14, %r10, %r1;
	setp.ge.u32 	%p1, %r14, %r9;
	mov.f32 	%f21, 0f00000000;
	@%p1 bra 	$L__BB82_5;
	mov.u32 	%r11, %nctaid.x;
	shl.b32 	%r4, %r11, 6;
	mov.f32 	%f21, 0f00000000;
$L__BB82_2:
	mul.wide.u32 	%rd4, %r14, 4;
	add.s64 	%rd5, %rd1, %rd4;
	ld.global.f32 	%f8, [%rd5];
	add.f32 	%f21, %f21, %f8;
	add.s32 	%r6, %r14, 32;
	setp.ge.u32 	%p2, %r6, %r9;
	@%p2 bra 	$L__BB82_4;
	mul.wide.u32 	%rd6, %r6, 4;
	add.s64 	%rd7, %rd1, %rd6;
	ld.global.f32 	%f9, [%rd7];
	add.f32 	%f21, %f21, %f9;
$L__BB82_4:
	add.s32 	%r14, %r14, %r4;
	setp.lt.u32 	%p3, %r14, %r9;
	@%p3 bra 	$L__BB82_2;
$L__BB82_5:
	shl.b32 	%r12, %r1, 2;
	mov.u32 	%r13, __smem;
	add.s32 	%r8, %r13, %r12;
	st.shared.f32 	[%r8], %f21;
	bar.sync 	0;
	setp.gt.u32 	%p4, %r1, 31;
	@%p4 bra 	$L__BB82_8;
	ld.volatile.shared.f32 	%f10, [%r8+64];
	add.f32 	%f11, %f21, %f10;
	st.volatile.shared.f32 	[%r8], %f11;
	ld.volatile.shared.f32 	%f12, [%r8+32];
	add.f32 	%f13, %f11, %f12;
	st.volatile.shared.f32 	[%r8], %f13;
	ld.volatile.shared.f32 	%f14, [%r8+16];
	add.f32 	%f15, %f13, %f14;
	st.volatile.shared.f32 	[%r8], %f15;
	ld.volatile.shared.f32 	%f16, [%r8+8];
	add.f32 	%f17, %f15, %f16;
	st.volatile.shared.f32 	[%r8], %f17;
	ld.volatile.shared.f32 	%f18, [%r8+4];
	add.f32 	%f19, %f17, %f18;
	st.volatile.shared.f32 	[%r8], %f19;
	setp.ne.s32 	%p5, %r1, 0;
	@%p5 bra 	$L__BB82_8;
	ld.shared.f32 	%f20, [__smem];
	cvta.to.global.u64 	%rd8, %rd2;
	mul.wide.u32 	%rd9, %r2, 4;
	add.s64 	%rd10, %rd8, %rd9;
	st.global.f32 	[%rd10], %f20;
$L__BB82_8:
	ret;

}
	// .globl	_Z7reduce6IfLj16ELb0EEvPT_S1_j
.visible .entry _Z7reduce6IfLj16ELb0EEvPT_S1_j(
	.param .u64 .ptr .align 1 _Z7reduce6IfLj16ELb0EEvPT_S1_j_param_0,
	.param .u64 .ptr .align 1 _Z7reduce6IfLj16ELb0EEvPT_S1_j_param_1,
	.param .u32 _Z7reduce6IfLj16ELb0EEvPT_S1_j_param_2
)
{
	.reg .pred 	%p<6>;
	.reg .b32 	%r<15>;
	.reg .b32 	%f<22>;
	.reg .b64 	%rd<11>;

	ld.param.u64 	%rd3, [_Z7reduce6IfLj16ELb0EEvPT_S1_j_param_0];
	ld.param.u64 	%rd2, [_Z7reduce6IfLj16ELb0EEvPT_S1_j_param_1];
	ld.param.u32 	%r9, [_Z7reduce6IfLj16ELb0EEvPT_S1_j_param_2];
	cvta.to.global.u64 	%rd1, %rd3;
	mov.u32 	%r1, %tid.x;
	mov.u32 	%r2, %ctaid.x;
	shl.b32 	%r10, %r2, 5;
	add.s32 	%r14, %r10, %r1;
	setp.ge.u32 	%p1, %r14, %r9;
	mov.f32 	%f19, 0f00000000;
	@%p1 bra 	$L__BB83_5;
	mov.u32 	%r11, %nctaid.x;
	shl.b32 	%r4, %r11, 5;
	mov.f32 	%f19, 0f00000000;
$L__BB83_2:
	mul.wide.u32 	%rd4, %r14, 4;
	add.s64 	%rd5, %rd1, %rd4;
	ld.global.f32 	%f8, [%rd5];
	add.f32 	%f19, %f19, %f8;
	add.s32 	%r6, %r14, 16;
	setp.ge.u32 	%p2, %r6, %r9;
	@%p2 bra 	$L__BB83_4;
	mul.wide.u32 	%rd6, %r6, 4;
	add.s64 	%rd7, %rd1, %rd6;
	ld.global.f32 	%f9, [%rd7];
	add.f32 	%f19, %f19, %f9;
$L__BB83_4:
	add.s32 	%r14, %r14, %r4;
	setp.lt.u32 	%p3, %r14, %r9;
	@%p3 bra 	$L__BB83_2;
$L__BB83_5:
	shl.b32 	%r12, %r1, 2;
	mov.u32 	%r13, __smem;
	add.s32 	%r8, %r13, %r12;
	st.shared.f32 	[%r8], %f19;
	bar.sync 	0;
	setp.gt.u32 	%p4, %r1, 31;
	@%p4 bra 	$L__BB83_8;
	ld.volatile.shared.f32 	%f10, [%r8+32];
	add.f32 	%f11, %f19, %f10;
	st.volatile.shared.f32 	[%r8], %f11;
	ld.volatile.shared.f32 	%f12, [%r8+16];
	add.f32 	%f13, %f11, %f12;
	st.volatile.shared.f32 	[%r8], %f13;
	ld.volatile.shared.f32 	%f14, [%r8+8];
	add.f32 	%f15, %f13, %f14;
	st.volatile.shared.f32 	[%r8], %f15;
	ld.volatile.shared.f32 	%f16, [%r8+4];
	add.f32 	%f17, %f15, %f16;
	st.volatile.shared.f32 	[%r8], %f17;
	setp.ne.s32 	%p5, %r1, 0;
	@%p5 bra 	$L__BB83_8;
	ld.shared.f32 	%f18, [__smem];
	cvta.to.global.u64 	%rd8, %rd2;
	mul.wide.u32 	%rd9, %r2, 4;
	add.s64 	%rd10, %rd8, %rd9;
	st.global.f32 	[%rd10], %f18;
$L__BB83_8:
	ret;

}
	// .globl	_Z7reduce6IfLj8ELb0EEvPT_S1_j
.visible .entry _Z7reduce6IfLj8ELb0EEvPT_S1_j(
	.param .u64 .ptr .align 1 _Z7reduce6IfLj8ELb0EEvPT_S1_j_param_0,
	.param .u64 .ptr .align 1 _Z7reduce6IfLj8ELb0EEvPT_S1_j_param_1,
	.param .u32 _Z7reduce6IfLj8ELb0EEvPT_S1_j_param_2
)
{
	.reg .pred 	%p<6>;
	.reg .b32 	%r<15>;
	.reg .b32 	%f<20>;
	.reg .b64 	%rd<11>;

	ld.param.u64 	%rd3, [_Z7reduce6IfLj8ELb0EEvPT_S1_j_param_0];
	ld.param.u64 	%rd2, [_Z7reduce6IfLj8ELb0EEvPT_S1_j_param_1];
	ld.param.u32 	%r9, [_Z7reduce6IfLj8ELb0EEvPT_S1_j_param_2];
	cvta.to.global.u64 	%rd1, %rd3;
	mov.u32 	%r1, %tid.x;
	mov.u32 	%r2, %ctaid.x;
	shl.b32 	%r10, %r2, 4;
	add.s32 	%r14, %r10, %r1;
	setp.ge.u32 	%p1, %r14, %r9;
	mov.f32 	%f17, 0f00000000;
	@%p1 bra 	$L__BB84_5;
	mov.u32 	%r11, %nctaid.x;
	shl.b32 	%r4, %r11, 4;
	mov.f32 	%f17, 0f00000000;
$L__BB84_2:
	mul.wide.u32 	%rd4, %r14, 4;
	add.s64 	%rd5, %rd1, %rd4;
	ld.global.f32 	%f8, [%rd5];
	add.f32 	%f17, %f17, %f8;
	add.s32 	%r6, %r14, 8;
	setp.ge.u32 	%p2, %r6, %r9;
	@%p2 bra 	$L__BB84_4;
	mul.wide.u32 	%rd6, %r6, 4;
	add.s64 	%rd7, %rd1, %rd6;
	ld.global.f32 	%f9, [%rd7];
	add.f32 	%f17, %f17, %f9;
$L__BB84_4:
	add.s32 	%r14, %r14, %r4;
	setp.lt.u32 	%p3, %r14, %r9;
	@%p3 bra 	$L__BB84_2;
$L__BB84_5:
	shl.b32 	%r12, %r1, 2;
	mov.u32 	%r13, __smem;
	add.s32 	%r8, %r13, %r12;
	st.shared.f32 	[%r8], %f17;
	bar.sync 	0;
	setp.gt.u32 	%p4, %r1, 31;
	@%p4 bra 	$L__BB84_8;
	ld.volatile.shared.f32 	%f10, [%r8+16];
	add.f32 	%f11, %f17, %f10;
	st.volatile.shared.f32 	[%r8], %f11;
	ld.volatile.shared.f32 	%f12, [%r8+8];
	add.f32 	%f13, %f11, %f12;
	st.volatile.shared.f32 	[%r8], %f13;
	ld.volatile.shared.f32 	%f14, [%r8+4];
	add.f32 	%f15, %f13, %f14;
	st.volatile.shared.f32 	[%r8], %f15;
	setp.ne.s32 	%p5, %r1, 0;
	@%p5 bra 	$L__BB84_8;
	ld.shared.f32 	%f16, [__smem];
	cvta.to.global.u64 	%rd8, %rd2;
	mul.wide.u32 	%rd9, %r2, 4;
	add.s64 	%rd10, %rd8, %rd9;
	st.global.f32 	[%rd10], %f16;
$L__BB84_8:
	ret;

}
	// .globl	_Z7reduce6IfLj4ELb0EEvPT_S1_j
.visible .entry _Z7reduce6IfLj4ELb0EEvPT_S1_j(
	.param .u64 .ptr .align 1 _Z7reduce6IfLj4ELb0EEvPT_S1_j_param_0,
	.param .u64 .ptr .align 1 _Z7reduce6IfLj4ELb0EEvPT_S1_j_param_1,
	.param .u32 _Z7reduce6IfLj4ELb0EEvPT_S1_j_param_2
)
{
	.reg .pred 	%p<6>;
	.reg .b32 	%r<15>;
	.reg .b32 	%f<18>;
	.reg .b64 	%rd<11>;

	ld.param.u64 	%rd3, [_Z7reduce6IfLj4ELb0EEvPT_S1_j_param_0];
	ld.param.u64 	%rd2, [_Z7reduce6IfLj4ELb0EEvPT_S1_j_param_1];
	ld.param.u32 	%r9, [_Z7reduce6IfLj4ELb0EEvPT_S1_j_param_2];
	cvta.to.global.u64 	%rd1, %rd3;
	mov.u32 	%r1, %tid.x;
	mov.u32 	%r2, %ctaid.x;
	shl.b32 	%r10, %r2, 3;
	add.s32 	%r14, %r10, %r1;
	setp.ge.u32 	%p1, %r14, %r9;
	mov.f32 	%f15, 0f00000000;
	@%p1 bra 	$L__BB85_5;
	mov.u32 	%r11, %nctaid.x;
	shl.b32 	%r4, %r11, 3;
	mov.f32 	%f15, 0f00000000;
$L__BB85_2:
	mul.wide.u32 	%rd4, %r14, 4;
	add.s64 	%rd5, %rd1, %rd4;
	ld.global.f32 	%f8, [%rd5];
	add.f32 	%f15, %f15, %f8;
	add.s32 	%r6, %r14, 4;
	setp.ge.u32 	%p2, %r6, %r9;
	@%p2 bra 	$L__BB85_4;
	mul.wide.u32 	%rd6, %r6, 4;
	add.s64 	%rd7, %rd1, %rd6;
	ld.global.f32 	%f9, [%rd7];
	add.f32 	%f15, %f15, %f9;
$L__BB85_4:
	add.s32 	%r14, %r14, %r4;
	setp.lt.u32 	%p3, %r14, %r9;
	@%p3 bra 	$L__BB85_2;
$L__BB85_5:
	shl.b32 	%r12, %r1, 2;
	mov.u32 	%r13, __smem;
	add.s32 	%r8, %r13, %r12;
	st.shared.f32 	[%r8], %f15;
	bar.sync 	0;
	setp.gt.u32 	%p4, %r1, 31;
	@%p4 bra 	$L__BB85_8;
	ld.volatile.shared.f32 	%f10, [%r8+8];
	add.f32 	%f11, %f15, %f10;
	st.volatile.shared.f32 	[%r8], %f11;
	ld.volatile.shared.f32 	%f12, [%r8+4];
	add.f32 	%f13, %f11, %f12;
	st.volatile.shared.f32 	[%r8], %f13;
	setp.ne.s32 	%p5, %r1, 0;
	@%p5 bra 	$L__BB85_8;
	ld.shared.f32 	%f14, [__smem];
	cvta.to.global.u64 	%rd8, %rd2;
	mul.wide.u32 	%rd9, %r2, 4;
	add.s64 	%rd10, %rd8, %rd9;
	st.global.f32 	[%rd10], %f14;
$L__BB85_8:
	ret;

}
	// .globl	_Z7reduce6IfLj2ELb0EEvPT_S1_j
.visible .entry _Z7reduce6IfLj2ELb0EEvPT_S1_j(
	.param .u64 .ptr .align 1 _Z7reduce6IfLj2ELb0EEvPT_S1_j_param_0,
	.param .u64 .ptr .align 1 _Z7reduce6IfLj2ELb0EEvPT_S1_j_param_1,
	.param .u32 _Z7reduce6IfLj2ELb0EEvPT_S1_j_param_2
)
{
	.reg .pred 	%p<6>;
	.reg .b32 	%r<15>;
	.reg .b32 	%f<16>;
	.reg .b64 	%rd<11>;

	ld.param.u64 	%rd3, [_Z7reduce6IfLj2ELb0EEvPT_S1_j_param_0];
	ld.param.u64 	%rd2, [_Z7reduce6IfLj2ELb0EEvPT_S1_j_param_1];
	ld.param.u32 	%r9, [_Z7reduce6IfLj2ELb0EEvPT_S1_j_param_2];
	cvta.to.global.u64 	%rd1, %rd3;
	mov.u32 	%r1, %tid.x;
	mov.u32 	%r2, %ctaid.x;
	shl.b32 	%r10, %r2, 2;
	add.s32 	%r14, %r10, %r1;
	setp.ge.u32 	%p1, %r14, %r9;
	mov.f32 	%f13, 0f00000000;
	@%p1 bra 	$L__BB86_5;
	mov.u32 	%r11, %nctaid.x;
	shl.b32 	%r4, %r11, 2;
	mov.f32 	%f13, 0f00000000;
$L__BB86_2:
	mul.wide.u32 	%rd4, %r14, 4;
	add.s64 	%rd5, %rd1, %rd4;
	ld.global.f32 	%f8, [%rd5];
	add.f32 	%f13, %f13, %f8;
	add.s32 	%r6, %r14, 2;
	setp.ge.u32 	%p2, %r6, %r9;
	@%p2 bra 	$L__BB86_4;
	mul.wide.u32 	%rd6, %r6, 4;
	add.s64 	%rd7, %rd1, %rd6;
	ld.global.f32 	%f9, [%rd7];
	add.f32 	%f13, %f13, %f9;
$L__BB86_4:
	add.s32 	%r14, %r14, %r4;
	setp.lt.u32 	%p3, %r14, %r9;
	@%p3 bra 	$L__BB86_2;
$L__BB86_5:
	shl.b32 	%r12, %r1, 2;
	mov.u32 	%r13, __smem;
	add.s32 	%r8, %r13, %r12;
	st.shared.f32 	[%r8], %f13;
	bar.sync 	0;
	setp.gt.u32 	%p4, %r1, 31;
	@%p4 bra 	$L__BB86_8;
	ld.volatile.shared.f32 	%f10, [%r8+4];
	add.f32 	%f11, %f13, %f10;
	st.volatile.shared.f32 	[%r8], %f11;
	setp.ne.s32 	%p5, %r1, 0;
	@%p5 bra 	$L__BB86_8;
	ld.shared.f32 	%f12, [__smem];
	cvta.to.global.u64 	%rd8, %rd2;
	mul.wide.u32 	%rd9, %r2, 4;
	add.s64 	%rd10, %rd8, %rd9;
	st.global.f32 	[%rd10], %f12;
$L__BB86_8:
	ret;

}
	// .globl	_Z7reduce6IfLj1ELb0EEvPT_S1_j
.visible .entry _Z7reduce6IfLj1ELb0EEvPT_S1_j(
	.param .u64 .ptr .align 1 _Z7reduce6IfLj1ELb0EEvPT_S1_j_param_0,
	.param .u64 .ptr .align 1 _Z7reduce6IfLj1ELb0EEvPT_S1_j_param_1,
	.param .u32 _Z7reduce6IfLj1ELb0EEvPT_S1_j_param_2
)
{
	.reg .pred 	%p<5>;
	.reg .b32 	%r<15>;
	.reg .b32 	%f<14>;
	.reg .b64 	%rd<9>;

	ld.param.u64 	%rd3, [_Z7reduce6IfLj1ELb0EEvPT_S1_j_param_0];
	ld.param.u64 	%rd4, [_Z7reduce6IfLj1ELb0EEvPT_S1_j_param_1];
	ld.param.u32 	%r7, [_Z7reduce6IfLj1ELb0EEvPT_S1_j_param_2];
	mov.u32 	%r1, %tid.x;
	mov.u32 	%r2, %ctaid.x;
	shl.b32 	%r8, %r2, 1;
	add.s32 	%r14, %r8, %r1;
	setp.ge.u32 	%p1, %r14, %r7;
	mov.f32 	%f11, 0f00000000;
	@%p1 bra 	$L__BB87_5;
	mov.u32 	%r9, %nctaid.x;
	shl.b32 	%r4, %r9, 1;
	cvta.to.global.u64 	%rd1, %rd3;
	mov.f32 	%f11, 0f00000000;
$L__BB87_2:
	mul.wide.u32 	%rd5, %r14, 4;
	add.s64 	%rd2, %rd1, %rd5;
	ld.global.f32 	%f8, [%rd2];
	add.f32 	%f11, %f11, %f8;
	add.s32 	%r10, %r14, 1;
	setp.ge.u32 	%p2, %r10, %r7;
	@%p2 bra 	$L__BB87_4;
	ld.global.f32 	%f9, [%rd2+4];
	add.f32 	%f11, %f11, %f9;
$L__BB87_4:
	add.s32 	%r14, %r14, %r4;
	setp.lt.u32 	%p3, %r14, %r7;
	@%p3 bra 	$L__BB87_2;
$L__BB87_5:
	shl.b32 	%r11, %r1, 2;
	mov.u32 	%r12, __smem;
	add.s32 	%r13, %r12, %r11;
	st.shared.f32 	[%r13], %f11;
	bar.sync 	0;
	setp.ne.s32 	%p4, %r1, 0;
	@%p4 bra 	$L__BB87_7;
	ld.shared.f32 	%f10, [__smem];
	cvta.to.global.u64 	%rd6, %rd4;
	mul.wide.u32 	%rd7, %r2, 4;
	add.s64 	%rd8, %rd6, %rd7;
	st.global.f32 	[%rd8], %f10;
$L__BB87_7:
	ret;

}
	// .globl	_Z7reduce0IdEvPT_S1_j
.visible .entry _Z7reduce0IdEvPT_S1_j(
	.param .u64 .ptr .align 1 _Z7reduce0IdEvPT_S1_j_param_0,
	.param .u64 .ptr .align 1 _Z7reduce0IdEvPT_S1_j_param_1,
	.param .u32 _Z7reduce0IdEvPT_S1_j_param_2
)
{
	.reg .pred 	%p<6>;
	.reg .b32 	%r<17>;
	.reg .b64 	%rd<9>;
	.reg .b64 	%fd<9>;

	ld.param.u64 	%rd1, [_Z7reduce0IdEvPT_S1_j_param_0];
	ld.param.u64 	%rd2, [_Z7reduce0IdEvPT_S1_j_param_1];
	ld.param.u32 	%r8, [_Z7reduce0IdEvPT_S1_j_param_2];
	mov.u32 	%r1, %tid.x;
	mov.u32 	%r2, %ctaid.x;
	mov.u32 	%r3, %ntid.x;
	mad.lo.s32 	%r4, %r2, %r3, %r1;
	setp.ge.u32 	%p1, %r4, %r8;
	mov.f64 	%fd8, 0d0000000000000000;
	@%p1 bra 	$L__BB88_2;
	cvta.to.global.u64 	%rd3, %rd1;
	mul.wide.u32 	%rd4, %r4, 8;
	add.s64 	%rd5, %rd3, %rd4;
	ld.global.f64 	%fd8, [%rd5];
$L__BB88_2:
	shl.b32 	%r9, %r1, 3;
	mov.u32 	%r10, __smem_d;
	add.s32 	%r5, %r10, %r9;
	st.shared.f64 	[%r5], %fd8;
	bar.sync 	0;
	setp.lt.u32 	%p2, %r3, 2;
	@%p2 bra 	$L__BB88_7;
	mov.b32 	%r16, 1;
$L__BB88_4:
	shl.b32 	%r7, %r16, 1;
	add.s32 	%r12, %r7, -1;
	and.b32  	%r13, %r12, %r1;
	setp.ne.s32 	%p3, %r13, 0;
	@%p3 bra 	$L__BB88_6;
	shl.b32 	%r14, %r16, 3;
	add.s32 	%r15, %r5, %r14;
	ld.shared.f64 	%fd4, [%r15];
	ld.shared.f64 	%fd5, [%r5];
	add.f64 	%fd6, %fd4, %fd5;
	st.shared.f64 	[%r5], %fd6;
$L__BB88_6:
	bar.sync 	0;
	setp.lt.u32 	%p4, %r7, %r3;
	mov.u32 	%r16, %r7;
	@%p4 bra 	$L__BB88_4;
$L__BB88_7:
	setp.ne.s32 	%p5, %r1, 0;
	@%p5 bra 	$L__BB88_9;
	ld.shared.f64 	%fd7, [__smem_d];
	cvta.to.global.u64 	%rd6, %rd2;
	mul.wide.u32 	%rd7, %r2, 8;
	add.s64 	%rd8, %rd6, %rd7;
	st.global.f64 	[%rd8], %fd7;
$L__BB88_9:
	ret;

}
	// .globl	_Z7reduce1IdEvPT_S1_j
.visible .entry _Z7reduce1IdEvPT_S1_j(
	.param .u64 .ptr .align 1 _Z7reduce1IdEvPT_S1_j_param_0,
	.param .u64 .ptr .align 1 _Z7reduce1IdEvPT_S1_j_param_1,
	.param .u32 _Z7reduce1IdEvPT_S1_j_param_2
)
{
	.reg .pred 	%p<6>;
	.reg .b32 	%r<20>;
	.reg .b64 	%rd<9>;
	.reg .b64 	%fd<9>;

	ld.param.u64 	%rd1, [_Z7reduce1IdEvPT_S1_j_param_0];
	ld.param.u64 	%rd2, [_Z7reduce1IdEvPT_S1_j_param_1];
	ld.param.u32 	%r8, [_Z7reduce1IdEvPT_S1_j_param_2];
	mov.u32 	%r1, %tid.x;
	mov.u32 	%r2, %ctaid.x;
	mov.u32 	%r3, %ntid.x;
	mad.lo.s32 	%r4, %r2, %r3, %r1;
	setp.ge.u32 	%p1, %r4, %r8;
	mov.f64 	%fd8, 0d0000000000000000;
	@%p1 bra 	$L__BB89_2;
	cvta.to.global.u64 	%rd3, %rd1;
	mul.wide.u32 	%rd4, %r4, 8;
	add.s64 	%rd5, %rd3, %rd4;
	ld.global.f64 	%fd8, [%rd5];
$L__BB89_2:
	shl.b32 	%r9, %r1, 3;
	mov.u32 	%r10, __smem_d;
	add.s32 	%r11, %r10, %r9;
	st.shared.f64 	[%r11], %fd8;
	bar.sync 	0;
	setp.lt.u32 	%p2, %r3, 2;
	@%p2 bra 	$L__BB89_7;
	mov.b32 	%r19, 1;
$L__BB89_4:
	shl.b32 	%r6, %r19, 1;
	mul.lo.s32 	%r7, %r6, %r1;
	setp.ge.u32 	%p3, %r7, %r3;
	@%p3 bra 	$L__BB89_6;
	add.s32 	%r13, %r7, %r19;
	shl.b32 	%r14, %r13, 3;
	add.s32 	%r16, %r10, %r14;
	ld.shared.f64 	%fd4, [%r16];
	shl.b32 	%r17, %r7, 3;
	add.s32 	%r18, %r10, %r17;
	ld.shared.f64 	%fd5, [%r18];
	add.f64 	%fd6, %fd4, %fd5;
	st.shared.f64 	[%r18], %fd6;
$L__BB89_6:
	bar.sync 	0;
	setp.lt.u32 	%p4, %r6, %r3;
	mov.u32 	%r19, %r6;
	@%p4 bra 	$L__BB89_4;
$L__BB89_7:
	setp.ne.s32 	%p5, %r1, 0;
	@%p5 bra 	$L__BB89_9;
	ld.shared.f64 	%fd7, [__smem_d];
	cvta.to.global.u64 	%rd6, %rd2;
	mul.wide.u32 	%rd7, %r2, 8;
	add.s64 	%rd8, %rd6, %rd7;
	st.global.f64 	[%rd8], %fd7;
$L__BB89_9:
	ret;

}
	// .globl	_Z7reduce2IdEvPT_S1_j
.visible .entry _Z7reduce2IdEvPT_S1_j(
	.param .u64 .ptr .align 1 _Z7reduce2IdEvPT_S1_j_param_0,
	.param .u64 .ptr .align 1 _Z7reduce2IdEvPT_S1_j_param_1,
	.param .u32 _Z7reduce2IdEvPT_S1_j_param_2
)
{
	.reg .pred 	%p<6>;
	.reg .b32 	%r<14>;
	.reg .b64 	%rd<9>;
	.reg .b64 	%fd<9>;

	ld.param.u64 	%rd1, [_Z7reduce2IdEvPT_S1_j_param_0];
	ld.param.u64 	%rd2, [_Z7reduce2IdEvPT_S1_j_param_1];
	ld.param.u32 	%r8, [_Z7reduce2IdEvPT_S1_j_param_2];
	mov.u32 	%r1, %tid.x;
	mov.u32 	%r2, %ctaid.x;
	mov.u32 	%r13, %ntid.x;
	mad.lo.s32 	%r4, %r2, %r13, %r1;
	setp.ge.u32 	%p1, %r4, %r8;
	mov.f64 	%fd8, 0d0000000000000000;
	@%p1 bra 	$L__BB90_2;
	cvta.to.global.u64 	%rd3, %rd1;
	mul.wide.u32 	%rd4, %r4, 8;
	add.s64 	%rd5, %rd3, %rd4;
	ld.global.f64 	%fd8, [%rd5];
$L__BB90_2:
	shl.b32 	%r9, %r1, 3;
	mov.u32 	%r10, __smem_d;
	add.s32 	%r5, %r10, %r9;
	st.shared.f64 	[%r5], %fd8;
	bar.sync 	0;
	setp.lt.u32 	%p2, %r13, 2;
	@%p2 bra 	$L__BB90_6;
$L__BB90_3:
	shr.u32 	%r7, %r13, 1;
	setp.ge.u32 	%p3, %r1, %r7;
	@%p3 bra 	$L__BB90_5;
	shl.b32 	%r11, %r7, 3;
	add.s32 	%r12, %r5, %r11;
	ld.shared.f64 	%fd4, [%r12];
	ld.shared.f64 	%fd5, [%r5];
	add.f64 	%fd6, %fd4, %fd5;
	st.shared.f64 	[%r5], %fd6;
$L__BB90_5:
	bar.sync 	0;
	setp.gt.u32 	%p4, %r13, 3;
	mov.u32 	%r13, %r7;
	@%p4 bra 	$L__BB90_3;
$L__BB90_6:
	setp.ne.s32 	%p5, %r1, 0;
	@%p5 bra 	$L__BB90_8;
	ld.shared.f64 	%fd7, [__smem_d];
	cvta.to.global.u64 	%rd6, %rd2;
	mul.wide.u32 	%rd7, %r2, 8;
	add.s64 	%rd8, %rd6, %rd7;
	st.global.f64 	[%rd8], %fd7;
$L__BB90_8:
	ret;

}
	// .globl	_Z7reduce3IdEvPT_S1_j
.visible .entry _Z7reduce3IdEvPT_S1_j(
	.param .u64 .ptr .align 1 _Z7reduce3IdEvPT_S1_j_param_0,
	.param .u64 .ptr .align 1 _Z7reduce3IdEvPT_S1_j_param_1,
	.param .u32 _Z7reduce3IdEvPT_S1_j_param_2
)
{
	.reg .pred 	%p<7>;
	.reg .b32 	%r<17>;
	.reg .b64 	%rd<11>;
	.reg .b64 	%fd<16>;

	ld.param.u64 	%rd3, [_Z7reduce3IdEvPT_S1_j_param_0];
	ld.param.u64 	%rd2, [_Z7reduce3IdEvPT_S1_j_param_1];
	ld.param.u32 	%r9, [_Z7reduce3IdEvPT_S1_j_param_2];
	cvta.to.global.u64 	%rd1, %rd3;
	mov.u32 	%r1, %tid.x;
	mov.u32 	%r2, %ctaid.x;
	mov.u32 	%r16, %ntid.x;
	mul.lo.s32 	%r10, %r16, %r2;
	shl.b32 	%r11, %r10, 1;
	add.s32 	%r4, %r11, %r1;
	setp.ge.u32 	%p1, %r4, %r9;
	mov.f64 	%fd13, 0d0000000000000000;
	@%p1 bra 	$L__BB91_2;
	mul.wide.u32 	%rd4, %r4, 8;
	add.s64 	%rd5, %rd1, %rd4;
	ld.global.f64 	%fd13, [%rd5];
$L__BB91_2:
	add.s32 	%r5, %r4, %r16;
	setp.ge.u32 	%p2, %r5, %r9;
	@%p2 bra 	$L__BB91_4;
	mul.wide.u32 	%rd6, %r5, 8;
	add.s64 	%rd7, %rd1, %rd6;
	ld.global.f64 	%fd9, [%rd7];
	add.f64 	%fd13, %fd13, %fd9;
$L__BB91_4:
	shl.b32 	%r12, %r1, 3;
	mov.u32 	%r13, __smem_d;
	add.s32 	%r6, %r13, %r12;
	st.shared.f64 	[%r6], %fd13;
	bar.sync 	0;
	setp.lt.u32 	%p3, %r16, 2;
	@%p3 bra 	$L__BB91_8;
$L__BB91_5:
	shr.u32 	%r8, %r16, 1;
	setp.ge.u32 	%p4, %r1, %r8;
	@%p4 bra 	$L__BB91_7;
	shl.b32 	%r14, %r8, 3;
	add.s32 	%r15, %r6, %r14;
	ld.shared.f64 	%fd10, [%r15];
	add.f64 	%fd13, %fd13, %fd10;
	st.shared.f64 	[%r6], %fd13;
$L__BB91_7:
	bar.sync 	0;
	setp.gt.u32 	%p5, %r16, 3;
	mov.u32 	%r16, %r8;
	@%p5 bra 	$L__BB91_5;
$L__BB91_8:
	setp.ne.s32 	%p6, %r1, 0;
	@%p6 bra 	$L__BB91_10;
	ld.shared.f64 	%fd11, [__smem_d];
	cvta.to.global.u64 	%rd8, %rd2;
	mul.wide.u32 	%rd9, %r2, 8;
	add.s64 	%rd10, %rd8, %rd9;
	st.global.f64 	[%rd10], %fd11;
$L__BB91_10:
	ret;

}
	// .globl	_Z7reduce4IdLj512EEvPT_S1_j
.visible .entry _Z7reduce4IdLj512EEvPT_S1_j(
	.param .u64 .ptr .align 1 _Z7reduce4IdLj512EEvPT_S1_j_param_0,
	.param .u64 .ptr .align 1 _Z7reduce4IdLj512EEvPT_S1_j_param_1,
	.param .u32 _Z7reduce4IdLj512EEvPT_S1_j_param_2
)
{
	.reg .pred 	%p<8>;
	.reg .b32 	%r<17>;
	.reg .b64 	%rd<11>;
	.reg .b64 	%fd<30>;

	ld.param.u64 	%rd3, [_Z7reduce4IdLj512EEvPT_S1_j_param_0];
	ld.param.u64 	%rd2, [_Z7reduce4IdLj512EEvPT_S1_j_param_1];
	ld.param.u32 	%r9, [_Z7reduce4IdLj512EEvPT_S1_j_param_2];
	cvta.to.global.u64 	%rd1, %rd3;
	mov.u32 	%r1, %tid.x;
	mov.u32 	%r2, %ctaid.x;
	mov.u32 	%r16, %ntid.x;
	mul.lo.s32 	%r10, %r16, %r2;
	shl.b32 	%r11, %r10, 1;
	add.s32 	%r4, %r11, %r1;
	setp.ge.u32 	%p1, %r4, %r9;
	mov.f64 	%fd28, 0d0000000000000000;
	@%p1 bra 	$L__BB92_2;
	mul.wide.u32 	%rd4, %r4, 8;
	add.s64 	%rd5, %rd1, %rd4;
	ld.global.f64 	%fd28, [%rd5];
$L__BB92_2:
	add.s32 	%r5, %r4, 512;
	setp.ge.u32 	%p2, %r5, %r9;
	@%p2 bra 	$L__BB92_4;
	mul.wide.u32 	%rd6, %r5, 8;
	add.s64 	%rd7, %rd1, %rd6;
	ld.global.f64 	%fd10, [%rd7];
	add.f64 	%fd28, %fd28, %fd10;
$L__BB92_4:
	shl.b32 	%r12, %r1, 3;
	mov.u32 	%r13, __smem_d;
	add.s32 	%r6, %r13, %r12;
	st.shared.f64 	[%r6], %fd28;
	bar.sync 	0;
	setp.lt.u32 	%p3, %r16, 66;
	@%p3 bra 	$L__BB92_8;
$L__BB92_5:
	shr.u32 	%r8, %r16, 1;
	setp.ge.u32 	%p4, %r1, %r8;
	@%p4 bra 	$L__BB92_7;
	shl.b32 	%r14, %r8, 3;
	add.s32 	%r15, %r6, %r14;
	ld.shared.f64 	%fd11, [%r15];
	add.f64 	%fd28, %fd28, %fd11;
	st.shared.f64 	[%r6], %fd28;
$L__BB92_7:
	bar.sync 	0;
	setp.gt.u32 	%p5, %r16, 131;
	mov.u32 	%r16, %r8;
	@%p5 bra 	$L__BB92_5;
$L__BB92_8:
	setp.gt.u32 	%p6, %r1, 31;
	@%p6 bra 	$L__BB92_11;
	ld.volatile.shared.f64 	%fd12, [%r6+256];
	add.f64 	%fd13, %fd28, %fd12;
	st.volatile.shared.f64 	[%r6], %fd13;
	ld.volatile.shared.f64 	%fd14, [%r6+128];
	add.f64 	%fd15, %fd13, %fd14;
	st.volatile.shared.f64 	[%r6], %fd15;
	ld.volatile.shared.f64 	%fd16, [%r6+64];
	add.f64 	%fd17, %fd15, %fd16;
	st.volatile.shared.f64 	[%r6], %fd17;
	ld.volatile.shared.f64 	%fd18, [%r6+32];
	add.f64 	%fd19, %fd17, %fd18;
	st.volatile.shared.f64 	[%r6], %fd19;
	ld.volatile.shared.f64 	%fd20, [%r6+16];
	add.f64 	%fd21, %fd19, %fd20;
	st.volatile.shared.f64 	[%r6], %fd21;
	ld.volatile.shared.f64 	%fd22, [%r6+8];
	add.f64 	%fd23, %fd21, %fd22;
	st.volatile.shared.f64 	[%r6], %fd23;
	setp.ne.s32 	%p7, %r1, 0;
	@%p7 bra 	$L__BB92_11;
	ld.shared.f64 	%fd24, [__smem_d];
	cvta.to.global.u64 	%rd8, %rd2;
	mul.wide.u32 	%rd9, %r2, 8;
	add.s64 	%rd10, %rd8, %rd9;
	st.global.f64 	[%rd10], %fd24;
$L__BB92_11:
	ret;

}
	// .globl	_Z7reduce4IdLj256EEvPT_S1_j
.visible .entry _Z7reduce4IdLj256EEvPT_S1_j(
	.param .u64 .ptr .align 1 _Z7reduce4IdLj256EEvPT_S1_j_param_0,
	.param .u64 .ptr .align 1 _Z7reduce4IdLj256EEvPT_S1_j_param_1,
	.param .u32 _Z7reduce4IdLj256EEvPT_S1_j_param_2
)
{
	.reg .pred 	%p<8>;
	.reg .b32 	%r<17>;
	.reg .b64 	%rd<11>;
	.reg .b64 	%fd<30>;

	ld.param.u64 	%rd3, [_Z7reduce4IdLj256EEvPT_S1_j_param_0];
	ld.param.u64 	%rd2, [_Z7reduce4IdLj256EEvPT_S1_j_param_1];
	ld.param.u32 	%r9, [_Z7reduce4IdLj256EEvPT_S1_j_param_2];
	cvta.to.global.u64 	%rd1, %rd3;
	mov.u32 	%r1, %tid.x;
	mov.u32 	%r2, %ctaid.x;
	mov.u32 	%r16, %ntid.x;
	mul.lo.s32 	%r10, %r16, %r2;
	shl.b32 	%r11, %r10, 1;
	add.s32 	%r4, %r11, %r1;
	setp.ge.u32 	%p1, %r4, %r9;
	mov.f64 	%fd28, 0d0000000000000000;
	@%p1 bra 	$L__BB93_2;
	mul.wide.u32 	%rd4, %r4, 8;
	add.s64 	%rd5, %rd1, %rd4;
	ld.global.f64 	%fd28, [%rd5];
$L__BB93_2:
	add.s32 	%r5, %r4, 256;
	setp.ge.u32 	%p2, %r5, %r9;
	@%p2 bra 	$L__BB93_4;
	mul.wide.u32 	%rd6, %r5, 8;
	add.s64 	%rd7, %rd1, %rd6;
	ld.global.f64 	%fd10, [%rd7];
	add.f64 	%fd28, %fd28, %fd10;
$L__BB93_4:
	shl.b32 	%r12, %r1, 3;
	mov.u32 	%r13, __smem_d;
	add.s32 	%r6, %r13, %r12;
	st.shared.f64 	[%r6], %fd28;
	bar.sync 	0;
	setp.lt.u32 	%p3, %r16, 66;
	@%p3 bra 	$L__BB93_8;
$L__BB93_5:
	shr.u32 	%r8, %r16, 1;
	setp.ge.u32 	%p4, %r1, %r8;
	@%p4 bra 	$L__BB93_7;
	shl.b32 	%r14, %r8, 3;
	add.s32 	%r15, %r6, %r14;
	ld.shared.f64 	%fd11, [%r15];
	add.f64 	%fd28, %fd28, %fd11;
	st.shared.f64 	[%r6], %fd28;
$L__BB93_7:
	bar.sync 	0;
	setp.gt.u32 	%p5, %r16, 131;
	mov.u32 	%r16, %r8;
	@%p5 bra 	$L__BB93_5;
$L__BB93_8:
	setp.gt.u32 	%p6, %r1, 31;
	@%p6 bra 	$L__BB93_11;
	ld.volatile.shared.f64 	%fd12, [%r6+256];
	add.f64 	%fd13, %fd28, %fd12;
	st.volatile.shared.f64 	[%r6], %fd13;
	ld.volatile.shared.f64 	%fd14, [%r6+128];
	add.f64 	%fd15, %fd13, %fd14;
	st.volatile.shared.f64 	[%r6], %fd15;
	ld.volatile.shared.f64 	%fd16, [%r6+64];
	add.f64 	%fd17, %fd15, %fd16;
	st.volatile.shared.f64 	[%r6], %fd17;
	ld.volatile.shared.f64 	%fd18, [%r6+32];
	add.f64 	%fd19, %fd17, %fd18;
	st.volatile.shared.f64 	[%r6], %fd19;
	ld.volatile.shared.f64 	%fd20, [%r6+16];
	add.f64 	%fd21, %fd19, %fd20;
	st.volatile.shared.f64 	[%r6], %fd21;
	ld.volatile.shared.f64 	%fd22, [%r6+8];
	add.f64 	%fd23, %fd21, %fd22;
	st.volatile.shared.f64 	[%r6], %fd23;
	setp.ne.s32 	%p7, %r1, 0;
	@%p7 bra 	$L__BB93_11;
	ld.shared.f64 	%fd24, [__smem_d];
	cvta.to.global.u64 	%rd8, %rd2;
	mul.wide.u32 	%rd9, %r2, 8;
	add.s64 	%rd10, %rd8, %rd9;
	st.global.f64 	[%rd10], %fd24;
$L__BB93_11:
	ret;

}
	// .globl	_Z7reduce4IdLj128EEvPT_S1_j
.visible .entry _Z7reduce4IdLj128EEvPT_S1_j(
	.param .u64 .ptr .align 1 _Z7reduce4IdLj128EEvPT_S1_j_param_0,
	.param .u64 .ptr .align 1 _Z7reduce4IdLj128EEvPT_S1_j_param_1,
	.param .u32 _Z7reduce4IdLj128EEvPT_S1_j_param_2
)
{
	.reg .pred 	%p<8>;
	.reg .b32 	%r<17>;
	.reg .b64 	%rd<11>;
	.reg .b64 	%fd<30>;

	ld.param.u64 	%rd3, [_Z7reduce4IdLj128EEvPT_S1_j_param_0];
	ld.param.u64 	%rd2, [_Z7reduce4IdLj128EEvPT_S1_j_param_1];
	ld.param.u32 	%r9, [_Z7reduce4IdLj128EEvPT_S1_j_param_2];
	cvta.to.global.u64 	%rd1, %rd3;
	mov.u32 	%r1, %tid.x;
	mov.u32 	%r2, %ctaid.x;
	mov.u32 	%r16, %ntid.x;
	mul.lo.s32 	%r10, %r16, %r2;
	shl.b32 	%r11, %r10, 1;
	add.s32 	%r4, %r11, %r1;
	setp.ge.u32 	%p1, %r4, %r9;
	mov.f64 	%fd28, 0d0000000000000000;
	@%p1 bra 	$L__BB94_2;
	mul.wide.u32 	%rd4, %r4, 8;
	add.s64 	%rd5, %rd1, %rd4;
	ld.global.f64 	%fd28, [%rd5];
$L__BB94_2:
	add.s32 	%r5, %r4, 128;
	setp.ge.u32 	%p2, %r5, %r9;
	@%p2 bra 	$L__BB94_4;
	mul.wide.u32 	%rd6, %r5, 8;
	add.s64 	%rd7, %rd1, %rd6;
	ld.global.f64 	%fd10, [%rd7];
	add.f64 	%fd28, %fd28, %fd10;
$L__BB94_4:
	shl.b32 	%r12, %r1, 3;
	mov.u32 	%r13, __smem_d;
	add.s32 	%r6, %r13, %r12;
	st.shared.f64 	[%r6], %fd28;
	bar.sync 	0;
	setp.lt.u32 	%p3, %r16, 66;
	@%p3 bra 	$L__BB94_8;
$L__BB94_5:
	shr.u32 	%r8, %r16, 1;
	setp.ge.u32 	%p4, %r1, %r8;
	@%p4 bra 	$L__BB94_7;
	shl.b32 	%r14, %r8, 3;
	add.s32 	%r15, %r6, %r14;
	ld.shared.f64 	%fd11, [%r15];
	add.f64 	%fd28, %fd28, %fd11;
	st.shared.f64 	[%r6], %fd28;
$L__BB94_7:
	bar.sync 	0;
	setp.gt.u32 	%p5, %r16, 131;
	mov.u32 	%r16, %r8;
	@%p5 bra 	$L__BB94_5;
$L__BB94_8:
	setp.gt.u32 	%p6, %r1, 31;
	@%p6 bra 	$L__BB94_11;
	ld.volatile.shared.f64 	%fd12, [%r6+256];
	add.f64 	%fd13, %fd28, %fd12;
	st.volatile.shared.f64 	[%r6], %fd13;
	ld.volatile.shared.f64 	%fd14, [%r6+128];
	add.f64 	%fd15, %fd13, %fd14;
	st.volatile.shared.f64 	[%r6], %fd15;
	ld.volatile.shared.f64 	%fd16, [%r6+64];
	add.f64 	%fd17, %fd15, %fd16;
	st.volatile.shared.f64 	[%r6], %fd17;
	ld.volatile.shared.f64 	%fd18, [%r6+32];
	add.f64 	%fd19, %fd17, %fd18;
	st.volatile.shared.f64 	[%r6], %fd19;
	ld.volatile.shared.f64 	%fd20, [%r6+16];
	add.f64 	%fd21, %fd19, %fd20;
	st.volatile.shared.f64 	[%r6], %fd21;
	ld.volatile.shared.f64 	%fd22, [%r6+8];
	add.f64 	%fd23, %fd21, %fd22;
	st.volatile.shared.f64 	[%r6], %fd23;
	setp.ne.s32 	%p7, %r1, 0;
	@%p7 bra 	$L__BB94_11;
	ld.shared.f64 	%fd24, [__smem_d];
	cvta.to.global.u64 	%rd8, %rd2;
	mul.wide.u32 	%rd9, %r2, 8;
	add.s64 	%rd10, %rd8, %rd9;
	st.global.f64 	[%rd10], %fd24;
$L__BB94_11:
	ret;

}
	// .globl	_Z7reduce4IdLj64EEvPT_S1_j
.visible .entry _Z7reduce4IdLj64EEvPT_S1_j(
	.param .u64 .ptr .align 1 _Z7reduce4IdLj64EEvPT_S1_j_param_0,
	.param .u64 .ptr .align 1 _Z7reduce4IdLj64EEvPT_S1_j_param_1,
	.param .u32 _Z7reduce4IdLj64EEvPT_S1_j_param_2
)
{
	.reg .pred 	%p<8>;
	.reg .b32 	%r<17>;
	.reg .b64 	%rd<11>;
	.reg .b64 	%fd<30>;

	ld.param.u64 	%rd3, [_Z7reduce4IdLj64EEvPT_S1_j_param_0];
	ld.param.u64 	%rd2, [_Z7reduce4IdLj64EEvPT_S1_j_param_1];
	ld.param.u32 	%r9, [_Z7reduce4IdLj64EEvPT_S1_j_param_2];
	cvta.to.global.u64 	%rd1, %rd3;
	mov.u32 	%r1, %tid.x;
	mov.u32 	%r2, %ctaid.x;
	mov.u32 	%r16, %ntid.x;
	mul.lo.s32 	%r10, %r16, %r2;
	shl.b32 	%r11, %r10, 1;
	add.s32 	%r4, %r11, %r1;
	setp.ge.u32 	%p1, %r4, %r9;
	mov.f64 	%fd28, 0d0000000000000000;
	@%p1 bra 	$L__BB95_2;
	mul.wide.u32 	%rd4, %r4, 8;
	add.s64 	%rd5, %rd1, %rd4;
	ld.global.f64 	%fd28, [%rd5];
$L__BB95_2:
	add.s32 	%r5, %r4, 64;
	setp.ge.u32 	%p2, %r5, %r9;
	@%p2 bra 	$L__BB95_4;
	mul.wide.u32 	%rd6, %r5, 8;
	add.s64 	%rd7, %rd1, %rd6;
	ld.global.f64 	%fd10, [%rd7];
	add.f64 	%fd28, %fd28, %fd10;
$L__BB95_4:
	shl.b32 	%r12, %r1, 3;
	mov.u32 	%r13, __smem_d;
	add.s32 	%r6, %r13, %r12;
	st.shared.f64 	[%r6], %fd28;
	bar.sync 	0;
	setp.lt.u32 	%p3, %r16, 66;
	@%p3 bra 	$L__BB95_8;
$L__BB95_5:
	shr.u32 	%r8, %r16, 1;
	setp.ge.u32 	%p4, %r1, %r8;
	@%p4 bra 	$L__BB95_7;
	shl.b32 	%r14, %r8, 3;
	add.s32 	%r15, %r6, %r14;
	ld.shared.f64 	%fd11, [%r15];
	add.f64 	%fd28, %fd28, %fd11;
	st.shared.f64 	[%r6], %fd28;
$L__BB95_7:
	bar.sync 	0;
	setp.gt.u32 	%p5, %r16, 131;
	mov.u32 	%r16, %r8;
	@%p5 bra 	$L__BB95_5;
$L__BB95_8:
	setp.gt.u32 	%p6, %r1, 31;
	@%p6 bra 	$L__BB95_11;
	ld.volatile.shared.f64 	%fd12, [%r6+256];
	add.f64 	%fd13, %fd28, %fd12;
	st.volatile.shared.f64 	[%r6], %fd13;
	ld.volatile.shared.f64 	%fd14, [%r6+128];
	add.f64 	%fd15, %fd13, %fd14;
	st.volatile.shared.f64 	[%r6], %fd15;
	ld.volatile.shared.f64 	%fd16, [%r6+64];
	add.f64 	%fd17, %fd15, %fd16;
	st.volatile.shared.f64 	[%r6], %fd17;
	ld.volatile.shared.f64 	%fd18, [%r6+32];
	add.f64 	%fd19, %fd17, %fd18;
	st.volatile.shared.f64 	[%r6], %fd19;
	ld.volatile.shared.f64 	%fd20, [%r6+16];
	add.f64 	%fd21, %fd19, %fd20;
	st.volatile.shared.f64 	[%r6], %fd21;
	ld.volatile.shared.f64 	%fd22, [%r6+8];
	add.f64 	%fd23, %fd21, %fd22;
	st.volatile.shared.f64 	[%r6], %fd23;
	setp.ne.s32 	%p7, %r1, 0;
	@%p7 bra 	$L__BB95_11;
	ld.shared.f64 	%fd24, [__smem_d];
	cvta.to.global.u64 	%rd8, %rd2;
	mul.wide.u32 	%rd9, %r2, 8;
	add.s64 	%rd10, %rd8, %rd9;
	st.global.f64 	[%rd10], %fd24;
$L__BB95_11:
	ret;

}
	// .globl	_Z7reduce4IdLj32EEvPT_S1_j
.visible .entry _Z7reduce4IdLj32EEvPT_S1_j(
	.param .u64 .ptr .align 1 _Z7reduce4IdLj32EEvPT_S1_j_param_0,
	.param .u64 .ptr .align 1 _Z7reduce4IdLj32EEvPT_S1_j_param_1,
	.param .u32 _Z7reduce4IdLj32EEvPT_S1_j_param_2
)
{
	.reg .pred 	%p<8>;
	.reg .b32 	%r<17>;
	.reg .b64 	%rd<11>;
	.reg .b64 	%fd<28>;

	ld.param.u64 	%rd3, [_Z7reduce4IdLj32EEvPT_S1_j_param_0];
	ld.param.u64 	%rd2, [_Z7reduce4IdLj32EEvPT_S1_j_param_1];
	ld.param.u32 	%r9, [_Z7reduce4IdLj32EEvPT_S1_j_param_2];
	cvta.to.global.u64 	%rd1, %rd3;
	mov.u32 	%r1, %tid.x;
	mov.u32 	%r2, %ctaid.x;
	mov.u32 	%r16, %ntid.x;
	mul.lo.s32 	%r10, %r16, %r2;
	shl.b32 	%r11, %r10, 1;
	add.s32 	%r4, %r11, %r1;
	setp.ge.u32 	%p1, %r4, %r9;
	mov.f64 	%fd26, 0d0000000000000000;
	@%p1 bra 	$L__BB96_2;
	mul.wide.u32 	%rd4, %r4, 8;
	add.s64 	%rd5, %rd1, %rd4;
	ld.global.f64 	%fd26, [%rd5];
$L__BB96_2:
	add.s32 	%r5, %r4, 32;
	setp.ge.u32 	%p2, %r5, %r9;
	@%p2 bra 	$L__BB96_4;
	mul.wide.u32 	%rd6, %r5, 8;
	add.s64 	%rd7, %rd1, %rd6;
	ld.global.f64 	%fd10, [%rd7];
	add.f64 	%fd26, %fd26, %fd10;
$L__BB96_4:
	shl.b32 	%r12, %r1, 3;
	mov.u32 	%r13, __smem_d;
	add.s32 	%r6, %r13, %r12;
	st.shared.f64 	[%r6], %fd26;
	bar.sync 	0;
	setp.lt.u32 	%p3, %r16, 66;
	@%p3 bra 	$L__BB96_8;
$L__BB96_5:
	shr.u32 	%r8, %r16, 1;
	setp.ge.u32 	%p4, %r1, %r8;
	@%p4 bra 	$L__BB96_7;
	shl.b32 	%r14, %r8, 3;
	add.s32 	%r15, %r6, %r14;
	ld.shared.f64 	%fd11, [%r15];
	add.f64 	%fd26, %fd26, %fd11;
	st.shared.f64 	[%r6], %fd26;
$L__BB96_7:
	bar.sync 	0;
	setp.gt.u32 	%p5, %r16, 131;
	mov.u32 	%r16, %r8;
	@%p5 bra 	$L__BB96_5;
$L__BB96_8:
	setp.gt.u32 	%p6, %r1, 31;
	@%p6 bra 	$L__BB96_11;
	ld.volatile.shared.f64 	%fd12, [%r6+128];
	add.f64 	%fd13, %fd26, %fd12;
	st.volatile.shared.f64 	[%r6], %fd13;
	ld.volatile.shared.f64 	%fd14, [%r6+64];
	add.f64 	%fd15, %fd13, %fd14;
	st.volatile.shared.f64 	[%r6], %fd15;
	ld.volatile.shared.f64 	%fd16, [%r6+32];
	add.f64 	%fd17, %fd15, %fd16;
	st.volatile.shared.f64 	[%r6], %fd17;
	ld.volatile.shared.f64 	%fd18, [%r6+16];
	add.f64 	%fd19, %fd17, %fd18;
	st.volatile.shared.f64 	[%r6], %fd19;
	ld.volatile.shared.f64 	%fd20, [%r6+8];
	add.f64 	%fd21, %fd19, %fd20;
	st.volatile.shared.f64 	[%r6], %fd21;
	setp.ne.s32 	%p7, %r1, 0;
	@%p7 bra 	$L__BB96_11;
	ld.shared.f64 	%fd22, [__smem_d];
	cvta.to.global.u64 	%rd8, %rd2;
	mul.wide.u32 	%rd9, %r2, 8;
	add.s64 	%rd10, %rd8, %rd9;
	st.global.f64 	[%rd10], %fd22;
$L__BB96_11:
	ret;

}
	// .globl	_Z7reduce4IdLj16EEvPT_S1_j
.visible .entry _Z7reduce4IdLj16EEvPT_S1_j(
	.param .u64 .ptr .align 1 _Z7reduce4IdLj16EEvPT_S1_j_param_0,
	.param .u64 .ptr .align 1 _Z7reduce4IdLj16EEvPT_S1_j_param_1,
	.param .u32 _Z7reduce4IdLj16EEvPT_S1_j_param_2
)
{
	.reg .pred 	%p<8>;
	.reg .b32 	%r<17>;
	.reg .b64 	%rd<11>;
	.reg .b64 	%fd<26>;

	ld.param.u64 	%rd3, [_Z7reduce4IdLj16EEvPT_S1_j_param_0];
	ld.param.u64 	%rd2, [_Z7reduce4IdLj16EEvPT_S1_j_param_1];
	ld.param.u32 	%r9, [_Z7reduce4IdLj16EEvPT_S1_j_param_2];
	cvta.to.global.u64 	%rd1, %rd3;
	mov.u32 	%r1, %tid.x;
	mov.u32 	%r2, %ctaid.x;
	mov.u32 	%r16, %ntid.x;
	mul.lo.s32 	%r10, %r16, %r2;
	shl.b32 	%r11, %r10, 1;
	add.s32 	%r4, %r11, %r1;
	setp.ge.u32 	%p1, %r4, %r9;
	mov.f64 	%fd24, 0d0000000000000000;
	@%p1 bra 	$L__BB97_2;
	mul.wide.u32 	%rd4, %r4, 8;
	add.s64 	%rd5, %rd1, %rd4;
	ld.global.f64 	%fd24, [%rd5];
$L__BB97_2:
	add.s32 	%r5, %r4, 16;
	setp.ge.u32 	%p2, %r5, %r9;
	@%p2 bra 	$L__BB97_4;
	mul.wide.u32 	%rd6, %r5, 8;
	add.s64 	%rd7, %rd1, %rd6;
	ld.global.f64 	%fd10, [%rd7];
	add.f64 	%fd24, %fd24, %fd10;
$L__BB97_4:
	shl.b32 	%r12, %r1, 3;
	mov.u32 	%r13, __smem_d;
	add.s32 	%r6, %r13, %r12;
	st.shared.f64 	[%r6], %fd24;
	bar.sync 	0;
	setp.lt.u32 	%p3, %r16, 66;
	@%p3 bra 	$L__BB97_8;
$L__BB97_5:
	shr.u32 	%r8, %r16, 1;
	setp.ge.u32 	%p4, %r1, %r8;
	@%p4 bra 	$L__BB97_7;
	shl.b32 	%r14, %r8, 3;
	add.s32 	%r15, %r6, %r14;
	ld.shared.f64 	%fd11, [%r15];
	add.f64 	%fd24, %fd24, %fd11;
	st.shared.f64 	[%r6], %fd24;
$L__BB97_7:
	bar.sync 	0;
	setp.gt.u32 	%p5, %r16, 131;
	mov.u32 	%r16, %r8;
	@%p5 bra 	$L__BB97_5;
$L__BB97_8:
	setp.gt.u32 	%p6, %r1, 31;
	@%p6 bra 	$L__BB97_11;
	ld.volatile.shared.f64 	%fd12, [%r6+64];
	add.f64 	%fd13, %fd24, %fd12;
	st.volatile.shared.f64 	[%r6], %fd13;
	ld.volatile.shared.f64 	%fd14, [%r6+32];
	add.f64 	%fd15, %fd13, %fd14;
	st.volatile.shared.f64 	[%r6], %fd15;
	ld.volatile.shared.f64 	%fd16, [%r6+16];
	add.f64 	%fd17, %fd15, %fd16;
	st.volatile.shared.f64 	[%r6], %fd17;
	ld.volatile.shared.f64 	%fd18, [%r6+8];
	add.f64 	%fd19, %fd17, %fd18;
	st.volatile.shared.f64 	[%r6], %fd19;
	setp.ne.s32 	%p7, %r1, 0;
	@%p7 bra 	$L__BB97_11;
	ld.shared.f64 	%fd20, [__smem_d];
	cvta.to.global.u64 	%rd8, %rd2;
	mul.wide.u32 	%rd9, %r2, 8;
	add.s64 	%rd10, %rd8, %rd9;
	st.global.f64 	[%rd10], %fd20;
$L__BB97_11:
	ret;

}
	// .globl	_Z7reduce4IdLj8EEvPT_S1_j
.visible .entry _Z7reduce4IdLj8EEvPT_S1_j(
	.param .u64 .ptr .align 1 _Z7reduce4IdLj8EEvPT_S1_j_param_0,
	.param .u64 .ptr .align 1 _Z7reduce4IdLj8EEvPT_S1_j_param_1,
	.param .u32 _Z7reduce4IdLj8EEvPT_S1_j_param_2
)
{
	.reg .pred 	%p<8>;
	.reg .b32 	%r<17>;
	.reg .b64 	%rd<11>;
	.reg .b64 	%fd<24>;

	ld.param.u64 	%rd3, [_Z7reduce4IdLj8EEvPT_S1_j_param_0];
	ld.param.u64 	%rd2, [_Z7reduce4IdLj8EEvPT_S1_j_param_1];
	ld.param.u32 	%r9, [_Z7reduce4IdLj8EEvPT_S1_j_param_2];
	cvta.to.global.u64 	%rd1, %rd3;
	mov.u32 	%r1, %tid.x;
	mov.u32 	%r2, %ctaid.x;
	mov.u32 	%r16, %ntid.x;
	mul.lo.s32 	%r10, %r16, %r2;
	shl.b32 	%r11, %r10, 1;
	add.s32 	%r4, %r11, %r1;
	setp.ge.u32 	%p1, %r4, %r9;
	mov.f64 	%fd22, 0d0000000000000000;
	@%p1 bra 	$L__BB98_2;
	mul.wide.u32 	%rd4, %r4, 8;
	add.s64 	%rd5, %rd1, %rd4;
	ld.global.f64 	%fd22, [%rd5];
$L__BB98_2:
	add.s32 	%r5, %r4, 8;
	setp.ge.u32 	%p2, %r5, %r9;
	@%p2 bra 	$L__BB98_4;
	mul.wide.u32 	%rd6, %r5, 8;
	add.s64 	%rd7, %rd1, %rd6;
	ld.global.f64 	%fd10, [%rd7];
	add.f64 	%fd22, %fd22, %fd10;
$L__BB98_4:
	shl.b32 	%r12, %r1, 3;
	mov.u32 	%r13, __smem_d;
	add.s32 	%r6, %r13, %r12;
	st.shared.f64 	[%r6], %fd22;
	bar.sync 	0;
	setp.lt.u32 	%p3, %r16, 66;
	@%p3 bra 	$L__BB98_8;
$L__BB98_5:
	shr.u32 	%r8, %r16, 1;
	setp.ge.u32 	%p4, %r1, %r8;
	@%p4 bra 	$L__BB98_7;
	shl.b32 	%r14, %r8, 3;
	add.s32 	%r15, %r6, %r14;
	ld.shared.f64 	%fd11, [%r15];
	add.f64 	%fd22, %fd22, %fd11;
	st.shared.f64 	[%r6], %fd22;
$L__BB98_7:
	bar.sync 	0;
	setp.gt.u32 	%p5, %r16, 131;
	mov.u32 	%r16, %r8;
	@%p5 bra 	$L__BB98_5;
$L__BB98_8:
	setp.gt.u32 	%p6, %r1, 31;
	@%p6 bra 	$L__BB98_11;
	ld.volatile.shared.f64 	%fd12, [%r6+32];
	add.f64 	%fd13, %fd22, %fd12;
	st.volatile.shared.f64 	[%r6], %fd13;
	ld.volatile.shared.f64 	%fd14, [%r6+16];
	add.f64 	%fd15, %fd13, %fd14;
	st.volatile.shared.f64 	[%r6], %fd15;
	ld.volatile.shared.f64 	%fd16, [%r6+8];
	add.f64 	%fd17, %fd15, %fd16;
	st.volatile.shared.f64 	[%r6], %fd17;
	setp.ne.s32 	%p7, %r1, 0;
	@%p7 bra 	$L__BB98_11;
	ld.shared.f64 	%fd18, [__smem_d];
	cvta.to.global.u64 	%rd8, %rd2;
	mul.wide.u32 	%rd9, %r2, 8;
	add.s64 	%rd10, %rd8, %rd9;
	st.global.f64 	[%rd10], %fd18;
$L__BB98_11:
	ret;

}
	// .globl	_Z7reduce4IdLj4EEvPT_S1_j
.visible .entry _Z7reduce4IdLj4EEvPT_S1_j(
	.param .u64 .ptr .align 1 _Z7reduce4IdLj4EEvPT_S1_j_param_0,
	.param .u64 .ptr .align 1 _Z7reduce4IdLj4EEvPT_S1_j_param_1,
	.param .u32 _Z7reduce4IdLj4EEvPT_S1_j_param_2
)
{
	.reg .pred 	%p<8>;
	.reg .b32 	%r<17>;
	.reg .b64 	%rd<11>;
	.reg .b64 	%fd<22>;

	ld.param.u64 	%rd3, [_Z7reduce4IdLj4EEvPT_S1_j_param_0];
	ld.param.u64 	%rd2, [_Z7reduce4IdLj4EEvPT_S1_j_param_1];
	ld.param.u32 	%r9, [_Z7reduce4IdLj4EEvPT_S1_j_param_2];
	cvta.to.global.u64 	%rd1, %rd3;
	mov.u32 	%r1, %tid.x;
	mov.u32 	%r2, %ctaid.x;
	mov.u32 	%r16, %ntid.x;
	mul.lo.s32 	%r10, %r16, %r2;
	shl.b32 	%r11, %r10, 1;
	add.s32 	%r4, %r11, %r1;
	setp.ge.u32 	%p1, %r4, %r9;
	mov.f64 	%fd20, 0d0000000000000000;
	@%p1 bra 	$L__BB99_2;
	mul.wide.u32 	%rd4, %r4, 8;
	add.s64 	%rd5, %rd1, %rd4;
	ld.global.f64 	%fd20, [%rd5];
$L__BB99_2:
	add.s32 	%r5, %r4, 4;
	setp.ge.u32 	%p2, %r5, %r9;
	@%p2 bra 	$L__BB99_4;
	mul.wide.u32 	%rd6, %r5, 8;
	add.s64 	%rd7, %rd1, %rd6;
	ld.global.f64 	%fd10, [%rd7];
	add.f64 	%fd20, %fd20, %fd10;
$L__BB99_4:
	shl.b32 	%r12, %r1, 3;
	mov.u32 	%r13, __smem_d;
	add.s32 	%r6, %r13, %r12;
	st.shared.f64 	[%r6], %fd20;
	bar.sync 	0;
	setp.lt.u32 	%p3, %r16, 66;
	@%p3 bra 	$L__BB99_8;
$L__BB99_5:
	shr.u32 	%r8, %r16, 1;
	setp.ge.u32 	%p4, %r1, %r8;
	@%p4 bra 	$L__BB99_7;
	shl.b32 	%r14, %r8, 3;
	add.s32 	%r15, %r6, %r14;
	ld.shared.f64 	%fd11, [%r15];
	add.f64 	%fd20, %fd20, %fd11;
	st.shared.f64 	[%r6], %fd20;
$L__BB99_7:
	bar.sync 	0;
	setp.gt.u32 	%p5, %r16, 131;
	mov.u32 	%r16, %r8;
	@%p5 bra 	$L__BB99_5;
$L__BB99_8:
	setp.gt.u32 	%p6, %r1, 31;
	@%p6 bra 	$L__BB99_11;
	ld.volatile.shared.f64 	%fd12, [%r6+16];
	add.f64 	%fd13, %fd20, %fd12;
	st.volatile.shared.f64 	[%r6], %fd13;
	ld.volatile.shared.f64 	%fd14, [%r6+8];
	add.f64 	%fd15, %fd13, %fd14;
	st.volatile.shared.f64 	[%r6], %fd15;
	setp.ne.s32 	%p7, %r1, 0;
	@%p7 bra 	$L__BB99_11;
	ld.shared.f64 	%fd16, [__smem_d];
	cvta.to.global.u64 	%rd8, %rd2;
	mul.wide.u32 	%rd9, %r2, 8;
	add.s64 	%rd10, %rd8, %rd9;
	st.global.f64 	[%rd10], %fd16;
$L__BB99_11:
	ret;

}
	// .globl	_Z7reduce4IdLj2EEvPT_S1_j
.visible .entry _Z7reduce4IdLj2EEvPT_S1_j(
	.param .u64 .ptr .align 1 _Z7reduce4IdLj2EEvPT_S1_j_param_0,
	.param .u64 .ptr .align 1 _Z7reduce4IdLj2EEvPT_S1_j_param_1,
	.param .u32 _Z7reduce4IdLj2EEvPT_S1_j_param_2
)
{
	.reg .pred 	%p<8>;
	.reg .b32 	%r<17>;
	.reg .b64 	%rd<11>;
	.reg .b64 	%fd<20>;

	ld.param.u64 	%rd3, [_Z7reduce4IdLj2EEvPT_S1_j_param_0];
	ld.param.u64 	%rd2, [_Z7reduce4IdLj2EEvPT_S1_j_param_1];
	ld.param.u32 	%r9, [_Z7reduce4IdLj2EEvPT_S1_j_param_2];
	cvta.to.global.u64 	%rd1, %rd3;
	mov.u32 	%r1, %tid.x;
	mov.u32 	%r2, %ctaid.x;
	mov.u32 	%r16, %ntid.x;
	mul.lo.s32 	%r10, %r16, %r2;
	shl.b32 	%r11, %r10, 1;
	add.s32 	%r4, %r11, %r1;
	setp.ge.u32 	%p1, %r4, %r9;
	mov.f64 	%fd18, 0d0000000000000000;
	@%p1 bra 	$L__BB100_2;
	mul.wide.u32 	%rd4, %r4, 8;
	add.s64 	%rd5, %rd1, %rd4;
	ld.global.f64 	%fd18, [%rd5];
$L__BB100_2:
	add.s32 	%r5, %r4, 2;
	setp.ge.u32 	%p2, %r5, %r9;
	@%p2 bra 	$L__BB100_4;
	mul.wide.u32 	%rd6, %r5, 8;
	add.s64 	%rd7, %rd1, %rd6;
	ld.global.f64 	%fd10, [%rd7];
	add.f64 	%fd18, %fd18, %fd10;
$L__BB100_4:
	shl.b32 	%r12, %r1, 3;
	mov.u32 	%r13, __smem_d;
	add.s32 	%r6, %r13, %r12;
	st.shared.f64 	[%r6], %fd18;
	bar.sync 	0;
	setp.lt.u32 	%p3, %r16, 66;
	@%p3 bra 	$L__BB100_8;
$L__BB100_5:
	shr.u32 	%r8, %r16, 1;
	setp.ge.u32 	%p4, %r1, %r8;
	@%p4 bra 	$L__BB100_7;
	shl.b32 	%r14, %r8, 3;
	add.s32 	%r15, %r6, %r14;
	ld.shared.f64 	%fd11, [%r15];
	add.f64 	%fd18, %fd18, %fd11;
	st.shared.f64 	[%r6], %fd18;
$L__BB100_7:
	bar.sync 	0;
	setp.gt.u32 	%p5, %r16, 131;
	mov.u32 	%r16, %r8;
	@%p5 bra 	$L__BB100_5;
$L__BB100_8:
	setp.gt.u32 	%p6, %r1, 31;
	@%p6 bra 	$L__BB100_11;
	ld.volatile.shared.f64 	%fd12, [%r6+8];
	add.f64 	%fd13, %fd18, %fd12;
	st.volatile.shared.f64 	[%r6], %fd13;
	setp.ne.s32 	%p7, %r1, 0;
	@%p7 bra 	$L__BB100_11;
	ld.shared.f64 	%fd14, [__smem_d];
	cvta.to.global.u64 	%rd8, %rd2;
	mul.wide.u32 	%rd9, %r2, 8;
	add.s64 	%rd10, %rd8, %rd9;
	st.global.f64 	[%rd10], %fd14;
$L__BB100_11:
	ret;

}
	// .globl	_Z7reduce4IdLj1EEvPT_S1_j
.visible .entry _Z7reduce4IdLj1EEvPT_S1_j(
	.param .u64 .ptr .align 1 _Z7reduce4IdLj1EEvPT_S1_j_param_0,
	.param .u64 .ptr .align 1 _Z7reduce4IdLj1EEvPT_S1_j_param_1,
	.param .u32 _Z7reduce4IdLj1EEvPT_S1_j_param_2
)
{
	.reg .pred 	%p<7>;
	.reg .b32 	%r<17>;
	.reg .b64 	%rd<11>;
	.reg .b64 	%fd<16>;

	ld.param.u64 	%rd3, [_Z7reduce4IdLj1EEvPT_S1_j_param_0];
	ld.param.u64 	%rd2, [_Z7reduce4IdLj1EEvPT_S1_j_param_1];
	ld.param.u32 	%r9, [_Z7reduce4IdLj1EEvPT_S1_j_param_2];
	cvta.to.global.u64 	%rd1, %rd3;
	mov.u32 	%r1, %tid.x;
	mov.u32 	%r2, %ctaid.x;
	mov.u32 	%r16, %ntid.x;
	mul.lo.s32 	%r10, %r16, %r2;
	shl.b32 	%r11, %r10, 1;
	add.s32 	%r4, %r11, %r1;
	setp.ge.u32 	%p1, %r4, %r9;
	mov.f64 	%fd13, 0d0000000000000000;
	@%p1 bra 	$L__BB101_2;
	mul.wide.u32 	%rd4, %r4, 8;
	add.s64 	%rd5, %rd1, %rd4;
	ld.global.f64 	%fd13, [%rd5];
$L__BB101_2:
	add.s32 	%r5, %r4, 1;
	setp.ge.u32 	%p2, %r5, %r9;
	@%p2 bra 	$L__BB101_4;
	mul.wide.u32 	%rd6, %r5, 8;
	add.s64 	%rd7, %rd1, %rd6;
	ld.global.f64 	%fd9, [%rd7];
	add.f64 	%fd13, %fd13, %fd9;
$L__BB101_4:
	shl.b32 	%r12, %r1, 3;
	mov.u32 	%r13, __smem_d;
	add.s32 	%r6, %r13, %r12;
	st.shared.f64 	[%r6], %fd13;
	bar.sync 	0;
	setp.lt.u32 	%p3, %r16, 66;
	@%p3 bra 	$L__BB101_8;
$L__BB101_5:
	shr.u32 	%r8, %r16, 1;
	setp.ge.u32 	%p4, %r1, %r8;
	@%p4 bra 	$L__BB101_7;
	shl.b32 	%r14, %r8, 3;
	add.s32 	%r15, %r6, %r14;
	ld.shared.f64 	%fd10, [%r15];
	add.f64 	%fd13, %fd13, %fd10;
	st.shared.f64 	[%r6], %fd13;
$L__BB101_7:
	bar.sync 	0;
	setp.gt.u32 	%p5, %r16, 131;
	mov.u32 	%r16, %r8;
	@%p5 bra 	$L__BB101_5;
$L__BB101_8:
	setp.ne.s32 	%p6, %r1, 0;
	@%p6 bra 	$L__BB101_10;
	ld.shared.f64 	%fd11, [__smem_d];
	cvta.to.global.u64 	%rd8, %rd2;
	mul.wide.u32 	%rd9, %r2, 8;
	add.s64 	%rd10, %rd8, %rd9;
	st.global.f64 	[%rd10], %fd11;
$L__BB101_10:
	ret;

}
	// .globl	_Z7reduce5IdLj512EEvPT_S1_j
.visible .entry _Z7reduce5IdLj512EEvPT_S1_j(
	.param .u64 .ptr .align 1 _Z7reduce5IdLj512EEvPT_S1_j_param_0,
	.param .u64 .ptr .align 1 _Z7reduce5IdLj512EEvPT_S1_j_param_1,
	.param .u32 _Z7reduce5IdLj512EEvPT_S1_j_param_2
)
{
	.reg .pred 	%p<8>;
	.reg .b32 	%r<10>;
	.reg .b64 	%rd<11>;
	.reg .b64 	%fd<34>;

	ld.param.u64 	%rd3, [_Z7reduce5IdLj512EEvPT_S1_j_param_0];
	ld.param.u64 	%rd2, [_Z7reduce5IdLj512EEvPT_S1_j_param_1];
	ld.param.u32 	%r6, [_Z7reduce5IdLj512EEvPT_S1_j_param_2];
	cvta.to.global.u64 	%rd1, %rd3;
	mov.u32 	%r1, %tid.x;
	mov.u32 	%r2, %ctaid.x;
	shl.b32 	%r7, %r2, 10;
	or.b32  	%r3, %r7, %r1;
	setp.ge.u32 	%p1, %r3, %r6;
	mov.f64 	%fd30, 0d0000000000000000;
	@%p1 bra 	$L__BB102_2;
	mul.wide.u32 	%rd4, %r3, 8;
	add.s64 	%rd5, %rd1, %rd4;
	ld.global.f64 	%fd30, [%rd5];
$L__BB102_2:
	add.s32 	%r4, %r3, 512;
	setp.ge.u32 	%p2, %r4, %r6;
	@%p2 bra 	$L__BB102_4;
	mul.wide.u32 	%rd6, %r4, 8;
	add.s64 	%rd7, %rd1, %rd6;
	ld.global.f64 	%fd12, [%rd7];
	add.f64 	%fd30, %fd30, %fd12;
$L__BB102_4:
	shl.b32 	%r8, %r1, 3;
	mov.u32 	%r9, __smem_d;
	add.s32 	%r5, %r9, %r8;
	st.shared.f64 	[%r5], %fd30;
	bar.sync 	0;
	setp.gt.u32 	%p3, %r1, 255;
	@%p3 bra 	$L__BB102_6;
	ld.shared.f64 	%fd13, [%r5+2048];
	add.f64 	%fd30, %fd30, %fd13;
	st.shared.f64 	[%r5], %fd30;
$L__BB102_6:
	bar.sync 	0;
	setp.gt.u32 	%p4, %r1, 127;
	@%p4 bra 	$L__BB102_8;
	ld.shared.f64 	%fd14, [%r5+1024];
	add.f64 	%fd30, %fd30, %fd14;
	st.shared.f64 	[%r5], %fd30;
$L__BB102_8:
	bar.sync 	0;
	setp.gt.u32 	%p5, %r1, 63;
	@%p5 bra 	$L__BB102_10;
	ld.shared.f64 	%fd15, [%r5+512];
	add.f64 	%fd30, %fd30, %fd15;
	st.shared.f64 	[%r5], %fd30;
$L__BB102_10:
	bar.sync 	0;
	setp.gt.u32 	%p6, %r1, 31;
	@%p6 bra 	$L__BB102_13;
	ld.volatile.shared.f64 	%fd16, [%r5+256];
	add.f64 	%fd17, %fd30, %fd16;
	st.volatile.shared.f64 	[%r5], %fd17;
	ld.volatile.shared.f64 	%fd18, [%r5+128];
	add.f64 	%fd19, %fd17, %fd18;
	st.volatile.shared.f64 	[%r5], %fd19;
	ld.volatile.shared.f64 	%fd20, [%r5+64];
	add.f64 	%fd21, %fd19, %fd20;
	st.volatile.shared.f64 	[%r5], %fd21;
	ld.volatile.shared.f64 	%fd22, [%r5+32];
	add.f64 	%fd23, %fd21, %fd22;
	st.volatile.shared.f64 	[%r5], %fd23;
	ld.volatile.shared.f64 	%fd24, [%r5+16];
	add.f64 	%fd25, %fd23, %fd24;
	st.volatile.shared.f64 	[%r5], %fd25;
	ld.volatile.shared.f64 	%fd26, [%r5+8];
	add.f64 	%fd27, %fd25, %fd26;
	st.volatile.shared.f64 	[%r5], %fd27;
	setp.ne.s32 	%p7, %r1, 0;
	@%p7 bra 	$L__BB102_13;
	ld.shared.f64 	%fd28, [__smem_d];
	cvta.to.global.u64 	%rd8, %rd2;
	mul.wide.u32 	%rd9, %r2, 8;
	add.s64 	%rd10, %rd8, %rd9;
	st.global.f64 	[%rd10], %fd28;
$L__BB102_13:
	ret;

}
	// .globl	_Z7reduce5IdLj256EEvPT_S1_j
.visible .entry _Z7reduce5IdLj256EEvPT_S1_j(
	.param .u64 .ptr .align 1 _Z7reduce5IdLj256EEvPT_S1_j_param_0,
	.param .u64 .ptr .align 1 _Z7reduce5IdLj256EEvPT_S1_j_param_1,
	.param .u32 _Z7reduce5IdLj256EEvPT_S1_j_param_2
)
{
	.reg .pred 	%p<7>;
	.reg .b32 	%r<10>;
	.reg .b64 	%rd<11>;
	.reg .b64 	%fd<30>;

	ld.param.u64 	%rd3, [_Z7reduce5IdLj256EEvPT_S1_j_param_0];
	ld.param.u64 	%rd2, [_Z7reduce5IdLj256EEvPT_S1_j_param_1];
	ld.param.u32 	%r6, [_Z7reduce5IdLj256EEvPT_S1_j_param_2];
	cvta.to.global.u64 	%rd1, %rd3;
	mov.u32 	%r1, %tid.x;
	mov.u32 	%r2, %ctaid.x;
	shl.b32 	%r7, %r2, 9;
	add.s32 	%r3, %r7, %r1;
	setp.ge.u32 	%p1, %r3, %r6;
	mov.f64 	%fd27, 0d0000000000000000;
	@%p1 bra 	$L__BB103_2;
	mul.wide.u32 	%rd4, %r3, 8;
	add.s64 	%rd5, %rd1, %rd4;
	ld.global.f64 	%fd27, [%rd5];
$L__BB103_2:
	add.s32 	%r4, %r3, 256;
	setp.ge.u32 	%p2, %r4, %r6;
	@%p2 bra 	$L__BB103_4;
	mul.wide.u32 	%rd6, %r4, 8;
	add.s64 	%rd7, %rd1, %rd6;
	ld.global.f64 	%fd10, [%rd7];
	add.f64 	%fd27, %fd27, %fd10;
$L__BB103_4:
	shl.b32 	%r8, %r1, 3;
	mov.u32 	%r9, __smem_d;
	add.s32 	%r5, %r9, %r8;
	st.shared.f64 	[%r5], %fd27;
	bar.sync 	0;
	setp.gt.u32 	%p3, %r1, 127;
	@%p3 bra 	$L__BB103_6;
	ld.shared.f64 	%fd11, [%r5+1024];
	add.f64 	%fd27, %fd27, %fd11;
	st.shared.f64 	[%r5], %fd27;
$L__BB103_6:
	bar.sync 	0;
	setp.gt.u32 	%p4, %r1, 63;
	@%p4 bra 	$L__BB103_8;
	ld.shared.f64 	%fd12, [%r5+512];
	add.f64 	%fd27, %fd27, %fd12;
	st.shared.f64 	[%r5], %fd27;
$L__BB103_8:
	bar.sync 	0;
	setp.gt.u32 	%p5, %r1, 31;
	@%p5 bra 	$L__BB103_11;
	ld.volatile.shared.f64 	%fd13, [%r5+256];
	add.f64 	%fd14, %fd27, %fd13;
	st.volatile.shared.f64 	[%r5], %fd14;
	ld.volatile.shared.f64 	%fd15, [%r5+128];
	add.f64 	%fd16, %fd14, %fd15;
	st.volatile.shared.f64 	[%r5], %fd16;
	ld.volatile.shared.f64 	%fd17, [%r5+64];
	add.f64 	%fd18, %fd16, %fd17;
	st.volatile.shared.f64 	[%r5], %fd18;
	ld.volatile.shared.f64 	%fd19, [%r5+32];
	add.f64 	%fd20, %fd18, %fd19;
	st.volatile.shared.f64 	[%r5], %fd20;
	ld.volatile.shared.f64 	%fd21, [%r5+16];
	add.f64 	%fd22, %fd20, %fd21;
	st.volatile.shared.f64 	[%r5], %fd22;
	ld.volatile.shared.f64 	%fd23, [%r5+8];
	add.f64 	%fd24, %fd22, %fd23;
	st.volatile.shared.f64 	[%r5], %fd24;
	setp.ne.s32 	%p6, %r1, 0;
	@%p6 bra 	$L__BB103_11;
	ld.shared.f64 	%fd25, [__smem_d];
	cvta.to.global.u64 	%rd8, %rd2;
	mul.wide.u32 	%rd9, %r2, 8;
	add.s64 	%rd10, %rd8, %rd9;
	st.global.f64 	[%rd10], %fd25;
$L__BB103_11:
	ret;

}
	// .globl	_Z7reduce5IdLj128EEvPT_S1_j
.visible .entry _Z7reduce5IdLj128EEvPT_S1_j(
	.param .u64 .ptr .align 1 _Z7reduce5IdLj128EEvPT_S1_j_param_0,
	.param .u64 .ptr .align 1 _Z7reduce5IdLj128EEvPT_S1_j_param_1,
	.param .u32 _Z7reduce5IdLj128EEvPT_S1_j_param_2
)
{
	.reg .pred 	%p<6>;
	.reg .b32 	%r<10>;
	.reg .b64 	%rd<11>;
	.reg .b64 	%fd<26>;

	ld.param.u64 	%rd3, [_Z7reduce5IdLj128EEvPT_S1_j_param_0];
	ld.param.u64 	%rd2, [_Z7reduce5IdLj128EEvPT_S1_j_param_1];
	ld.param.u32 	%r6, [_Z7reduce5IdLj128EEvPT_S1_j_param_2];
	cvta.to.global.u64 	%rd1, %rd3;
	mov.u32 	%r1, %tid.x;
	mov.u32 	%r2, %ctaid.x;
	shl.b32 	%r7, %r2, 8;
	add.s32 	%r3, %r7, %r1;
	setp.ge.u32 	%p1, %r3, %r6;
	mov.f64 	%fd24, 0d0000000000000000;
	@%p1 bra 	$L__BB104_2;
	mul.wide.u32 	%rd4, %r3, 8;
	add.s64 	%rd5, %rd1, %rd4;
	ld.global.f64 	%fd24, [%rd5];
$L__BB104_2:
	add.s32 	%r4, %r3, 128;
	setp.ge.u32 	%p2, %r4, %r6;
	@%p2 bra 	$L__BB104_4;
	mul.wide.u32 	%rd6, %r4, 8;
	add.s64 	%rd7, %rd1, %rd6;
	ld.global.f64 	%fd8, [%rd7];
	add.f64 	%fd24, %fd24, %fd8;
$L__BB104_4:
	shl.b32 	%r8, %r1, 3;
	mov.u32 	%r9, __smem_d;
	add.s32 	%r5, %r9, %r8;
	st.shared.f64 	[%r5], %fd24;
	bar.sync 	0;
	setp.gt.u32 	%p3, %r1, 63;
	@%p3 bra 	$L__BB104_6;
	ld.shared.f64 	%fd9, [%r5+512];
	add.f64 	%fd24, %fd24, %fd9;
	st.shared.f64 	[%r5], %fd24;
$L__BB104_6:
	bar.sync 	0;
	setp.gt.u32 	%p4, %r1, 31;
	@%p4 bra 	$L__BB104_9;
	ld.volatile.shared.f64 	%fd10, [%r5+256];
	add.f64 	%fd11, %fd24, %fd10;
	st.volatile.shared.f64 	[%r5], %fd11;
	ld.volatile.shared.f64 	%fd12, [%r5+128];
	add.f64 	%fd13, %fd11, %fd12;
	st.volatile.shared.f64 	[%r5], %fd13;
	ld.volatile.shared.f64 	%fd14, [%r5+64];
	add.f64 	%fd15, %fd13, %fd14;
	st.volatile.shared.f64 	[%r5], %fd15;
	ld.volatile.shared.f64 	%fd16, [%r5+32];
	add.f64 	%fd17, %fd15, %fd16;
	st.volatile.shared.f64 	[%r5], %fd17;
	ld.volatile.shared.f64 	%fd18, [%r5+16];
	add.f64 	%fd19, %fd17, %fd18;
	st.volatile.shared.f64 	[%r5], %fd19;
	ld.volatile.shared.f64 	%fd20, [%r5+8];
	add.f64 	%fd21, %fd19, %fd20;
	st.volatile.shared.f64 	[%r5], %fd21;
	setp.ne.s32 	%p5, %r1, 0;
	@%p5 bra 	$L__BB104_9;
	ld.shared.f64 	%fd22, [__smem_d];
	cvta.to.global.u64 	%rd8, %rd2;
	mul.wide.u32 	%rd9, %r2, 8;
	add.s64 	%rd10, %rd8, %rd9;
	st.global.f64 	[%rd10], %fd22;
$L__BB104_9:
	ret;

}
	// .globl	_Z7reduce5IdLj64EEvPT_S1_j
.visible .entry _Z7reduce5IdLj64EEvPT_S1_j(
	.param .u64 .ptr .align 1 _Z7reduce5IdLj64EEvPT_S1_j_param_0,
	.param .u64 .ptr .align 1 _Z7reduce5IdLj64EEvPT_S1_j_param_1,
	.param .u32 _Z7reduce5IdLj64EEvPT_S1_j_param_2
)
{
	.reg .pred 	%p<5>;
	.reg .b32 	%r<10>;
	.reg .b64 	%rd<11>;
	.reg .b64 	%fd<22>;

	ld.param.u64 	%rd3, [_Z7reduce5IdLj64EEvPT_S1_j_param_0];
	ld.param.u64 	%rd2, [_Z7reduce5IdLj64EEvPT_S1_j_param_1];
	ld.param.u32 	%r6, [_Z7reduce5IdLj64EEvPT_S1_j_param_2];
	cvta.to.global.u64 	%rd1, %rd3;
	mov.u32 	%r1, %tid.x;
	mov.u32 	%r2, %ctaid.x;
	shl.b32 	%r7, %r2, 7;
	add.s32 	%r3, %r7, %r1;
	setp.ge.u32 	%p1, %r3, %r6;
	mov.f64 	%fd21, 0d0000000000000000;
	@%p1 bra 	$L__BB105_2;
	mul.wide.u32 	%rd4, %r3, 8;
	add.s64 	%rd5, %rd1, %rd4;
	ld.global.f64 	%fd21, [%rd5];
$L__BB105_2:
	add.s32 	%r4, %r3, 64;
	setp.ge.u32 	%p2, %r4, %r6;
	@%p2 bra 	$L__BB105_4;
	mul.wide.u32 	%rd6, %r4, 8;
	add.s64 	%rd7, %rd1, %rd6;
	ld.global.f64 	%fd6, [%rd7];
	add.f64 	%fd21, %fd21, %fd6;
$L__BB105_4:
	shl.b32 	%r8, %r1, 3;
	mov.u32 	%r9, __smem_d;
	add.s32 	%r5, %r9, %r8;
	st.shared.f64 	[%r5], %fd21;
	bar.sync 	0;
	setp.gt.u32 	%p3, %r1, 31;
	@%p3 bra 	$L__BB105_7;
	ld.volatile.shared.f64 	%fd7, [%r5+256];
	add.f64 	%fd8, %fd21, %fd7;
	st.volatile.shared.f64 	[%r5], %fd8;
	ld.volatile.shared.f64 	%fd9, [%r5+128];
	add.f64 	%fd10, %fd8, %fd9;
	st.volatile.shared.f64 	[%r5], %fd10;
	ld.volatile.shared.f64 	%fd11, [%r5+64];
	add.f64 	%fd12, %fd10, %fd11;
	st.volatile.shared.f64 	[%r5], %fd12;
	ld.volatile.shared.f64 	%fd13, [%r5+32];
	add.f64 	%fd14, %fd12, %fd13;
	st.volatile.shared.f64 	[%r5], %fd14;
	ld.volatile.shared.f64 	%fd15, [%r5+16];
	add.f64 	%fd16, %fd14, %fd15;
	st.volatile.shared.f64 	[%r5], %fd16;
	ld.volatile.shared.f64 	%fd17, [%r5+8];
	add.f64 	%fd18, %fd16, %fd17;
	st.volatile.shared.f64 	[%r5], %fd18;
	setp.ne.s32 	%p4, %r1, 0;
	@%p4 bra 	$L__BB105_7;
	ld.shared.f64 	%fd19, [__smem_d];
	cvta.to.global.u64 	%rd8, %rd2;
	mul.wide.u32 	%rd9, %r2, 8;
	add.s64 	%rd10, %rd8, %rd9;
	st.global.f64 	[%rd10], %fd19;
$L__BB105_7:
	ret;

}
	// .globl	_Z7reduce5IdLj32EEvPT_S1_j
.visible .entry _Z7reduce5IdLj32EEvPT_S1_j(
	.param .u64 .ptr .align 1 _Z7reduce5IdLj32EEvPT_S1_j_param_0,
	.param .u64 .ptr .align 1 _Z7reduce5IdLj32EEvPT_S1_j_param_1,
	.param .u32 _Z7reduce5IdLj32EEvPT_S1_j_param_2
)
{
	.reg .pred 	%p<5>;
	.reg .b32 	%r<10>;
	.reg .b64 	%rd<11>;
	.reg .b64 	%fd<20>;

	ld.param.u64 	%rd3, [_Z7reduce5IdLj32EEvPT_S1_j_param_0];
	ld.param.u64 	%rd2, [_Z7reduce5IdLj32EEvPT_S1_j_param_1];
	ld.param.u32 	%r6, [_Z7reduce5IdLj32EEvPT_S1_j_param_2];
	cvta.to.global.u64 	%rd1, %rd3;
	mov.u32 	%r1, %tid.x;
	mov.u32 	%r2, %ctaid.x;
	shl.b32 	%r7, %r2, 6;
	add.s32 	%r3, %r7, %r1;
	setp.ge.u32 	%p1, %r3, %r6;
	mov.f64 	%fd19, 0d0000000000000000;
	@%p1 bra 	$L__BB106_2;
	mul.wide.u32 	%rd4, %r3, 8;
	add.s64 	%rd5, %rd1, %rd4;
	ld.global.f64 	%fd19, [%rd5];
$L__BB106_2:
	add.s32 	%r4, %r3, 32;
	setp.ge.u32 	%p2, %r4, %r6;
	@%p2 bra 	$L__BB106_4;
	mul.wide.u32 	%rd6, %r4, 8;
	add.s64 	%rd7, %rd1, %rd6;
	ld.global.f64 	%fd6, [%rd7];
	add.f64 	%fd19, %fd19, %fd6;
$L__BB106_4:
	shl.b32 	%r8, %r1, 3;
	mov.u32 	%r9, __smem_d;
	add.s32 	%r5, %r9, %r8;
	st.shared.f64 	[%r5], %fd19;
	bar.sync 	0;
	setp.gt.u32 	%p3, %r1, 31;
	@%p3 bra 	$L__BB106_7;
	ld.volatile.shared.f64 	%fd7, [%r5+128];
	add.f64 	%fd8, %fd19, %fd7;
	st.volatile.shared.f64 	[%r5], %fd8;
	ld.volatile.shared.f64 	%fd9, [%r5+64];
	add.f64 	%fd10, %fd8, %fd9;
	st.volatile.shared.f64 	[%r5], %fd10;
	ld.volatile.shared.f64 	%fd11, [%r5+32];
	add.f64 	%fd12, %fd10, %fd11;
	st.volatile.shared.f64 	[%r5], %fd12;
	ld.volatile.shared.f64 	%fd13, [%r5+16];
	add.f64 	%fd14, %fd12, %fd13;
	st.volatile.shared.f64 	[%r5], %fd14;
	ld.volatile.shared.f64 	%fd15, [%r5+8];
	add.f64 	%fd16, %fd14, %fd15;
	st.volatile.shared.f64 	[%r5], %fd16;
	setp.ne.s32 	%p4, %r1, 0;
	@%p4 bra 	$L__BB106_7;
	ld.shared.f64 	%fd17, [__smem_d];
	cvta.to.global.u64 	%rd8, %rd2;
	mul.wide.u32 	%rd9, %r2, 8;
	add.s64 	%rd10, %rd8, %rd9;
	st.global.f64 	[%rd10], %fd17;
$L__BB106_7:
	ret;

}
	// .globl	_Z7reduce5IdLj16EEvPT_S1_j
.visible .entry _Z7reduce5IdLj16EEvPT_S1_j(
	.param .u64 .ptr .align 1 _Z7reduce5IdLj16EEvPT_S1_j_param_0,
	.param .u64 .ptr .align 1 _Z7reduce5IdLj16EEvPT_S1_j_param_1,
	.param .u32 _Z7reduce5IdLj16EEvPT_S1_j_param_2
)
{
	.reg .pred 	%p<5>;
	.reg .b32 	%r<10>;
	.reg .b64 	%rd<11>;
	.reg .b64 	%fd<18>;

	ld.param.u64 	%rd3, [_Z7reduce5IdLj16EEvPT_S1_j_param_0];
	ld.param.u64 	%rd2, [_Z7reduce5IdLj16EEvPT_S1_j_param_1];
	ld.param.u32 	%r6, [_Z7reduce5IdLj16EEvPT_S1_j_param_2];
	cvta.to.global.u64 	%rd1, %rd3;
	mov.u32 	%r1, %tid.x;
	mov.u32 	%r2, %ctaid.x;
	shl.b32 	%r7, %r2, 5;
	add.s32 	%r3, %r7, %r1;
	setp.ge.u32 	%p1, %r3, %r6;
	mov.f64 	%fd17, 0d0000000000000000;
	@%p1 bra 	$L__BB107_2;
	mul.wide.u32 	%rd4, %r3, 8;
	add.s64 	%rd5, %rd1, %rd4;
	ld.global.f64 	%fd17, [%rd5];
$L__BB107_2:
	add.s32 	%r4, %r3, 16;
	setp.ge.u32 	%p2, %r4, %r6;
	@%p2 bra 	$L__BB107_4;
	mul.wide.u32 	%rd6, %r4, 8;
	add.s64 	%rd7, %rd1, %rd6;
	ld.global.f64 	%fd6, [%rd7];
	add.f64 	%fd17, %fd17, %fd6;
$L__BB107_4:
	shl.b32 	%r8, %r1, 3;
	mov.u32 	%r9, __smem_d;
	add.s32 	%r5, %r9, %r8;
	st.shared.f64 	[%r5], %fd17;
	bar.sync 	0;
	setp.gt.u32 	%p3, %r1, 31;
	@%p3 bra 	$L__BB107_7;
	ld.volatile.shared.f64 	%fd7, [%r5+64];
	add.f64 	%fd8, %fd17, %fd7;
	st.volatile.shared.f64 	[%r5], %fd8;
	ld.volatile.shared.f64 	%fd9, [%r5+32];
	add.f64 	%fd10, %fd8, %fd9;
	st.volatile.shared.f64 	[%r5], %fd10;
	ld.volatile.shared.f64 	%fd11, [%r5+16];
	add.f64 	%fd12, %fd10, %fd11;
	st.volatile.shared.f64 	[%r5], %fd12;
	ld.volatile.shared.f64 	%fd13, [%r5+8];
	add.f64 	%fd14, %fd12, %fd13;
	st.volatile.shared.f64 	[%r5], %fd14;
	setp.ne.s32 	%p4, %r1, 0;
	@%p4 bra 	$L__BB107_7;
	ld.shared.f64 	%fd15, [__smem_d];
	cvta.to.global.u64 	%rd8, %rd2;
	mul.wide.u32 	%rd9, %r2, 8;
	add.s64 	%rd10, %rd8, %rd9;
	st.global.f64 	[%rd10], %fd15;
$L__BB107_7:
	ret;

}
	// .globl	_Z7reduce5IdLj8EEvPT_S1_j
.visible .entry _Z7reduce5IdLj8EEvPT_S1_j(
	.param .u64 .ptr .align 1 _Z7reduce5IdLj8EEvPT_S1_j_param_0,
	.param .u64 .ptr .align 1 _Z7reduce5IdLj8EEvPT_S1_j_param_1,
	.param .u32 _Z7reduce5IdLj8EEvPT_S1_j_param_2
)
{
	.reg .pred 	%p<5>;
	.reg .b32 	%r<10>;
	.reg .b64 	%rd<11>;
	.reg .b64 	%fd<16>;

	ld.param.u64 	%rd3, [_Z7reduce5IdLj8EEvPT_S1_j_param_0];
	ld.param.u64 	%rd2, [_Z7reduce5IdLj8EEvPT_S1_j_param_1];
	ld.param.u32 	%r6, [_Z7reduce5IdLj8EEvPT_S1_j_param_2];
	cvta.to.global.u64 	%rd1, %rd3;
	mov.u32 	%r1, %tid.x;
	mov.u32 	%r2, %ctaid.x;
	shl.b32 	%r7, %r2, 4;
	add.s32 	%r3, %r7, %r1;
	setp.ge.u32 	%p1, %r3, %r6;
	mov.f64 	%fd15, 0d0000000000000000;
	@%p1 bra 	$L__BB108_2;
	mul.wide.u32 	%rd4, %r3, 8;
	add.s64 	%rd5, %rd1, %rd4;
	ld.global.f64 	%fd15, [%rd5];
$L__BB108_2:
	add.s32 	%r4, %r3, 8;
	setp.ge.u32 	%p2, %r4, %r6;
	@%p2 bra 	$L__BB108_4;
	mul.wide.u32 	%rd6, %r4, 8;
	add.s64 	%rd7, %rd1, %rd6;
	ld.global.f64 	%fd6, [%rd7];
	add.f64 	%fd15, %fd15, %fd6;
$L__BB108_4:
	shl.b32 	%r8, %r1, 3;
	mov.u32 	%r9, __smem_d;
	add.s32 	%r5, %r9, %r8;
	st.shared.f64 	[%r5], %fd15;
	bar.sync 	0;
	setp.gt.u32 	%p3, %r1, 31;
	@%p3 bra 	$L__BB108_7;
	ld.volatile.shared.f64 	%fd7, [%r5+32];
	add.f64 	%fd8, %fd15, %fd7;
	st.volatile.shared.f64 	[%r5], %fd8;
	ld.volatile.shared.f64 	%fd9, [%r5+16];
	add.f64 	%fd10, %fd8, %fd9;
	st.volatile.shared.f64 	[%r5], %fd10;
	ld.volatile.shared.f64 	%fd11, [%r5+8];
	add.f64 	%fd12, %fd10, %fd11;
	st.volatile.shared.f64 	[%r5], %fd12;
	setp.ne.s32 	%p4, %r1, 0;
	@%p4 bra 	$L__BB108_7;
	ld.shared.f64 	%fd13, [__smem_d];
	cvta.to.global.u64 	%rd8, %rd2;
	mul.wide.u32 	%rd9, %r2, 8;
	add.s64 	%rd10, %rd8, %rd9;
	st.global.f64 	[%rd10], %fd13;
$L__BB108_7:
	ret;

}
	// .globl	_Z7reduce5IdLj4EEvPT_S1_j
.visible .entry _Z7reduce5IdLj4EEvPT_S1_j(
	.param .u64 .ptr .align 1 _Z7reduce5IdLj4EEvPT_S1_j_param_0,
	.param .u64 .ptr .align 1 _Z7reduce5IdLj4EEvPT_S1_j_param_1,
	.param .u32 _Z7reduce5IdLj4EEvPT_S1_j_param_2
)
{
	.reg .pred 	%p<5>;
	.reg .b32 	%r<10>;
	.reg .b64 	%rd<11>;
	.reg .b64 	%fd<14>;

	ld.param.u64 	%rd3, [_Z7reduce5IdLj4EEvPT_S1_j_param_0];
	ld.param.u64 	%rd2, [_Z7reduce5IdLj4EEvPT_S1_j_param_1];
	ld.param.u32 	%r6, [_Z7reduce5IdLj4EEvPT_S1_j_param_2];
	cvta.to.global.u64 	%rd1, %rd3;
	mov.u32 	%r1, %tid.x;
	mov.u32 	%r2, %ctaid.x;
	shl.b32 	%r7, %r2, 3;
	add.s32 	%r3, %r7, %r1;
	setp.ge.u32 	%p1, %r3, %r6;
	mov.f64 	%fd13, 0d0000000000000000;
	@%p1 bra 	$L__BB109_2;
	mul.wide.u32 	%rd4, %r3, 8;
	add.s64 	%rd5, %rd1, %rd4;
	ld.global.f64 	%fd13, [%rd5];
$L__BB109_2:
	add.s32 	%r4, %r3, 4;
	setp.ge.u32 	%p2, %r4, %r6;
	@%p2 bra 	$L__BB109_4;
	mul.wide.u32 	%rd6, %r4, 8;
	add.s64 	%rd7, %rd1, %rd6;
	ld.global.f64 	%fd6, [%rd7];
	add.f64 	%fd13, %fd13, %fd6;
$L__BB109_4:
	shl.b32 	%r8, %r1, 3;
	mov.u32 	%r9, __smem_d;
	add.s32 	%r5, %r9, %r8;
	st.shared.f64 	[%r5], %fd13;
	bar.sync 	0;
	setp.gt.u32 	%p3, %r1, 31;
	@%p3 bra 	$L__BB109_7;
	ld.volatile.shared.f64 	%fd7, [%r5+16];
	add.f64 	%fd8, %fd13, %fd7;
	st.volatile.shared.f64 	[%r5], %fd8;
	ld.volatile.shared.f64 	%fd9, [%r5+8];
	add.f64 	%fd10, %fd8, %fd9;
	st.volatile.shared.f64 	[%r5], %fd10;
	setp.ne.s32 	%p4, %r1, 0;
	@%p4 bra 	$L__BB109_7;
	ld.shared.f64 	%fd11, [__smem_d];
	cvta.to.global.u64 	%rd8, %rd2;
	mul.wide.u32 	%rd9, %r2, 8;
	add.s64 	%rd10, %rd8, %rd9;
	st.global.f64 	[%rd10], %fd11;
$L__BB109_7:
	ret;

}
	// .globl	_Z7reduce5IdLj2EEvPT_S1_j
.visible .entry _Z7reduce5IdLj2EEvPT_S1_j(
	.param .u64 .ptr .align 1 _Z7reduce5IdLj2EEvPT_S1_j_param_0,
	.param .u64 .ptr .align 1 _Z7reduce5IdLj2EEvPT_S1_j_param_1,
	.param .u32 _Z7reduce5IdLj2EEvPT_S1_j_param_2
)
{
	.reg .pred 	%p<5>;
	.reg .b32 	%r<10>;
	.reg .b64 	%rd<11>;
	.reg .b64 	%fd<12>;

	ld.param.u64 	%rd3, [_Z7reduce5IdLj2EEvPT_S1_j_param_0];
	ld.param.u64 	%rd2, [_Z7reduce5IdLj2EEvPT_S1_j_param_1];
	ld.param.u32 	%r6, [_Z7reduce5IdLj2EEvPT_S1_j_param_2];
	cvta.to.global.u64 	%rd1, %rd3;
	mov.u32 	%r1, %tid.x;
	mov.u32 	%r2, %ctaid.x;
	shl.b32 	%r7, %r2, 2;
	add.s32 	%r3, %r7, %r1;
	setp.ge.u32 	%p1, %r3, %r6;
	mov.f64 	%fd11, 0d0000000000000000;
	@%p1 bra 	$L__BB110_2;
	mul.wide.u32 	%rd4, %r3, 8;
	add.s64 	%rd5, %rd1, %rd4;
	ld.global.f64 	%fd11, [%rd5];
$L__BB110_2:
	add.s32 	%r4, %r3, 2;
	setp.ge.u32 	%p2, %r4, %r6;
	@%p2 bra 	$L__BB110_4;
	mul.wide.u32 	%rd6, %r4, 8;
	add.s64 	%rd7, %rd1, %rd6;
	ld.global.f64 	%fd6, [%rd7];
	add.f64 	%fd11, %fd11, %fd6;
$L__BB110_4:
	shl.b32 	%r8, %r1, 3;
	mov.u32 	%r9, __smem_d;
	add.s32 	%r5, %r9, %r8;
	st.shared.f64 	[%r5], %fd11;
	bar.sync 	0;
	setp.gt.u32 	%p3, %r1, 31;
	@%p3 bra 	$L__BB110_7;
	ld.volatile.shared.f64 	%fd7, [%r5+8];
	add.f64 	%fd8, %fd11, %fd7;
	st.volatile.shared.f64 	[%r5], %fd8;
	setp.ne.s32 	%p4, %r1, 0;
	@%p4 bra 	$L__BB110_7;
	ld.shared.f64 	%fd9, [__smem_d];
	cvta.to.global.u64 	%rd8, %rd2;
	mul.wide.u32 	%rd9, %r2, 8;
	add.s64 	%rd10, %rd8, %rd9;
	st.global.f64 	[%rd10], %fd9;
$L__BB110_7:
	ret;

}
	// .globl	_Z7reduce5IdLj1EEvPT_S1_j
.visible .entry _Z7reduce5IdLj1EEvPT_S1_j(
	.param .u64 .ptr .align 1 _Z7reduce5IdLj1EEvPT_S1_j_param_0,
	.param .u64 .ptr .align 1 _Z7reduce5IdLj1EEvPT_S1_j_param_1,
	.param .u32 _Z7reduce5IdLj1EEvPT_S1_j_param_2
)
{
	.reg .pred 	%p<4>;
	.reg .b32 	%r<10>;
	.reg .b64 	%rd<11>;
	.reg .b64 	%fd<10>;

	ld.param.u64 	%rd3, [_Z7reduce5IdLj1EEvPT_S1_j_param_0];
	ld.param.u64 	%rd2, [_Z7reduce5IdLj1EEvPT_S1_j_param_1];
	ld.param.u32 	%r5, [_Z7reduce5IdLj1EEvPT_S1_j_param_2];
	cvta.to.global.u64 	%rd1, %rd3;
	mov.u32 	%r1, %tid.x;
	mov.u32 	%r2, %ctaid.x;
	shl.b32 	%r6, %r2, 1;
	add.s32 	%r3, %r6, %r1;
	setp.ge.u32 	%p1, %r3, %r5;
	mov.f64 	%fd9, 0d0000000000000000;
	@%p1 bra 	$L__BB111_2;
	mul.wide.u32 	%rd4, %r3, 8;
	add.s64 	%rd5, %rd1, %rd4;
	ld.global.f64 	%fd9, [%rd5];
$L__BB111_2:
	add.s32 	%r4, %r3, 1;
	setp.ge.u32 	%p2, %r4, %r5;
	@%p2 bra 	$L__BB111_4;
	mul.wide.u32 	%rd6, %r4, 8;
	add.s64 	%rd7, %rd1, %rd6;
	ld.global.f64 	%fd6, [%rd7];
	add.f64 	%fd9, %fd9, %fd6;
$L__BB111_4:
	shl.b32 	%r7, %r1, 3;
	mov.u32 	%r8, __smem_d;
	add.s32 	%r9, %r8, %r7;
	st.shared.f64 	[%r9], %fd9;
	bar.sync 	0;
	setp.ne.s32 	%p3, %r1, 0;
	@%p3 bra 	$L__BB111_6;
	ld.shared.f64 	%fd7, [__smem_d];
	cvta.to.global.u64 	%rd8, %rd2;
	mul.wide.u32 	%rd9, %r2, 8;
	add.s64 	%rd10, %rd8, %rd9;
	st.global.f64 	[%rd10], %fd7;
$L__BB111_6:
	ret;

}
	// .globl	_Z7reduce6IdLj512ELb1EEvPT_S1_j
.visible .entry _Z7reduce6IdLj512ELb1EEvPT_S1_j(
	.param .u64 .ptr .align 1 _Z7reduce6IdLj512ELb1EEvPT_S1_j_param_0,
	.param .u64 .ptr .align 1 _Z7reduce6IdLj512ELb1EEvPT_S1_j_param_1,
	.param .u32 _Z7reduce6IdLj512ELb1EEvPT_S1_j_param_2
)
{
	.reg .pred 	%p<8>;
	.reg .b32 	%r<15>;
	.reg .b64 	%rd<11>;
	.reg .b64 	%fd<36>;

	ld.param.u64 	%rd2, [_Z7reduce6IdLj512ELb1EEvPT_S1_j_param_0];
	ld.param.u64 	%rd3, [_Z7reduce6IdLj512ELb1EEvPT_S1_j_param_1];
	ld.param.u32 	%r8, [_Z7reduce6IdLj512ELb1EEvPT_S1_j_param_2];
	mov.u32 	%r1, %tid.x;
	mov.u32 	%r2, %ctaid.x;
	shl.b32 	%r9, %r2, 10;
	or.b32  	%r14, %r9, %r1;
	setp.ge.u32 	%p1, %r14, %r8;
	mov.f64 	%fd32, 0d0000000000000000;
	@%p1 bra 	$L__BB112_3;
	cvta.to.global.u64 	%rd1, %rd2;
	mov.u32 	%r10, %nctaid.x;
	shl.b32 	%r4, %r10, 10;
	mov.f64 	%fd32, 0d0000000000000000;
$L__BB112_2:
	mul.wide.u32 	%rd4, %r14, 8;
	add.s64 	%rd5, %rd1, %rd4;
	ld.global.f64 	%fd12, [%rd5];
	add.f64 	%fd13, %fd32, %fd12;
	add.s32 	%r11, %r14, 512;
	mul.wide.u32 	%rd6, %r11, 8;
	add.s64 	%rd7, %rd1, %rd6;
	ld.global.f64 	%fd14, [%rd7];
	add.f64 	%fd32, %fd13, %fd14;
	add.s32 	%r14, %r14, %r4;
	setp.lt.u32 	%p2, %r14, %r8;
	@%p2 bra 	$L__BB112_2;
$L__BB112_3:
	shl.b32 	%r12, %r1, 3;
	mov.u32 	%r13, __smem_d;
	add.s32 	%r7, %r13, %r12;
	st.shared.f64 	[%r7], %fd32;
	bar.sync 	0;
	setp.gt.u32 	%p3, %r1, 255;
	@%p3 bra 	$L__BB112_5;
	ld.shared.f64 	%fd15, [%r7+2048];
	add.f64 	%fd32, %fd32, %fd15;
	st.shared.f64 	[%r7], %fd32;
$L__BB112_5:
	bar.sync 	0;
	setp.gt.u32 	%p4, %r1, 127;
	@%p4 bra 	$L__BB112_7;
	ld.shared.f64 	%fd16, [%r7+1024];
	add.f64 	%fd32, %fd32, %fd16;
	st.shared.f64 	[%r7], %fd32;
$L__BB112_7:
	bar.sync 	0;
	setp.gt.u32 	%p5, %r1, 63;
	@%p5 bra 	$L__BB112_9;
	ld.shared.f64 	%fd17, [%r7+512];
	add.f64 	%fd32, %fd32, %fd17;
	st.shared.f64 	[%r7], %fd32;
$L__BB112_9:
	bar.sync 	0;
	setp.gt.u32 	%p6, %r1, 31;
	@%p6 bra 	$L__BB112_12;
	ld.volatile.shared.f64 	%fd18, [%r7+256];
	add.f64 	%fd19, %fd32, %fd18;
	st.volatile.shared.f64 	[%r7], %fd19;
	ld.volatile.shared.f64 	%fd20, [%r7+128];
	add.f64 	%fd21, %fd19, %fd20;
	st.volatile.shared.f64 	[%r7], %fd21;
	ld.volatile.shared.f64 	%fd22, [%r7+64];
	add.f64 	%fd23, %fd21, %fd22;
	st.volatile.shared.f64 	[%r7], %fd23;
	ld.volatile.shared.f64 	%fd24, [%r7+32];
	add.f64 	%fd25, %fd23, %fd24;
	st.volatile.shared.f64 	[%r7], %fd25;
	ld.volatile.shared.f64 	%fd26, [%r7+16];
	add.f64 	%fd27, %fd25, %fd26;
	st.volatile.shared.f64 	[%r7], %fd27;
	ld.volatile.shared.f64 	%fd28, [%r7+8];
	add.f64 	%fd29, %fd27, %fd28;
	st.volatile.shared.f64 	[%r7], %fd29;
	setp.ne.s32 	%p7, %r1, 0;
	@%p7 bra 	$L__BB112_12;
	ld.shared.f64 	%fd30, [__smem_d];
	cvta.to.global.u64 	%rd8, %rd3;
	mul.wide.u32 	%rd9, %r2, 8;
	add.s64 	%rd10, %rd8, %rd9;
	st.global.f64 	[%rd10], %fd30;
$L__BB112_12:
	ret;

}
	// .globl	_Z7reduce6IdLj256ELb1EEvPT_S1_j
.visible .entry _Z7reduce6IdLj256ELb1EEvPT_S1_j(
	.param .u64 .ptr .align 1 _Z7reduce6IdLj256ELb1EEvPT_S1_j_param_0,
	.param .u64 .ptr .align 1 _Z7reduce6IdLj256ELb1EEvPT_S1_j_param_1,
	.param .u32 _Z7reduce6IdLj256ELb1EEvPT_S1_j_param_2
)
{
	.reg .pred 	%p<7>;
	.reg .b32 	%r<15>;
	.reg .b64 	%rd<11>;
	.reg .b64 	%fd<32>;

	ld.param.u64 	%rd2, [_Z7reduce6IdLj256ELb1EEvPT_S1_j_param_0];
	ld.param.u64 	%rd3, [_Z7reduce6IdLj256ELb1EEvPT_S1_j_param_1];
	ld.param.u32 	%r8, [_Z7reduce6IdLj256ELb1EEvPT_S1_j_param_2];
	mov.u32 	%r1, %tid.x;
	mov.u32 	%r2, %ctaid.x;
	shl.b32 	%r9, %r2, 9;
	add.s32 	%r14, %r9, %r1;
	setp.ge.u32 	%p1, %r14, %r8;
	mov.f64 	%fd29, 0d0000000000000000;
	@%p1 bra 	$L__BB113_3;
	cvta.to.global.u64 	%rd1, %rd2;
	mov.u32 	%r10, %nctaid.x;
	shl.b32 	%r4, %r10, 9;
	mov.f64 	%fd29, 0d0000000000000000;
$L__BB113_2:
	mul.wide.u32 	%rd4, %r14, 8;
	add.s64 	%rd5, %rd1, %rd4;
	ld.global.f64 	%fd10, [%rd5];
	add.f64 	%fd11, %fd29, %fd10;
	add.s32 	%r11, %r14, 256;
	mul.wide.u32 	%rd6, %r11, 8;
	add.s64 	%rd7, %rd1, %rd6;
	ld.global.f64 	%fd12, [%rd7];
	add.f64 	%fd29, %fd11, %fd12;
	add.s32 	%r14, %r14, %r4;
	setp.lt.u32 	%p2, %r14, %r8;
	@%p2 bra 	$L__BB113_2;
$L__BB113_3:
	shl.b32 	%r12, %r1, 3;
	mov.u32 	%r13, __smem_d;
	add.s32 	%r7, %r13, %r12;
	st.shared.f64 	[%r7], %fd29;
	bar.sync 	0;
	setp.gt.u32 	%p3, %r1, 127;
	@%p3 bra 	$L__BB113_5;
	ld.shared.f64 	%fd13, [%r7+1024];
	add.f64 	%fd29, %fd29, %fd13;
	st.shared.f64 	[%r7], %fd29;
$L__BB113_5:
	bar.sync 	0;
	setp.gt.u32 	%p4, %r1, 63;
	@%p4 bra 	$L__BB113_7;
	ld.shared.f64 	%fd14, [%r7+512];
	add.f64 	%fd29, %fd29, %fd14;
	st.shared.f64 	[%r7], %fd29;
$L__BB113_7:
	bar.sync 	0;
	setp.gt.u32 	%p5, %r1, 31;
	@%p5 bra 	$L__BB113_10;
	ld.volatile.shared.f64 	%fd15, [%r7+256];
	add.f64 	%fd16, %fd29, %fd15;
	st.volatile.shared.f64 	[%r7], %fd16;
	ld.volatile.shared.f64 	%fd17, [%r7+128];
	add.f64 	%fd18, %fd16, %fd17;
	st.volatile.shared.f64 	[%r7], %fd18;
	ld.volatile.shared.f64 	%fd19, [%r7+64];
	add.f64 	%fd20, %fd18, %fd19;
	st.volatile.shared.f64 	[%r7], %fd20;
	ld.volatile.shared.f64 	%fd21, [%r7+32];
	add.f64 	%fd22, %fd20, %fd21;
	st.volatile.shared.f64 	[%r7], %fd22;
	ld.volatile.shared.f64 	%fd23, [%r7+16];
	add.f64 	%fd24, %fd22, %fd23;
	st.volatile.shared.f64 	[%r7], %fd24;
	ld.volatile.shared.f64 	%fd25, [%r7+8];
	add.f64 	%fd26, %fd24, %fd25;
	st.volatile.shared.f64 	[%r7], %fd26;
	setp.ne.s32 	%p6, %r1, 0;
	@%p6 bra 	$L__BB113_10;
	ld.shared.f64 	%fd27, [__smem_d];
	cvta.to.global.u64 	%rd8, %rd3;
	mul.wide.u32 	%rd9, %r2, 8;
	add.s64 	%rd10, %rd8, %rd9;
	st.global.f64 	[%rd10], %fd27;
$L__BB113_10:
	ret;

}
	// .globl	_Z7reduce6IdLj128ELb1EEvPT_S1_j
.visible .entry _Z7reduce6IdLj128ELb1EEvPT_S1_j(
	.param .u64 .ptr .align 1 _Z7reduce6IdLj128ELb1EEvPT_S1_j_param_0,
	.param .u64 .ptr .align 1 _Z7reduce6IdLj128ELb1EEvPT_S1_j_param_1,
	.param .u32 _Z7reduce6IdLj128ELb1EEvPT_S1_j_param_2
)
{
	.reg .pred 	%p<6>;
	.reg .b32 	%r<15>;
	.reg .b64 	%rd<11>;
	.reg .b64 	%fd<28>;

	ld.param.u64 	%rd2, [_Z7reduce6IdLj128ELb1EEvPT_S1_j_param_0];
	ld.param.u64 	%rd3, [_Z7reduce6IdLj128ELb1EEvPT_S1_j_param_1];
	ld.param.u32 	%r8, [_Z7reduce6IdLj128ELb1EEvPT_S1_j_param_2];
	mov.u32 	%r1, %tid.x;
	mov.u32 	%r2, %ctaid.x;
	shl.b32 	%r9, %r2, 8;
	add.s32 	%r14, %r9, %r1;
	setp.ge.u32 	%p1, %r14, %r8;
	mov.f64 	%fd26, 0d0000000000000000;
	@%p1 bra 	$L__BB114_3;
	cvta.to.global.u64 	%rd1, %rd2;
	mov.u32 	%r10, %nctaid.x;
	shl.b32 	%r4, %r10, 8;
	mov.f64 	%fd26, 0d0000000000000000;
$L__BB114_2:
	mul.wide.u32 	%rd4, %r14, 8;
	add.s64 	%rd5, %rd1, %rd4;
	ld.global.f64 	%fd8, [%rd5];
	add.f64 	%fd9, %fd26, %fd8;
	add.s32 	%r11, %r14, 128;
	mul.wide.u32 	%rd6, %r11, 8;
	add.s64 	%rd7, %rd1, %rd6;
	ld.global.f64 	%fd10, [%rd7];
	add.f64 	%fd26, %fd9, %fd10;
	add.s32 	%r14, %r14, %r4;
	setp.lt.u32 	%p2, %r14, %r8;
	@%p2 bra 	$L__BB114_2;
$L__BB114_3:
	shl.b32 	%r12, %r1, 3;
	mov.u32 	%r13, __smem_d;
	add.s32 	%r7, %r13, %r12;
	st.shared.f64 	[%r7], %fd26;
	bar.sync 	0;
	setp.gt.u32 	%p3, %r1, 63;
	@%p3 bra 	$L__BB114_5;
	ld.shared.f64 	%fd11, [%r7+512];
	add.f64 	%fd26, %fd26, %fd11;
	st.shared.f64 	[%r7], %fd26;
$L__BB114_5:
	bar.sync 	0;
	setp.gt.u32 	%p4, %r1, 31;
	@%p4 bra 	$L__BB114_8;
	ld.volatile.shared.f64 	%fd12, [%r7+256];
	add.f64 	%fd13, %fd26, %fd12;
	st.volatile.shared.f64 	[%r7], %fd13;
	ld.volatile.shared.f64 	%fd14, [%r7+128];
	add.f64 	%fd15, %fd13, %fd14;
	st.volatile.shared.f64 	[%r7], %fd15;
	ld.volatile.shared.f64 	%fd16, [%r7+64];
	add.f64 	%fd17, %fd15, %fd16;
	st.volatile.shared.f64 	[%r7], %fd17;
	ld.volatile.shared.f64 	%fd18, [%r7+32];
	add.f64 	%fd19, %fd17, %fd18;
	st.volatile.shared.f64 	[%r7], %fd19;
	ld.volatile.shared.f64 	%fd20, [%r7+16];
	add.f64 	%fd21, %fd19, %fd20;
	st.volatile.shared.f64 	[%r7], %fd21;
	ld.volatile.shared.f64 	%fd22, [%r7+8];
	add.f64 	%fd23, %fd21, %fd22;
	st.volatile.shared.f64 	[%r7], %fd23;
	setp.ne.s32 	%p5, %r1, 0;
	@%p5 bra 	$L__BB114_8;
	ld.shared.f64 	%fd24, [__smem_d];
	cvta.to.global.u64 	%rd8, %rd3;
	mul.wide.u32 	%rd9, %r2, 8;
	add.s64 	%rd10, %rd8, %rd9;
	st.global.f64 	[%rd10], %fd24;
$L__BB114_8:
	ret;

}
	// .globl	_Z7reduce6IdLj64ELb1EEvPT_S1_j
.visible .entry _Z7reduce6IdLj64ELb1EEvPT_S1_j(
	.param .u64 .ptr .align 1 _Z7reduce6IdLj64ELb1EEvPT_S1_j_param_0,
	.param .u64 .ptr .align 1 _Z7reduce6IdLj64ELb1EEvPT_S1_j_param_1,
	.param .u32 _Z7reduce6IdLj64ELb1EEvPT_S1_j_param_2
)
{
	.reg .pred 	%p<5>;
	.reg .b32 	%r<15>;
	.reg .b64 	%rd<11>;
	.reg .b64 	%fd<24>;

	ld.param.u64 	%rd2, [_Z7reduce6IdLj64ELb1EEvPT_S1_j_param_0];
	ld.param.u64 	%rd3, [_Z7reduce6IdLj64ELb1EEvPT_S1_j_param_1];
	ld.param.u32 	%r8, [_Z7reduce6IdLj64ELb1EEvPT_S1_j_param_2];
	mov.u32 	%r1, %tid.x;
	mov.u32 	%r2, %ctaid.x;
	shl.b32 	%r9, %r2, 7;
	add.s32 	%r14, %r9, %r1;
	setp.ge.u32 	%p1, %r14, %r8;
	mov.f64 	%fd23, 0d0000000000000000;
	@%p1 bra 	$L__BB115_3;
	cvta.to.global.u64 	%rd1, %rd2;
	mov.u32 	%r10, %nctaid.x;
	shl.b32 	%r4, %r10, 7;
	mov.f64 	%fd23, 0d0000000000000000;
$L__BB115_2:
	mul.wide.u32 	%rd4, %r14, 8;
	add.s64 	%rd5, %rd1, %rd4;
	ld.global.f64 	%fd6, [%rd5];
	add.f64 	%fd7, %fd23, %fd6;
	add.s32 	%r11, %r14, 64;
	mul.wide.u32 	%rd6, %r11, 8;
	add.s64 	%rd7, %rd1, %rd6;
	ld.global.f64 	%fd8, [%rd7];
	add.f64 	%fd23, %fd7, %fd8;
	add.s32 	%r14, %r14, %r4;
	setp.lt.u32 	%p2, %r14, %r8;
	@%p2 bra 	$L__BB115_2;
$L__BB115_3:
	shl.b32 	%r12, %r1, 3;
	mov.u32 	%r13, __smem_d;
	add.s32 	%r7, %r13, %r12;
	st.shared.f64 	[%r7], %fd23;
	bar.sync 	0;
	setp.gt.u32 	%p3, %r1, 31;
	@%p3 bra 	$L__BB115_6;
	ld.volatile.shared.f64 	%fd9, [%r7+256];
	add.f64 	%fd10, %fd23, %fd9;
	st.volatile.shared.f64 	[%r7], %fd10;
	ld.volatile.shared.f64 	%fd11, [%r7+128];
	add.f64 	%fd12, %fd10, %fd11;
	st.volatile.shared.f64 	[%r7], %fd12;
	ld.volatile.shared.f64 	%fd13, [%r7+64];
	add.f64 	%fd14, %fd12, %fd13;
	st.volatile.shared.f64 	[%r7], %fd14;
	ld.volatile.shared.f64 	%fd15, [%r7+32];
	add.f64 	%fd16, %fd14, %fd15;
	st.volatile.shared.f64 	[%r7], %fd16;
	ld.volatile.shared.f64 	%fd17, [%r7+16];
	add.f64 	%fd18, %fd16, %fd17;
	st.volatile.shared.f64 	[%r7], %fd18;
	ld.volatile.shared.f64 	%fd19, [%r7+8];
	add.f64 	%fd20, %fd18, %fd19;
	st.volatile.shared.f64 	[%r7], %fd20;
	setp.ne.s32 	%p4, %r1, 0;
	@%p4 bra 	$L__BB115_6;
	ld.shared.f64 	%fd21, [__smem_d];
	cvta.to.global.u64 	%rd8, %rd3;
	mul.wide.u32 	%rd9, %r2, 8;
	add.s64 	%rd10, %rd8, %rd9;
	st.global.f64 	[%rd10], %fd21;
$L__BB115_6:
	ret;

}
	// .globl	_Z7reduce6IdLj32ELb1EEvPT_S1_j
.visible .entry _Z7reduce6IdLj32ELb1EEvPT_S1_j(
	.param .u64 .ptr .align 1 _Z7reduce6IdLj32ELb1EEvPT_S1_j_param_0,
	.param .u64 .ptr .align 1 _Z7reduce6IdLj32ELb1EEvPT_S1_j_param_1,
	.param .u32 _Z7reduce6IdLj32ELb1EEvPT_S1_j_param_2
)
{
	.reg .pred 	%p<5>;
	.reg .b32 	%r<15>;
	.reg .b64 	%rd<11>;
	.reg .b64 	%fd<22>;

	ld.param.u64 	%rd2, [_Z7reduce6IdLj32ELb1EEvPT_S1_j_param_0];
	ld.param.u64 	%rd3, [_Z7reduce6IdLj32ELb1EEvPT_S1_j_param_1];
	ld.param.u32 	%r8, [_Z7reduce6IdLj32ELb1EEvPT_S1_j_param_2];
	mov.u32 	%r1, %tid.x;
	mov.u32 	%r2, %ctaid.x;
	shl.b32 	%r9, %r2, 6;
	add.s32 	%r14, %r9, %r1;
	setp.ge.u32 	%p1, %r14, %r8;
	mov.f64 	%fd21, 0d0000000000000000;
	@%p1 bra 	$L__BB116_3;
	cvta.to.global.u64 	%rd1, %rd2;
	mov.u32 	%r10, %nctaid.x;
	shl.b32 	%r4, %r10, 6;
	mov.f64 	%fd21, 0d0000000000000000;
$L__BB116_2:
	mul.wide.u32 	%rd4, %r14, 8;
	add.s64 	%rd5, %rd1, %rd4;
	ld.global.f64 	%fd6, [%rd5];
	add.f64 	%fd7, %fd21, %fd6;
	add.s32 	%r11, %r14, 32;
	mul.wide.u32 	%rd6, %r11, 8;
	add.s64 	%rd7, %rd1, %rd6;
	ld.global.f64 	%fd8, [%rd7];
	add.f64 	%fd21, %fd7, %fd8;
	add.s32 	%r14, %r14, %r4;
	setp.lt.u32 	%p2, %r14, %r8;
	@%p2 bra 	$L__BB116_2;
$L__BB116_3:
	shl.b32 	%r12, %r1, 3;
	mov.u32 	%r13, __smem_d;
	add.s32 	%r7, %r13, %r12;
	st.shared.f64 	[%r7], %fd21;
	bar.sync 	0;
	setp.gt.u32 	%p3, %r1, 31;
	@%p3 bra 	$L__BB116_6;
	ld.volatile.shared.f64 	%fd9, [%r7+128];
	add.f64 	%fd10, %fd21, %fd9;
	st.volatile.shared.f64 	[%r7], %fd10;
	ld.volatile.shared.f64 	%fd11, [%r7+64];
	add.f64 	%fd12, %fd10, %fd11;
	st.volatile.shared.f64 	[%r7], %fd12;
	ld.volatile.shared.f64 	%fd13, [%r7+32];
	add.f64 	%fd14, %fd12, %fd13;
	st.volatile.shared.f64 	[%r7], %fd14;
	ld.volatile.shared.f64 	%fd15, [%r7+16];
	add.f64 	%fd16, %fd14, %fd15;
	st.volatile.shared.f64 	[%r7], %fd16;
	ld.volatile.shared.f64 	%fd17, [%r7+8];
	add.f64 	%fd18, %fd16, %fd17;
	st.volatile.shared.f64 	[%r7], %fd18;
	setp.ne.s32 	%p4, %r1, 0;
	@%p4 bra 	$L__BB116_6;
	ld.shared.f64 	%fd19, [__smem_d];
	cvta.to.global.u64 	%rd8, %rd3;
	mul.wide.u32 	%rd9, %r2, 8;
	add.s64 	%rd10, %rd8, %rd9;
	st.global.f64 	[%rd10], %fd19;
$L__BB116_6:
	ret;

}
	// .globl	_Z7reduce6IdLj16ELb1EEvPT_S1_j
.visible .entry _Z7reduce6IdLj16ELb1EEvPT_S1_j(
	.param .u64 .ptr .align 1 _Z7reduce6IdLj16ELb1EEvPT_S1_j_param_0,
	.param .u64 .ptr .align 1 _Z7reduce6IdLj16ELb1EEvPT_S1_j_param_1,
	.param .u32 _Z7reduce6IdLj16ELb1EEvPT_S1_j_param_2
)
{
	.reg .pred 	%p<5>;
	.reg .b32 	%r<15>;
	.reg .b64 	%rd<11>;
	.reg .b64 	%fd<20>;

	ld.param.u64 	%rd2, [_Z7reduce6IdLj16ELb1EEvPT_S1_j_param_0];
	ld.param.u64 	%rd3, [_Z7reduce6IdLj16ELb1EEvPT_S1_j_param_1];
	ld.param.u32 	%r8, [_Z7reduce6IdLj16ELb1EEvPT_S1_j_param_2];
	mov.u32 	%r1, %tid.x;
	mov.u32 	%r2, %ctaid.x;
	shl.b32 	%r9, %r2, 5;
	add.s32 	%r14, %r9, %r1;
	setp.ge.u32 	%p1, %r14, %r8;
	mov.f64 	%fd19, 0d0000000000000000;
	@%p1 bra 	$L__BB117_3;
	cvta.to.global.u64 	%rd1, %rd2;
	mov.u32 	%r10, %nctaid.x;
	shl.b32 	%r4, %r10, 5;
	mov.f64 	%fd19, 0d0000000000000000;
$L__BB117_2:
	mul.wide.u32 	%rd4, %r14, 8;
	add.s64 	%rd5, %rd1, %rd4;
	ld.global.f64 	%fd6, [%rd5];
	add.f64 	%fd7, %fd19, %fd6;
	add.s32 	%r11, %r14, 16;
	mul.wide.u32 	%rd6, %r11, 8;
	add.s64 	%rd7, %rd1, %rd6;
	ld.global.f64 	%fd8, [%rd7];
	add.f64 	%fd19, %fd7, %fd8;
	add.s32 	%r14, %r14, %r4;
	setp.lt.u32 	%p2, %r14, %r8;
	@%p2 bra 	$L__BB117_2;
$L__BB117_3:
	shl.b32 	%r12, %r1, 3;
	mov.u32 	%r13, __smem_d;
	add.s32 	%r7, %r13, %r12;
	st.shared.f64 	[%r7], %fd19;
	bar.sync 	0;
	setp.gt.u32 	%p3, %r1, 31;
	@%p3 bra 	$L__BB117_6;
	ld.volatile.shared.f64 	%fd9, [%r7+64];
	add.f64 	%fd10, %fd19, %fd9;
	st.volatile.shared.f64 	[%r7], %fd10;
	ld.volatile.shared.f64 	%fd11, [%r7+32];
	add.f64 	%fd12, %fd10, %fd11;
	st.volatile.shared.f64 	[%r7], %fd12;
	ld.volatile.shared.f64 	%fd13, [%r7+16];
	add.f64 	%fd14, %fd12, %fd13;
	st.volatile.shared.f64 	[%r7], %fd14;
	ld.volatile.shared.f64 	%fd15, [%r7+8];
	add.f64 	%fd16, %fd14, %fd15;
	st.volatile.shared.f64 	[%r7], %fd16;
	setp.ne.s32 	%p4, %r1, 0;
	@%p4 bra 	$L__BB117_6;
	ld.shared.f64 	%fd17, [__smem_d];
	cvta.to.global.u64 	%rd8, %rd3;
	mul.wide.u32 	%rd9, %r2, 8;
	add.s64 	%rd10, %rd8, %rd9;
	st.global.f64 	[%rd10], %fd17;
$L__BB117_6:
	ret;

}
	// .globl	_Z7reduce6IdLj8ELb1EEvPT_S1_j
.visible .entry _Z7reduce6IdLj8ELb1EEvPT_S1_j(
	.param .u64 .ptr .align 1 _Z7reduce6IdLj8ELb1EEvPT_S1_j_param_0,
	.param .u64 .ptr .align 1 _Z7reduce6IdLj8ELb1EEvPT_S1_j_param_1,
	.param .u32 _Z7reduce6IdLj8ELb1EEvPT_S1_j_param_2
)
{
	.reg .pred 	%p<5>;
	.reg .b32 	%r<15>;
	.reg .b64 	%rd<11>;
	.reg .b64 	%fd<18>;

	ld.param.u64 	%rd2, [_Z7reduce6IdLj8ELb1EEvPT_S1_j_param_0];
	ld.param.u64 	%rd3, [_Z7reduce6IdLj8ELb1EEvPT_S1_j_param_1];
	ld.param.u32 	%r8, [_Z7reduce6IdLj8ELb1EEvPT_S1_j_param_2];
	mov.u32 	%r1, %tid.x;
	mov.u32 	%r2, %ctaid.x;
	shl.b32 	%r9, %r2, 4;
	add.s32 	%r14, %r9, %r1;
	setp.ge.u32 	%p1, %r14, %r8;
	mov.f64 	%fd17, 0d0000000000000000;
	@%p1 bra 	$L__BB118_3;
	cvta.to.global.u64 	%rd1, %rd2;
	mov.u32 	%r10, %nctaid.x;
	shl.b32 	%r4, %r10, 4;
	mov.f64 	%fd17, 0d0000000000000000;
$L__BB118_2:
	mul.wide.u32 	%rd4, %r14, 8;
	add.s64 	%rd5, %rd1, %rd4;
	ld.global.f64 	%fd6, [%rd5];
	add.f64 	%fd7, %fd17, %fd6;
	add.s32 	%r11, %r14, 8;
	mul.wide.u32 	%rd6, %r11, 8;
	add.s64 	%rd7, %rd1, %rd6;
	ld.global.f64 	%fd8, [%rd7];
	add.f64 	%fd17, %fd7, %fd8;
	add.s32 	%r14, %r14, %r4;
	setp.lt.u32 	%p2, %r14, %r8;
	@%p2 bra 	$L__BB118_2;
$L__BB118_3:
	shl.b32 	%r12, %r1, 3;
	mov.u32 	%r13, __smem_d;
	add.s32 	%r7, %r13, %r12;
	st.shared.f64 	[%r7], %fd17;
	bar.sync 	0;
	setp.gt.u32 	%p3, %r1, 31;
	@%p3 bra 	$L__BB118_6;
	ld.volatile.shared.f64 	%fd9, [%r7+32];
	add.f64 	%fd10, %fd17, %fd9;
	st.volatile.shared.f64 	[%r7], %fd10;
	ld.volatile.shared.f64 	%fd11, [%r7+16];
	add.f64 	%fd12, %fd10, %fd11;
	st.volatile.shared.f64 	[%r7], %fd12;
	ld.volatile.shared.f64 	%fd13, [%r7+8];
	add.f64 	%fd14, %fd12, %fd13;
	st.volatile.shared.f64 	[%r7], %fd14;
	setp.ne.s32 	%p4, %r1, 0;
	@%p4 bra 	$L__BB118_6;
	ld.shared.f64 	%fd15, [__smem_d];
	cvta.to.global.u64 	%rd8, %rd3;
	mul.wide.u32 	%rd9, %r2, 8;
	add.s64 	%rd10, %rd8, %rd9;
	st.global.f64 	[%rd10], %fd15;
$L__BB118_6:
	ret;

}
	// .globl	_Z7reduce6IdLj4ELb1EEvPT_S1_j
.visible .entry _Z7reduce6IdLj4ELb1EEvPT_S1_j(
	.param .u64 .ptr .align 1 _Z7reduce6IdLj4ELb1EEvPT_S1_j_param_0,
	.param .u64 .ptr .align 1 _Z7reduce6IdLj4ELb1EEvPT_S1_j_param_1,
	.param .u32 _Z7reduce6IdLj4ELb1EEvPT_S1_j_param_2
)
{
	.reg .pred 	%p<5>;
	.reg .b32 	%r<15>;
	.reg .b64 	%rd<11>;
	.reg .b64 	%fd<16>;

	ld.param.u64 	%rd2, [_Z7reduce6IdLj4ELb1EEvPT_S1_j_param_0];
	ld.param.u64 	%rd3, [_Z7reduce6IdLj4ELb1EEvPT_S1_j_param_1];
	ld.param.u32 	%r8, [_Z7reduce6IdLj4ELb1EEvPT_S1_j_param_2];
	mov.u32 	%r1, %tid.x;
	mov.u32 	%r2, %ctaid.x;
	shl.b32 	%r9, %r2, 3;
	add.s32 	%r14, %r9, %r1;
	setp.ge.u32 	%p1, %r14, %r8;
	mov.f64 	%fd15, 0d0000000000000000;
	@%p1 bra 	$L__BB119_3;
	cvta.to.global.u64 	%rd1, %rd2;
	mov.u32 	%r10, %nctaid.x;
	shl.b32 	%r4, %r10, 3;
	mov.f64 	%fd15, 0d0000000000000000;
$L__BB119_2:
	mul.wide.u32 	%rd4, %r14, 8;
	add.s64 	%rd5, %rd1, %rd4;
	ld.global.f64 	%fd6, [%rd5];
	add.f64 	%fd7, %fd15, %fd6;
	add.s32 	%r11, %r14, 4;
	mul.wide.u32 	%rd6, %r11, 8;
	add.s64 	%rd7, %rd1, %rd6;
	ld.global.f64 	%fd8, [%rd7];
	add.f64 	%fd15, %fd7, %fd8;
	add.s32 	%r14, %r14, %r4;
	setp.lt.u32 	%p2, %r14, %r8;
	@%p2 bra 	$L__BB119_2;
$L__BB119_3:
	shl.b32 	%r12, %r1, 3;
	mov.u32 	%r13, __smem_d;
	add.s32 	%r7, %r13, %r12;
	st.shared.f64 	[%r7], %fd15;
	bar.sync 	0;
	setp.gt.u32 	%p3, %r1, 31;
	@%p3 bra 	$L__BB119_6;
	ld.volatile.shared.f64 	%fd9, [%r7+16];
	add.f64 	%fd10, %fd15, %fd9;
	st.volatile.shared.f64 	[%r7], %fd10;
	ld.volatile.shared.f64 	%fd11, [%r7+8];
	add.f64 	%fd12, %fd10, %fd11;
	st.volatile.shared.f64 	[%r7], %fd12;
	setp.ne.s32 	%p4, %r1, 0;
	@%p4 bra 	$L__BB119_6;
	ld.shared.f64 	%fd13, [__smem_d];
	cvta.to.global.u64 	%rd8, %rd3;
	mul.wide.u32 	%rd9, %r2, 8;
	add.s64 	%rd10, %rd8, %rd9;
	st.global.f64 	[%rd10], %fd13;
$L__BB119_6:
	ret;

}
	// .globl	_Z7reduce6IdLj2ELb1EEvPT_S1_j
.visible .entry _Z7reduce6IdLj2ELb1EEvPT_S1_j(
	.param .u64 .ptr .align 1 _Z7reduce6IdLj2ELb1EEvPT_S1_j_param_0,
	.param .u64 .ptr .align 1 _Z7reduce6IdLj2ELb1EEvPT_S1_j_param_1,
	.param .u32 _Z7reduce6IdLj2ELb1EEvPT_S1_j_param_2
)
{
	.reg .pred 	%p<5>;
	.reg .b32 	%r<15>;
	.reg .b64 	%rd<11>;
	.reg .b64 	%fd<14>;

	ld.param.u64 	%rd2, [_Z7reduce6IdLj2ELb1EEvPT_S1_j_param_0];
	ld.param.u64 	%rd3, [_Z7reduce6IdLj2ELb1EEvPT_S1_j_param_1];
	ld.param.u32 	%r8, [_Z7reduce6IdLj2ELb1EEvPT_S1_j_param_2];
	mov.u32 	%r1, %tid.x;
	mov.u32 	%r2, %ctaid.x;
	shl.b32 	%r9, %r2, 2;
	add.s32 	%r14, %r9, %r1;
	setp.ge.u32 	%p1, %r14, %r8;
	mov.f64 	%fd13, 0d0000000000000000;
	@%p1 bra 	$L__BB120_3;
	cvta.to.global.u64 	%rd1, %rd2;
	mov.u32 	%r10, %nctaid.x;
	shl.b32 	%r4, %r10, 2;
	mov.f64 	%fd13, 0d0000000000000000;
$L__BB120_2:
	mul.wide.u32 	%rd4, %r14, 8;
	add.s64 	%rd5, %rd1, %rd4;
	ld.global.f64 	%fd6, [%rd5];
	add.f64 	%fd7, %fd13, %fd6;
	add.s32 	%r11, %r14, 2;
	mul.wide.u32 	%rd6, %r11, 8;
	add.s64 	%rd7, %rd1, %rd6;
	ld.global.f64 	%fd8, [%rd7];
	add.f64 	%fd13, %fd7, %fd8;
	add.s32 	%r14, %r14, %r4;
	setp.lt.u32 	%p2, %r14, %r8;
	@%p2 bra 	$L__BB120_2;
$L__BB120_3:
	shl.b32 	%r12, %r1, 3;
	mov.u32 	%r13, __smem_d;
	add.s32 	%r7, %r13, %r12;
	st.shared.f64 	[%r7], %fd13;
	bar.sync 	0;
	setp.gt.u32 	%p3, %r1, 31;
	@%p3 bra 	$L__BB120_6;
	ld.volatile.shared.f64 	%fd9, [%r7+8];
	add.f64 	%fd10, %fd13, %fd9;
	st.volatile.shared.f64 	[%r7], %fd10;
	setp.ne.s32 	%p4, %r1, 0;
	@%p4 bra 	$L__BB120_6;
	ld.shared.f64 	%fd11, [__smem_d];
	cvta.to.global.u64 	%rd8, %rd3;
	mul.wide.u32 	%rd9, %r2, 8;
	add.s64 	%rd10, %rd8, %rd9;
	st.global.f64 	[%rd10], %fd11;
$L__BB120_6:
	ret;

}
	// .globl	_Z7reduce6IdLj1ELb1EEvPT_S1_j
.visible .entry _Z7reduce6IdLj1ELb1EEvPT_S1_j(
	.param .u64 .ptr .align 1 _Z7reduce6IdLj1ELb1EEvPT_S1_j_param_0,
	.param .u64 .ptr .align 1 _Z7reduce6IdLj1ELb1EEvPT_S1_j_param_1,
	.param .u32 _Z7reduce6IdLj1ELb1EEvPT_S1_j_param_2
)
{
	.reg .pred 	%p<4>;
	.reg .b32 	%r<14>;
	.reg .b64 	%rd<9>;
	.reg .b64 	%fd<12>;

	ld.param.u64 	%rd2, [_Z7reduce6IdLj1ELb1EEvPT_S1_j_param_0];
	ld.param.u64 	%rd3, [_Z7reduce6IdLj1ELb1EEvPT_S1_j_param_1];
	ld.param.u32 	%r7, [_Z7reduce6IdLj1ELb1EEvPT_S1_j_param_2];
	mov.u32 	%r1, %tid.x;
	mov.u32 	%r2, %ctaid.x;
	shl.b32 	%r8, %r2, 1;
	add.s32 	%r13, %r8, %r1;
	setp.ge.u32 	%p1, %r13, %r7;
	mov.f64 	%fd11, 0d0000000000000000;
	@%p1 bra 	$L__BB121_3;
	mov.u32 	%r9, %nctaid.x;
	shl.b32 	%r4, %r9, 1;
	cvta.to.global.u64 	%rd1, %rd2;
	mov.f64 	%fd11, 0d0000000000000000;
$L__BB121_2:
	mul.wide.u32 	%rd4, %r13, 8;
	add.s64 	%rd5, %rd1, %rd4;
	ld.global.f64 	%fd6, [%rd5];
	add.f64 	%fd7, %fd11, %fd6;
	ld.global.f64 	%fd8, [%rd5+8];
	add.f64 	%fd11, %fd7, %fd8;
	add.s32 	%r13, %r13, %r4;
	setp.lt.u32 	%p2, %r13, %r7;
	@%p2 bra 	$L__BB121_2;
$L__BB121_3:
	shl.b32 	%r10, %r1, 3;
	mov.u32 	%r11, __smem_d;
	add.s32 	%r12, %r11, %r10;
	st.shared.f64 	[%r12], %fd11;
	bar.sync 	0;
	setp.ne.s32 	%p3, %r1, 0;
	@%p3 bra 	$L__BB121_5;
	ld.shared.f64 	%fd9, [__smem_d];
	cvta.to.global.u64 	%rd6, %rd3;
	mul.wide.u32 	%rd7, %r2, 8;
	add.s64 	%rd8, %rd6, %rd7;
	st.global.f64 	[%rd8], %fd9;
$L__BB121_5:
	ret;

}
	// .globl	_Z7reduce6IdLj512ELb0EEvPT_S1_j
.visible .entry _Z7reduce6IdLj512ELb0EEvPT_S1_j(
	.param .u64 .ptr .align 1 _Z7reduce6IdLj512ELb0EEvPT_S1_j_param_0,
	.param .u64 .ptr .align 1 _Z7reduce6IdLj512ELb0EEvPT_S1_j_param_1,
	.param .u32 _Z7reduce6IdLj512ELb0EEvPT_S1_j_param_2
)
{
	.reg .pred 	%p<9>;
	.reg .b32 	%r<15>;
	.reg .b64 	%rd<11>;
	.reg .b64 	%fd<38>;

	ld.param.u64 	%rd3, [_Z7reduce6IdLj512ELb0EEvPT_S1_j_param_0];
	ld.param.u64 	%rd2, [_Z7reduce6IdLj512ELb0EEvPT_S1_j_param_1];
	ld.param.u32 	%r9, [_Z7reduce6IdLj512ELb0EEvPT_S1_j_param_2];
	cvta.to.global.u64 	%rd1, %rd3;
	mov.u32 	%r1, %tid.x;
	mov.u32 	%r2, %ctaid.x;
	shl.b32 	%r10, %r2, 10;
	or.b32  	%r14, %r10, %r1;
	setp.ge.u32 	%p1, %r14, %r9;
	mov.f64 	%fd32, 0d0000000000000000;
	@%p1 bra 	$L__BB122_5;
	mov.u32 	%r11, %nctaid.x;
	shl.b32 	%r4, %r11, 10;
	mov.f64 	%fd32, 0d0000000000000000;
$L__BB122_2:
	mul.wide.u32 	%rd4, %r14, 8;
	add.s64 	%rd5, %rd1, %rd4;
	ld.global.f64 	%fd14, [%rd5];
	add.f64 	%fd32, %fd32, %fd14;
	add.s32 	%r6, %r14, 512;
	setp.ge.u32 	%p2, %r6, %r9;
	@%p2 bra 	$L__BB122_4;
	mul.wide.u32 	%rd6, %r6, 8;
	add.s64 	%rd7, %rd1, %rd6;
	ld.global.f64 	%fd15, [%rd7];
	add.f64 	%fd32, %fd32, %fd15;
$L__BB122_4:
	add.s32 	%r14, %r14, %r4;
	setp.lt.u32 	%p3, %r14, %r9;
	@%p3 bra 	$L__BB122_2;
$L__BB122_5:
	shl.b32 	%r12, %r1, 3;
	mov.u32 	%r13, __smem_d;
	add.s32 	%r8, %r13, %r12;
	st.shared.f64 	[%r8], %fd32;
	bar.sync 	0;
	setp.gt.u32 	%p4, %r1, 255;
	@%p4 bra 	$L__BB122_7;
	ld.shared.f64 	%fd16, [%r8+2048];
	add.f64 	%fd32, %fd32, %fd16;
	st.shared.f64 	[%r8], %fd32;
$L__BB122_7:
	bar.sync 	0;
	setp.gt.u32 	%p5, %r1, 127;
	@%p5 bra 	$L__BB122_9;
	ld.shared.f64 	%fd17, [%r8+1024];
	add.f64 	%fd32, %fd32, %fd17;
	st.shared.f64 	[%r8], %fd32;
$L__BB122_9:
	bar.sync 	0;
	setp.gt.u32 	%p6, %r1, 63;
	@%p6 bra 	$L__BB122_11;
	ld.shared.f64 	%fd18, [%r8+512];
	add.f64 	%fd32, %fd32, %fd18;
	st.shared.f64 	[%r8], %fd32;
$L__BB122_11:
	bar.sync 	0;
	setp.gt.u32 	%p7, %r1, 31;
	@%p7 bra 	$L__BB122_14;
	ld.volatile.shared.f64 	%fd19, [%r8+256];
	add.f64 	%fd20, %fd32, %fd19;
	st.volatile.shared.f64 	[%r8], %fd20;
	ld.volatile.shared.f64 	%fd21, [%r8+128];
	add.f64 	%fd22, %fd20, %fd21;
	st.volatile.shared.f64 	[%r8], %fd22;
	ld.volatile.shared.f64 	%fd23, [%r8+64];
	add.f64 	%fd24, %fd22, %fd23;
	st.volatile.shared.f64 	[%r8], %fd24;
	ld.volatile.shared.f64 	%fd25, [%r8+32];
	add.f64 	%fd26, %fd24, %fd25;
	st.volatile.shared.f64 	[%r8], %fd26;
	ld.volatile.shared.f64 	%fd27, [%r8+16];
	add.f64 	%fd28, %fd26, %fd27;
	st.volatile.shared.f64 	[%r8], %fd28;
	ld.volatile.shared.f64 	%fd29, [%r8+8];
	add.f64 	%fd30, %fd28, %fd29;
	st.volatile.shared.f64 	[%r8], %fd30;
	setp.ne.s32 	%p8, %r1, 0;
	@%p8 bra 	$L__BB122_14;
	ld.shared.f64 	%fd31, [__smem_d];
	cvta.to.global.u64 	%rd8, %rd2;
	mul.wide.u32 	%rd9, %r2, 8;
	add.s64 	%rd10, %rd8, %rd9;
	st.global.f64 	[%rd10], %fd31;
$L__BB122_14:
	ret;

}
	// .globl	_Z7reduce6IdLj256ELb0EEvPT_S1_j
.visible .entry _Z7reduce6IdLj256ELb0EEvPT_S1_j(
	.param .u64 .ptr .align 1 _Z7reduce6IdLj256ELb0EEvPT_S1_j_param_0,
	.param .u64 .ptr .align 1 _Z7reduce6IdLj256ELb0EEvPT_S1_j_param_1,
	.param .u32 _Z7reduce6IdLj256ELb0EEvPT_S1_j_param_2
)
{
	.reg .pred 	%p<8>;
	.reg .b32 	%r<15>;
	.reg .b64 	%rd<11>;
	.reg .b64 	%fd<34>;

	ld.param.u64 	%rd3, [_Z7reduce6IdLj256ELb0EEvPT_S1_j_param_0];
	ld.param.u64 	%rd2, [_Z7reduce6IdLj256ELb0EEvPT_S1_j_param_1];
	ld.param.u32 	%r9, [_Z7reduce6IdLj256ELb0EEvPT_S1_j_param_2];
	cvta.to.global.u64 	%rd1, %rd3;
	mov.u32 	%r1, %tid.x;
	mov.u32 	%r2, %ctaid.x;
	shl.b32 	%r10, %r2, 9;
	add.s32 	%r14, %r10, %r1;
	setp.ge.u32 	%p1, %r14, %r9;
	mov.f64 	%fd29, 0d0000000000000000;
	@%p1 bra 	$L__BB123_5;
	mov.u32 	%r11, %nctaid.x;
	shl.b32 	%r4, %r11, 9;
	mov.f64 	%fd29, 0d0000000000000000;
$L__BB123_2:
	mul.wide.u32 	%rd4, %r14, 8;
	add.s64 	%rd5, %rd1, %rd4;
	ld.global.f64 	%fd12, [%rd5];
	add.f64 	%fd29, %fd29, %fd12;
	add.s32 	%r6, %r14, 256;
	setp.ge.u32 	%p2, %r6, %r9;
	@%p2 bra 	$L__BB123_4;
	mul.wide.u32 	%rd6, %r6, 8;
	add.s64 	%rd7, %rd1, %rd6;
	ld.global.f64 	%fd13, [%rd7];
	add.f64 	%fd29, %fd29, %fd13;
$L__BB123_4:
	add.s32 	%r14, %r14, %r4;
	setp.lt.u32 	%p3, %r14, %r9;
	@%p3 bra 	$L__BB123_2;
$L__BB123_5:
	shl.b32 	%r12, %r1, 3;
	mov.u32 	%r13, __smem_d;
	add.s32 	%r8, %r13, %r12;
	st.shared.f64 	[%r8], %fd29;
	bar.sync 	0;
	setp.gt.u32 	%p4, %r1, 127;
	@%p4 bra 	$L__BB123_7;
	ld.shared.f64 	%fd14, [%r8+1024];
	add.f64 	%fd29, %fd29, %fd14;
	st.shared.f64 	[%r8], %fd29;
$L__BB123_7:
	bar.sync 	0;
	setp.gt.u32 	%p5, %r1, 63;
	@%p5 bra 	$L__BB123_9;
	ld.shared.f64 	%fd15, [%r8+512];
	add.f64 	%fd29, %fd29, %fd15;
	st.shared.f64 	[%r8], %fd29;
$L__BB123_9:
	bar.sync 	0;
	setp.gt.u32 	%p6, %r1, 31;
	@%p6 bra 	$L__BB123_12;
	ld.volatile.shared.f64 	%fd16, [%r8+256];
	add.f64 	%fd17, %fd29, %fd16;
	st.volatile.shared.f64 	[%r8], %fd17;
	ld.volatile.shared.f64 	%fd18, [%r8+128];
	add.f64 	%fd19, %fd17, %fd18;
	st.volatile.shared.f64 	[%r8], %fd19;
	ld.volatile.shared.f64 	%fd20, [%r8+64];
	add.f64 	%fd21, %fd19, %fd20;
	st.volatile.shared.f64 	[%r8], %fd21;
	ld.volatile.shared.f64 	%fd22, [%r8+32];
	add.f64 	%fd23, %fd21, %fd22;
	st.volatile.shared.f64 	[%r8], %fd23;
	ld.volatile.shared.f64 	%fd24, [%r8+16];
	add.f64 	%fd25, %fd23, %fd24;
	st.volatile.shared.f64 	[%r8], %fd25;
	ld.volatile.shared.f64 	%fd26, [%r8+8];
	add.f64 	%fd27, %fd25, %fd26;
	st.volatile.shared.f64 	[%r8], %fd27;
	setp.ne.s32 	%p7, %r1, 0;
	@%p7 bra 	$L__BB123_12;
	ld.shared.f64 	%fd28, [__smem_d];
	cvta.to.global.u64 	%rd8, %rd2;
	mul.wide.u32 	%rd9, %r2, 8;
	add.s64 	%rd10, %rd8, %rd9;
	st.global.f64 	[%rd10], %fd28;
$L__BB123_12:
	ret;

}
	// .globl	_Z7reduce6IdLj128ELb0EEvPT_S1_j
.visible .entry _Z7reduce6IdLj128ELb0EEvPT_S1_j(
	.param .u64 .ptr .align 1 _Z7reduce6IdLj128ELb0EEvPT_S1_j_param_0,
	.param .u64 .ptr .align 1 _Z7reduce6IdLj128ELb0EEvPT_S1_j_param_1,
	.param .u32 _Z7reduce6IdLj128ELb0EEvPT_S1_j_param_2
)
{
	.reg .pred 	%p<7>;
	.reg .b32 	%r<15>;
	.reg .b64 	%rd<11>;
	.reg .b64 	%fd<30>;

	ld.param.u64 	%rd3, [_Z7reduce6IdLj128ELb0EEvPT_S1_j_param_0];
	ld.param.u64 	%rd2, [_Z7reduce6IdLj128ELb0EEvPT_S1_j_param_1];
	ld.param.u32 	%r9, [_Z7reduce6IdLj128ELb0EEvPT_S1_j_param_2];
	cvta.to.global.u64 	%rd1, %rd3;
	mov.u32 	%r1, %tid.x;
	mov.u32 	%r2, %ctaid.x;
	shl.b32 	%r10, %r2, 8;
	add.s32 	%r14, %r10, %r1;
	setp.ge.u32 	%p1, %r14, %r9;
	mov.f64 	%fd26, 0d0000000000000000;
	@%p1 bra 	$L__BB124_5;
	mov.u32 	%r11, %nctaid.x;
	shl.b32 	%r4, %r11, 8;
	mov.f64 	%fd26, 0d0000000000000000;
$L__BB124_2:
	mul.wide.u32 	%rd4, %r14, 8;
	add.s64 	%rd5, %rd1, %rd4;
	ld.global.f64 	%fd10, [%rd5];
	add.f64 	%fd26, %fd26, %fd10;
	add.s32 	%r6, %r14, 128;
	setp.ge.u32 	%p2, %r6, %r9;
	@%p2 bra 	$L__BB124_4;
	mul.wide.u32 	%rd6, %r6, 8;
	add.s64 	%rd7, %rd1, %rd6;
	ld.global.f64 	%fd11, [%rd7];
	add.f64 	%fd26, %fd26, %fd11;
$L__BB124_4:
	add.s32 	%r14, %r14, %r4;
	setp.lt.u32 	%p3, %r14, %r9;
	@%p3 bra 	$L__BB124_2;
$L__BB124_5:
	shl.b32 	%r12, %r1, 3;
	mov.u32 	%r13, __smem_d;
	add.s32 	%r8, %r13, %r12;
	st.shared.f64 	[%r8], %fd26;
	bar.sync 	0;
	setp.gt.u32 	%p4, %r1, 63;
	@%p4 bra 	$L__BB124_7;
	ld.shared.f64 	%fd12, [%r8+512];
	add.f64 	%fd26, %fd26, %fd12;
	st.shared.f64 	[%r8], %fd26;
$L__BB124_7:
	bar.sync 	0;
	setp.gt.u32 	%p5, %r1, 31;
	@%p5 bra 	$L__BB124_10;
	ld.volatile.shared.f64 	%fd13, [%r8+256];
	add.f64 	%fd14, %fd26, %fd13;
	st.volatile.shared.f64 	[%r8], %fd14;
	ld.volatile.shared.f64 	%fd15, [%r8+128];
	add.f64 	%fd16, %fd14, %fd15;
	st.volatile.shared.f64 	[%r8], %fd16;
	ld.volatile.shared.f64 	%fd17, [%r8+64];
	add.f64 	%fd18, %fd16, %fd17;
	st.volatile.shared.f64 	[%r8], %fd18;
	ld.volatile.shared.f64 	%fd19, [%r8+32];
	add.f64 	%fd20, %fd18, %fd19;
	st.volatile.shared.f64 	[%r8], %fd20;
	ld.volatile.shared.f64 	%fd21, [%r8+16];
	add.f64 	%fd22, %fd20, %fd21;
	st.volatile.shared.f64 	[%r8], %fd22;
	ld.volatile.shared.f64 	%fd23, [%r8+8];
	add.f64 	%fd24, %fd22, %fd23;
	st.volatile.shared.f64 	[%r8], %fd24;
	setp.ne.s32 	%p6, %r1, 0;
	@%p6 bra 	$L__BB124_10;
	ld.shared.f64 	%fd25, [__smem_d];
	cvta.to.global.u64 	%rd8, %rd2;
	mul.wide.u32 	%rd9, %r2, 8;
	add.s64 	%rd10, %rd8, %rd9;
	st.global.f64 	[%rd10], %fd25;
$L__BB124_10:
	ret;

}
	// .globl	_Z7reduce6IdLj64ELb0EEvPT_S1_j
.visible .entry _Z7reduce6IdLj64ELb0EEvPT_S1_j(
	.param .u64 .ptr .align 1 _Z7reduce6IdLj64ELb0EEvPT_S1_j_param_0,
	.param .u64 .ptr .align 1 _Z7reduce6IdLj64ELb0EEvPT_S1_j_param_1,
	.param .u32 _Z7reduce6IdLj64ELb0EEvPT_S1_j_param_2
)
{
	.reg .pred 	%p<6>;
	.reg .b32 	%r<15>;
	.reg .b64 	%rd<11>;
	.reg .b64 	%fd<26>;

	ld.param.u64 	%rd3, [_Z7reduce6IdLj64ELb0EEvPT_S1_j_param_0];
	ld.param.u64 	%rd2, [_Z7reduce6IdLj64ELb0EEvPT_S1_j_param_1];
	ld.param.u32 	%r9, [_Z7reduce6IdLj64ELb0EEvPT_S1_j_param_2];
	cvta.to.global.u64 	%rd1, %rd3;
	mov.u32 	%r1, %tid.x;
	mov.u32 	%r2, %ctaid.x;
	shl.b32 	%r10, %r2, 7;
	add.s32 	%r14, %r10, %r1;
	setp.ge.u32 	%p1, %r14, %r9;
	mov.f64 	%fd23, 0d0000000000000000;
	@%p1 bra 	$L__BB125_5;
	mov.u32 	%r11, %nctaid.x;
	shl.b32 	%r4, %r11, 7;
	mov.f64 	%fd23, 0d0000000000000000;
$L__BB125_2:
	mul.wide.u32 	%rd4, %r14, 8;
	add.s64 	%rd5, %rd1, %rd4;
	ld.global.f64 	%fd8, [%rd5];
	add.f64 	%fd23, %fd23, %fd8;
	add.s32 	%r6, %r14, 64;
	setp.ge.u32 	%p2, %r6, %r9;
	@%p2 bra 	$L__BB125_4;
	mul.wide.u32 	%rd6, %r6, 8;
	add.s64 	%rd7, %rd1, %rd6;
	ld.global.f64 	%fd9, [%rd7];
	add.f64 	%fd23, %fd23, %fd9;
$L__BB125_4:
	add.s32 	%r14, %r14, %r4;
	setp.lt.u32 	%p3, %r14, %r9;
	@%p3 bra 	$L__BB125_2;
$L__BB125_5:
	shl.b32 	%r12, %r1, 3;
	mov.u32 	%r13, __smem_d;
	add.s32 	%r8, %r13, %r12;
	st.shared.f64 	[%r8], %fd23;
	bar.sync 	0;
	setp.gt.u32 	%p4, %r1, 31;
	@%p4 bra 	$L__BB125_8;
	ld.volatile.shared.f64 	%fd10, [%r8+256];
	add.f64 	%fd11, %fd23, %fd10;
	st.volatile.shared.f64 	[%r8], %fd11;
	ld.volatile.shared.f64 	%fd12, [%r8+128];
	add.f64 	%fd13, %fd11, %fd12;
	st.volatile.shared.f64 	[%r8], %fd13;
	ld.volatile.shared.f64 	%fd14, [%r8+64];
	add.f64 	%fd15, %fd13, %fd14;
	st.volatile.shared.f64 	[%r8], %fd15;
	ld.volatile.shared.f64 	%fd16, [%r8+32];
	add.f64 	%fd17, %fd15, %fd16;
	st.volatile.shared.f64 	[%r8], %fd17;
	ld.volatile.shared.f64 	%fd18, [%r8+16];
	add.f64 	%fd19, %fd17, %fd18;
	st.volatile.shared.f64 	[%r8], %fd19;
	ld.volatile.shared.f64 	%fd20, [%r8+8];
	add.f64 	%fd21, %fd19, %fd20;
	st.volatile.shared.f64 	[%r8], %fd21;
	setp.ne.s32 	%p5, %r1, 0;
	@%p5 bra 	$L__BB125_8;
	ld.shared.f64 	%fd22, [__smem_d];
	cvta.to.global.u64 	%rd8, %rd2;
	mul.wide.u32 	%rd9, %r2, 8;
	add.s64 	%rd10, %rd8, %rd9;
	st.global.f64 	[%rd10], %fd22;
$L__BB125_8:
	ret;

}
	// .globl	_Z7reduce6IdLj32ELb0EEvPT_S1_j
.visible .entry _Z7reduce6IdLj32ELb0EEvPT_S1_j(
	.param .u64 .ptr .align 1 _Z7reduce6IdLj32ELb0EEvPT_S1_j_param_0,
	.param .u64 .ptr .align 1 _Z7reduce6IdLj32ELb0EEvPT_S1_j_param_1,
	.param .u32 _Z7reduce6IdLj32ELb0EEvPT_S1_j_param_2
)
{
	.reg .pred 	%p<6>;
	.reg .b32 	%r<15>;
	.reg .b64 	%rd<11>;
	.reg .b64 	%fd<24>;

	ld.param.u64 	%rd3, [_Z7reduce6IdLj32ELb0EEvPT_S1_j_param_0];
	ld.param.u64 	%rd2, [_Z7reduce6IdLj32ELb0EEvPT_S1_j_param_1];
	ld.param.u32 	%r9, [_Z7reduce6IdLj32ELb0EEvPT_S1_j_param_2];
	cvta.to.global.u64 	%rd1, %rd3;
	mov.u32 	%r1, %tid.x;
	mov.u32 	%r2, %ctaid.x;
	shl.b32 	%r10, %r2, 6;
	add.s32 	%r14, %r10, %r1;
	setp.ge.u32 	%p1, %r14, %r9;
	mov.f64 	%fd21, 0d0000000000000000;
	@%p1 bra 	$L__BB126_5;
	mov.u32 	%r11, %nctaid.x;
	shl.b32 	%r4, %r11, 6;
	mov.f64 	%fd21, 0d0000000000000000;
$L__BB126_2:
	mul.wide.u32 	%rd4, %r14, 8;
	add.s64 	%rd5, %rd1, %rd4;
	ld.global.f64 	%fd8, [%rd5];
	add.f64 	%fd21, %fd21, %fd8;
	add.s32 	%r6, %r14, 32;
	setp.ge.u32 	%p2, %r6, %r9;
	@%p2 bra 	$L__BB126_4;
	mul.wide.u32 	%rd6, %r6, 8;
	add.s64 	%rd7, %rd1, %rd6;
	ld.global.f64 	%fd9, [%rd7];
	add.f64 	%fd21, %fd21, %fd9;
$L__BB126_4:
	add.s32 	%r14, %r14, %r4;
	setp.lt.u32 	%p3, %r14, %r9;
	@%p3 bra 	$L__BB126_2;
$L__BB126_5:
	shl.b32 	%r12, %r1, 3;
	mov.u32 	%r13, __smem_d;
	add.s32 	%r8, %r13, %r12;
	st.shared.f64 	[%r8], %fd21;
	bar.sync 	0;
	setp.gt.u32 	%p4, %r1, 31;
	@%p4 bra 	$L__BB126_8;
	ld.volatile.shared.f64 	%fd10, [%r8+128];
	add.f64 	%fd11, %fd21, %fd10;
	st.volatile.shared.f64 	[%r8], %fd11;
	ld.volatile.shared.f64 	%fd12, [%r8+64];
	add.f64 	%fd13, %fd11, %fd12;
	st.volatile.shared.f64 	[%r8], %fd13;
	ld.volatile.shared.f64 	%fd14, [%r8+32];
	add.f64 	%fd15, %fd13, %fd14;
	st.volatile.shared.f64 	[%r8], %fd15;
	ld.volatile.shared.f64 	%fd16, [%r8+16];
	add.f64 	%fd17, %fd15, %fd16;
	st.volatile.shared.f64 	[%r8], %fd17;
	ld.volatile.shared.f64 	%fd18, [%r8+8];
	add.f64 	%fd19, %fd17, %fd18;
	st.volatile.shared.f64 	[%r8], %fd19;
	setp.ne.s32 	%p5, %r1, 0;
	@%p5 bra 	$L__BB126_8;
	ld.shared.f64 	%fd20, [__smem_d];
	cvta.to.global.u64 	%rd8, %rd2;
	mul.wide.u32 	%rd9, %r2, 8;
	add.s64 	%rd10, %rd8, %rd9;
	st.global.f64 	[%rd10], %fd20;
$L__BB126_8:
	ret;

}
	// .globl	_Z7reduce6IdLj16ELb0EEvPT_S1_j
.visible .entry _Z7reduce6IdLj16ELb0EEvPT_S1_j(
	.param .u64 .ptr .align 1 _Z7reduce6IdLj16ELb0EEvPT_S1_j_param_0,
	.param .u64 .ptr .align 1 _Z7reduce6IdLj16ELb0EEvPT_S1_j_param_1,
	.param .u32 _Z7reduce6IdLj16ELb0EEvPT_S1_j_param_2
)
{
	.reg .pred 	%p<6>;
	.reg .b32 	%r<15>;
	.reg .b64 	%rd<11>;
	.reg .b64 	%fd<22>;

	ld.param.u64 	%rd3, [_Z7reduce6IdLj16ELb0EEvPT_S1_j_param_0];
	ld.param.u64 	%rd2, [_Z7reduce6IdLj16ELb0EEvPT_S1_j_param_1];
	ld.param.u32 	%r9, [_Z7reduce6IdLj16ELb0EEvPT_S1_j_param_2];
	cvta.to.global.u64 	%rd1, %rd3;
	mov.u32 	%r1, %tid.x;
	mov.u32 	%r2, %ctaid.x;
	shl.b32 	%r10, %r2, 5;
	add.s32 	%r14, %r10, %r1;
	setp.ge.u32 	%p1, %r14, %r9;
	mov.f64 	%fd19, 0d0000000000000000;
	@%p1 bra 	$L__BB127_5;
	mov.u32 	%r11, %nctaid.x;
	shl.b32 	%r4, %r11, 5;
	mov.f64 	%fd19, 0d0000000000000000;
$L__BB127_2:
	mul.wide.u32 	%rd4, %r14, 8;
	add.s64 	%rd5, %rd1, %rd4;
	ld.global.f64 	%fd8, [%rd5];
	add.f64 	%fd19, %fd19, %fd8;
	add.s32 	%r6, %r14, 16;
	setp.ge.u32 	%p2, %r6, %r9;
	@%p2 bra 	$L__BB127_4;
	mul.wide.u32 	%rd6, %r6, 8;
	add.s64 	%rd7, %rd1, %rd6;
	ld.global.f64 	%fd9, [%rd7];
	add.f64 	%fd19, %fd19, %fd9;
$L__BB127_4:
	add.s32 	%r14, %r14, %r4;
	setp.lt.u32 	%p3, %r14, %r9;
	@%p3 bra 	$L__BB127_2;
$L__BB127_5:
	shl.b32 	%r12, %r1, 3;
	mov.u32 	%r13, __smem_d;
	add.s32 	%r8, %r13, %r12;
	st.shared.f64 	[%r8], %fd19;
	bar.sync 	0;
	setp.gt.u32 	%p4, %r1, 31;
	@%p4 bra 	$L__BB127_8;
	ld.volatile.shared.f64 	%fd10, [%r8+64];
	add.f64 	%fd11, %fd19, %fd10;
	st.volatile.shared.f64 	[%r8], %fd11;
	ld.volatile.shared.f64 	%fd12, [%r8+32];
	add.f64 	%fd13, %fd11, %fd12;
	st.volatile.shared.f64 	[%r8], %fd13;
	ld.volatile.shared.f64 	%fd14, [%r8+16];
	add.f64 	%fd15, %fd13, %fd14;
	st.volatile.shared.f64 	[%r8], %fd15;
	ld.volatile.shared.f64 	%fd16, [%r8+8];
	add.f64 	%fd17, %fd15, %fd16;
	st.volatile.shared.f64 	[%r8], %fd17;
	setp.ne.s32 	%p5, %r1, 0;
	@%p5 bra 	$L__BB127_8;
	ld.shared.f64 	%fd18, [__smem_d];
	cvta.to.global.u64 	%rd8, %rd2;
	mul.wide.u32 	%rd9, %r2, 8;
	add.s64 	%rd10, %rd8, %rd9;
	st.global.f64 	[%rd10], %fd18;
$L__BB127_8:
	ret;

}
	// .globl	_Z7reduce6IdLj8ELb0EEvPT_S1_j
.visible .entry _Z7reduce6IdLj8ELb0EEvPT_S1_j(
	.param .u64 .ptr .align 1 _Z7reduce6IdLj8ELb0EEvPT_S1_j_param_0,
	.param .u64 .ptr .align 1 _Z7reduce6IdLj8ELb0EEvPT_S1_j_param_1,
	.param .u32 _Z7reduce6IdLj8ELb0EEvPT_S1_j_param_2
)
{
	.reg .pred 	%p<6>;
	.reg .b32 	%r<15>;
	.reg .b64 	%rd<11>;
	.reg .b64 	%fd<20>;

	ld.param.u64 	%rd3, [_Z7reduce6IdLj8ELb0EEvPT_S1_j_param_0];
	ld.param.u64 	%rd2, [_Z7reduce6IdLj8ELb0EEvPT_S1_j_param_1];
	ld.param.u32 	%r9, [_Z7reduce6IdLj8ELb0EEvPT_S1_j_param_2];
	cvta.to.global.u64 	%rd1, %rd3;
	mov.u32 	%r1, %tid.x;
	mov.u32 	%r2, %ctaid.x;
	shl.b32 	%r10, %r2, 4;
	add.s32 	%r14, %r10, %r1;
	setp.ge.u32 	%p1, %r14, %r9;
	mov.f64 	%fd17, 0d0000000000000000;
	@%p1 bra 	$L__BB128_5;
	mov.u32 	%r11, %nctaid.x;
	shl.b32 	%r4, %r11, 4;
	mov.f64 	%fd17, 0d0000000000000000;
$L__BB128_2:
	mul.wide.u32 	%rd4, %r14, 8;
	add.s64 	%rd5, %rd1, %rd4;
	ld.global.f64 	%fd8, [%rd5];
	add.f64 	%fd17, %fd17, %fd8;
	add.s32 	%r6, %r14, 8;
	setp.ge.u32 	%p2, %r6, %r9;
	@%p2 bra 	$L__BB128_4;
	mul.wide.u32 	%rd6, %r6, 8;
	add.s64 	%rd7, %rd1, %rd6;
	ld.global.f64 	%fd9, [%rd7];
	add.f64 	%fd17, %fd17, %fd9;
$L__BB128_4:
	add.s32 	%r14, %r14, %r4;
	setp.lt.u32 	%p3, %r14, %r9;
	@%p3 bra 	$L__BB128_2;
$L__BB128_5:
	shl.b32 	%r12, %r1, 3;
	mov.u32 	%r13, __smem_d;
	add.s32 	%r8, %r13, %r12;
	st.shared.f64 	[%r8], %fd17;
	bar.sync 	0;
	setp.gt.u32 	%p4, %r1, 31;
	@%p4 bra 	$L__BB128_8;
	ld.volatile.shared.f64 	%fd10, [%r8+32];
	add.f64 	%fd11, %fd17, %fd10;
	st.volatile.shared.f64 	[%r8], %fd11;
	ld.volatile.shared.f64 	%fd12, [%r8+16];
	add.f64 	%fd13, %fd11, %fd12;
	st.volatile.shared.f64 	[%r8], %fd13;
	ld.volatile.shared.f64 	%fd14, [%r8+8];
	add.f64 	%fd15, %fd13, %fd14;
	st.volatile.shared.f64 	[%r8], %fd15;
	setp.ne.s32 	%p5, %r1, 0;
	@%p5 bra 	$L__BB128_8;
	ld.shared.f64 	%fd16, [__smem_d];
	cvta.to.global.u64 	%rd8, %rd2;
	mul.wide.u32 	%rd9, %r2, 8;
	add.s64 	%rd10, %rd8, %rd9;
	st.global.f64 	[%rd10], %fd16;
$L__BB128_8:
	ret;

}
	// .globl	_Z7reduce6IdLj4ELb0EEvPT_S1_j
.visible .entry _Z7reduce6IdLj4ELb0EEvPT_S1_j(
	.param .u64 .ptr .align 1 _Z7reduce6IdLj4ELb0EEvPT_S1_j_param_0,
	.param .u64 .ptr .align 1 _Z7reduce6IdLj4ELb0EEvPT_S1_j_param_1,
	.param .u32 _Z7reduce6IdLj4ELb0EEvPT_S1_j_param_2
)
{
	.reg .pred 	%p<6>;
	.reg .b32 	%r<15>;
	.reg .b64 	%rd<11>;
	.reg .b64 	%fd<18>;

	ld.param.u64 	%rd3, [_Z7reduce6IdLj4ELb0EEvPT_S1_j_param_0];
	ld.param.u64 	%rd2, [_Z7reduce6IdLj4ELb0EEvPT_S1_j_param_1];
	ld.param.u32 	%r9, [_Z7reduce6IdLj4ELb0EEvPT_S1_j_param_2];
	cvta.to.global.u64 	%rd1, %rd3;
	mov.u32 	%r1, %tid.x;
	mov.u32 	%r2, %ctaid.x;
	shl.b32 	%r10, %r2, 3;
	add.s32 	%r14, %r10, %r1;
	setp.ge.u32 	%p1, %r14, %r9;
	mov.f64 	%fd15, 0d0000000000000000;
	@%p1 bra 	$L__BB129_5;
	mov.u32 	%r11, %nctaid.x;
	shl.b32 	%r4, %r11, 3;
	mov.f64 	%fd15, 0d0000000000000000;
$L__BB129_2:
	mul.wide.u32 	%rd4, %r14, 8;
	add.s64 	%rd5, %rd1, %rd4;
	ld.global.f64 	%fd8, [%rd5];
	add.f64 	%fd15, %fd15, %fd8;
	add.s32 	%r6, %r14, 4;
	setp.ge.u32 	%p2, %r6, %r9;
	@%p2 bra 	$L__BB129_4;
	mul.wide.u32 	%rd6, %r6, 8;
	add.s64 	%rd7, %rd1, %rd6;
	ld.global.f64 	%fd9, [%rd7];
	add.f64 	%fd15, %fd15, %fd9;
$L__BB129_4:
	add.s32 	%r14, %r14, %r4;
	setp.lt.u32 	%p3, %r14, %r9;
	@%p3 bra 	$L__BB129_2;
$L__BB129_5:
	shl.b32 	%r12, %r1, 3;
	mov.u32 	%r13, __smem_d;
	add.s32 	%r8, %r13, %r12;
	st.shared.f64 	[%r8], %fd15;
	bar.sync 	0;
	setp.gt.u32 	%p4, %r1, 31;
	@%p4 bra 	$L__BB129_8;
	ld.volatile.shared.f64 	%fd10, [%r8+16];
	add.f64 	%fd11, %fd15, %fd10;
	st.volatile.shared.f64 	[%r8], %fd11;
	ld.volatile.shared.f64 	%fd12, [%r8+8];
	add.f64 	%fd13, %fd11, %fd12;
	st.volatile.shared.f64 	[%r8], %fd13;
	setp.ne.s32 	%p5, %r1, 0;
	@%p5 bra 	$L__BB129_8;
	ld.shared.f64 	%fd14, [__smem_d];
	cvta.to.global.u64 	%rd8, %rd2;
	mul.wide.u32 	%rd9, %r2, 8;
	add.s64 	%rd10, %rd8, %rd9;
	st.global.f64 	[%rd10], %fd14;
$L__BB129_8:
	ret;

}
	// .globl	_Z7reduce6IdLj2ELb0EEvPT_S1_j
.visible .entry _Z7reduce6IdLj2ELb0EEvPT_S1_j(
	.param .u64 .ptr .align 1 _Z7reduce6IdLj2ELb0EEvPT_S1_j_param_0,
	.param .u64 .ptr .align 1 _Z7reduce6IdLj2ELb0EEvPT_S1_j_param_1,
	.param .u32 _Z7reduce6IdLj2ELb0EEvPT_S1_j_param_2
)
{
	.reg .pred 	%p<6>;
	.reg .b32 	%r<15>;
	.reg .b64 	%rd<11>;
	.reg .b64 	%fd<16>;

	ld.param.u64 	%rd3, [_Z7reduce6IdLj2ELb0EEvPT_S1_j_param_0];
	ld.param.u64 	%rd2, [_Z7reduce6IdLj2ELb0EEvPT_S1_j_param_1];
	ld.param.u32 	%r9, [_Z7reduce6IdLj2ELb0EEvPT_S1_j_param_2];
	cvta.to.global.u64 	%rd1, %rd3;
	mov.u32 	%r1, %tid.x;
	mov.u32 	%r2, %ctaid.x;
	shl.b32 	%r10, %r2, 2;
	add.s32 	%r14, %r10, %r1;
	setp.ge.u32 	%p1, %r14, %r9;
	mov.f64 	%fd13, 0d0000000000000000;
	@%p1 bra 	$L__BB130_5;
	mov.u32 	%r11, %nctaid.x;
	shl.b32 	%r4, %r11, 2;
	mov.f64 	%fd13, 0d0000000000000000;
$L__BB130_2:
	mul.wide.u32 	%rd4, %r14, 8;
	add.s64 	%rd5, %rd1, %rd4;
	ld.global.f64 	%fd8, [%rd5];
	add.f64 	%fd13, %fd13, %fd8;
	add.s32 	%r6, %r14, 2;
	setp.ge.u32 	%p2, %r6, %r9;
	@%p2 bra 	$L__BB130_4;
	mul.wide.u32 	%rd6, %r6, 8;
	add.s64 	%rd7, %rd1, %rd6;
	ld.global.f64 	%fd9, [%rd7];
	add.f64 	%fd13, %fd13, %fd9;
$L__BB130_4:
	add.s32 	%r14, %r14, %r4;
	setp.lt.u32 	%p3, %r14, %r9;
	@%p3 bra 	$L__BB130_2;
$L__BB130_5:
	shl.b32 	%r12, %r1, 3;
	mov.u32 	%r13, __smem_d;
	add.s32 	%r8, %r13, %r12;
	st.shared.f64 	[%r8], %fd13;
	bar.sync 	0;
	setp.gt.u32 	%p4, %r1, 31;
	@%p4 bra 	$L__BB130_8;
	ld.volatile.shared.f64 	%fd10, [%r8+8];
	add.f64 	%fd11, %fd13, %fd10;
	st.volatile.shared.f64 	[%r8], %fd11;
	setp.ne.s32 	%p5, %r1, 0;
	@%p5 bra 	$L__BB130_8;
	ld.shared.f64 	%fd12, [__smem_d];
	cvta.to.global.u64 	%rd8, %rd2;
	mul.wide.u32 	%rd9, %r2, 8;
	add.s64 	%rd10, %rd8, %rd9;
	st.global.f64 	[%rd10], %fd12;
$L__BB130_8:
	ret;

}
	// .globl	_Z7reduce6IdLj1ELb0EEvPT_S1_j
.visible .entry _Z7reduce6IdLj1ELb0EEvPT_S1_j(
	.param .u64 .ptr .align 1 _Z7reduce6IdLj1ELb0EEvPT_S1_j_param_0,
	.param .u64 .ptr .align 1 _Z7reduce6IdLj1ELb0EEvPT_S1_j_param_1,
	.param .u32 _Z7reduce6IdLj1ELb0EEvPT_S1_j_param_2
)
{
	.reg .pred 	%p<5>;
	.reg .b32 	%r<15>;
	.reg .b64 	%rd<9>;
	.reg .b64 	%fd<14>;

	ld.param.u64 	%rd3, [_Z7reduce6IdLj1ELb0EEvPT_S1_j_param_0];
	ld.param.u64 	%rd4, [_Z7reduce6IdLj1ELb0EEvPT_S1_j_param_1];
	ld.param.u32 	%r7, [_Z7reduce6IdLj1ELb0EEvPT_S1_j_param_2];
	mov.u32 	%r1, %tid.x;
	mov.u32 	%r2, %ctaid.x;
	shl.b32 	%r8, %r2, 1;
	add.s32 	%r14, %r8, %r1;
	setp.ge.u32 	%p1, %r14, %r7;
	mov.f64 	%fd11, 0d0000000000000000;
	@%p1 bra 	$L__BB131_5;
	mov.u32 	%r9, %nctaid.x;
	shl.b32 	%r4, %r9, 1;
	cvta.to.global.u64 	%rd1, %rd3;
	mov.f64 	%fd11, 0d0000000000000000;
$L__BB131_2:
	mul.wide.u32 	%rd5, %r14, 8;
	add.s64 	%rd2, %rd1, %rd5;
	ld.global.f64 	%fd8, [%rd2];
	add.f64 	%fd11, %fd11, %fd8;
	add.s32 	%r10, %r14, 1;
	setp.ge.u32 	%p2, %r10, %r7;
	@%p2 bra 	$L__BB131_4;
	ld.global.f64 	%fd9, [%rd2+8];
	add.f64 	%fd11, %fd11, %fd9;
$L__BB131_4:
	add.s32 	%r14, %r14, %r4;
	setp.lt.u32 	%p3, %r14, %r7;
	@%p3 bra 	$L__BB131_2;
$L__BB131_5:
	shl.b32 	%r11, %r1, 3;
	mov.u32 	%r12, __smem_d;
	add.s32 	%r13, %r12, %r11;
	st.shared.f64 	[%r13], %fd11;
	bar.sync 	0;
	setp.ne.s32 	%p4, %r1, 0;
	@%p4 bra 	$L__BB131_7;
	ld.shared.f64 	%fd10, [__smem_d];
	cvta.to.global.u64 	%rd6, %rd4;
	mul.wide.u32 	%rd7, %r2, 8;
	add.s64 	%rd8, %rd6, %rd7;
	st.global.f64 	[%rd8], %fd10;
$L__BB131_7:
	ret;

}


// ===== COMPILED SASS (sm_100) =====

	.target	sm_100

	.elftype	@"ET_EXEC"


//--------------------- .note.nv.tkinfo           --------------------------
	.section	.note.nv.tkinfo,"",@"SHT_NOTE"
	.sectionflags	@"SHF_NOTE_NV_TKINFO"
	.tkinfo
        /*0018*/ 	.word	0x00000002
        /*0030*/ 	.string	""
        /*0030*/ 	.string	"ptxas"
        /*0030*/ 	.string	"Cuda compilation tools, release 13.0, V13.0.88"
        /*0030*/ 	.string	"Build cuda_13.0.r13.0/compiler.36424714_0"
        /*0030*/ 	.string	"-arch sm_100 -m 64 "



//--------------------- .note.nv.cuinfo           --------------------------
	.section	.note.nv.cuinfo,"",@"SHT_NOTE"
	.sectionflags	@"SHF_NOTE_NV_CUINFO"
        /*0018*/ 	.short	0x0002
        /*001a*/ 	.short	0x0064
        /*001c*/ 	.short	0x0082
	.zero		2


//--------------------- .nv.info                  --------------------------
	.section	.nv.info,"",@"SHT_CUDA_INFO"
	.align	4


	//----- nvinfo : EIATTR_REGCOUNT
	.align		4
        /*0000*/ 	.byte	0x04, 0x2f
        /*0002*/ 	.short	(.L_1 - .L_0)
	.align		4
.L_0:
        /*0004*/ 	.word	index@(_Z7reduce0IiEvPT_S1_j)
        /*0008*/ 	.word	0x0000000b


	//----- nvinfo : EIATTR_FRAME_SIZE
	.align		4
.L_1:
        /*000c*/ 	.byte	0x04, 0x11
        /*000e*/ 	.short	(.L_3 - .L_2)
	.align		4
.L_2:
        /*0010*/ 	.word	index@(_Z7reduce0IiEvPT_S1_j)
        /*0014*/ 	.word	0x00000000


	//----- nvinfo : EIATTR_REGCOUNT
	.align		4
.L_3:
        /*0018*/ 	.byte	0x04, 0x2f
        /*001a*/ 	.short	(.L_5 - .L_4)
	.align		4
.L_4:
        /*001c*/ 	.word	index@(_Z7reduce1IiEvPT_S1_j)
        /*0020*/ 	.word	0x0000000a


	//----- nvinfo : EIATTR_FRAME_SIZE
	.align		4
.L_5:
        /*0024*/ 	.byte	0x04, 0x11
        /*0026*/ 	.short	(.L_7 - .L_6)
	.align		4
.L_6:
        /*0028*/ 	.word	index@(_Z7reduce1IiEvPT_S1_j)
        /*002c*/ 	.word	0x00000000


	//----- nvinfo : EIATTR_REGCOUNT
	.align		4
.L_7:
        /*0030*/ 	.byte	0x04, 0x2f
        /*0032*/ 	.short	(.L_9 - .L_8)
	.align		4
.L_8:
        /*0034*/ 	.word	index@(_Z7reduce2IiEvPT_S1_j)
        /*0038*/ 	.word	0x0000000b


	//----- nvinfo : EIATTR_FRAME_SIZE
	.align		4
.L_9:
        /*003c*/ 	.byte	0x04, 0x11
        /*003e*/ 	.short	(.L_11 - .L_10)
	.align		4
.L_10:
        /*0040*/ 	.word	index@(_Z7reduce2IiEvPT_S1_j)
        /*0044*/ 	.word	0x00000000


	//----- nvinfo : EIATTR_REGCOUNT
	.align		4
.L_11:
        /*0048*/ 	.byte	0x04, 0x2f
        /*004a*/ 	.short	(.L_13 - .L_12)
	.align		4
.L_12:
        /*004c*/ 	.word	index@(_Z7reduce3IiEvPT_S1_j)
        /*0050*/ 	.word	0x00000010


	//----- nvinfo : EIATTR_FRAME_SIZE
	.align		4
.L_13:
        /*0054*/ 	.byte	0x04, 0x11
        /*0056*/ 	.short	(.L_15 - .L_14)
	.align		4
.L_14:
        /*0058*/ 	.word	index@(_Z7reduce3IiEvPT_S1_j)
        /*005c*/ 	.word	0x00000000


	//----- nvinfo : EIATTR_REGCOUNT
	.align		4
.L_15:
        /*0060*/ 	.byte	0x04, 0x2f
        /*0062*/ 	.short	(.L_17 - .L_16)
	.align		4
.L_16:
        /*0064*/ 	.word	index@(_Z7reduce4IiLj512EEvPT_S1_j)
        /*0068*/ 	.word	0x0000000d


	//----- nvinfo : EIATTR_FRAME_SIZE
	.align		4
.L_17:
        /*006c*/ 	.byte	0x04, 0x11
        /*006e*/ 	.short	(.L_19 - .L_18)
	.align		4
.L_18:
        /*0070*/ 	.word	index@(_Z7reduce4IiLj512EEvPT_S1_j)
        /*0074*/ 	.word	0x00000000


	//----- nvinfo : EIATTR_REGCOUNT
	.align		4
.L_19:
        /*0078*/ 	.byte	0x04, 0x2f
        /*007a*/ 	.short	(.L_21 - .L_20)
	.align		4
.L_20:
        /*007c*/ 	.word	index@(_Z7reduce4IiLj256EEvPT_S1_j)
        /*0080*/ 	.word	0x0000000d


	//----- nvinfo : EIATTR_FRAME_SIZE
	.align		4
.L_21:
        /*0084*/ 	.byte	0x04, 0x11
        /*0086*/ 	.short	(.L_23 - .L_22)
	.align		4
.L_22:
        /*0088*/ 	.word	index@(_Z7reduce4IiLj256EEvPT_S1_j)
        /*008c*/ 	.word	0x00000000


	//----- nvinfo : EIATTR_REGCOUNT
	.align		4
.L_23:
        /*0090*/ 	.byte	0x04, 0x2f
        /*0092*/ 	.short	(.L_25 - .L_24)
	.align		4
.L_24:
        /*0094*/ 	.word	index@(_Z7reduce4IiLj128EEvPT_S1_j)
        /*0098*/ 	.word	0x0000000d


	//----- nvinfo : EIATTR_FRAME_SIZE
	.align		4
.L_25:
        /*009c*/ 	.byte	0x04, 0x11
        /*009e*/ 	.short	(.L_27 - .L_26)
	.align		4
.L_26:
        /*00a0*/ 	.word	index@(_Z7reduce4IiLj128EEvPT_S1_j)
        /*00a4*/ 	.word	0x00000000


	//----- nvinfo : EIATTR_REGCOUNT
	.align		4
.L_27:
        /*00a8*/ 	.byte	0x04, 0x2f
        /*00aa*/ 	.short	(.L_29 - .L_28)
	.align		4
.L_28:
        /*00ac*/ 	.word	index@(_Z7reduce4IiLj64EEvPT_S1_j)
        /*00b0*/ 	.word	0x0000000d


	//----- nvinfo : EIATTR_FRAME_SIZE
	.align		4
.L_29:
        /*00b4*/ 	.byte	0x04, 0x11
        /*00b6*/ 	.short	(.L_31 - .L_30)
	.align		4
.L_30:
        /*00b8*/ 	.word	index@(_Z7reduce4IiLj64EEvPT_S1_j)
        /*00bc*/ 	.word	0x00000000


	//----- nvinfo : EIATTR_REGCOUNT
	.align		4
.L_31:
        /*00c0*/ 	.byte	0x04, 0x2f
        /*00c2*/ 	.short	(.L_33 - .L_32)
	.align		4
.L_32:
        /*00c4*/ 	.word	index@(_Z7reduce4IiLj32EEvPT_S1_j)
        /*00c8*/ 	.word	0x0000000e


	//----- nvinfo : EIATTR_FRAME_SIZE
	.align		4
.L_33:
        /*00cc*/ 	.byte	0x04, 0x11
        /*00ce*/ 	.short	(.L_35 - .L_34)
	.align		4
.L_34:
        /*00d0*/ 	.word	index@(_Z7reduce4IiLj32EEvPT_S1_j)
        /*00d4*/ 	.word	0x00000000


	//----- nvinfo : EIATTR_REGCOUNT
	.align		4
.L_35:
        /*00d8*/ 	.byte	0x04, 0x2f
        /*00da*/ 	.short	(.L_37 - .L_36)
	.align		4
.L_36:
        /*00dc*/ 	.word	index@(_Z7reduce4IiLj16EEvPT_S1_j)
        /*00e0*/ 	.word	0x0000000e


	//----- nvinfo : EIATTR_FRAME_SIZE
	.align		4
.L_37:
        /*00e4*/ 	.byte	0x04, 0x11
        /*00e6*/ 	.short	(.L_39 - .L_38)
	.align		4
.L_38:
        /*00e8*/ 	.word	index@(_Z7reduce4IiLj16EEvPT_S1_j)
        /*00ec*/ 	.word	0x00000000


	//----- nvinfo : EIATTR_REGCOUNT
	.align		4
.L_39:
        /*00f0*/ 	.byte	0x04, 0x2f
        /*00f2*/ 	.short	(.L_41 - .L_40)
	.align		4
.L_40:
        /*00f4*/ 	.word	index@(_Z7reduce4IiLj8EEvPT_S1_j)
        /*00f8*/ 	.word	0x00000010


	//----- nvinfo : EIATTR_FRAME_SIZE
	.align		4
.L_41:
        /*00fc*/ 	.byte	0x04, 0x11
        /*00fe*/ 	.short	(.L_43 - .L_42)
	.align		4
.L_42:
        /*0100*/ 	.word	index@(_Z7reduce4IiLj8EEvPT_S1_j)
        /*0104*/ 	.word	0x00000000


	//----- nvinfo : EIATTR_REGCOUNT
	.align		4
.L_43:
        /*0108*/ 	.byte	0x04, 0x2f
        /*010a*/ 	.short	(.L_45 - .L_44)
	.align		4
.L_44:
        /*010c*/ 	.word	index@(_Z7reduce4IiLj4EEvPT_S1_j)
        /*0110*/ 	.word	0x00000010


	//----- nvinfo : EIATTR_FRAME_SIZE
	.align		4
.L_45:
        /*0114*/ 	.byte	0x04, 0x11
        /*0116*/ 	.short	(.L_47 - .L_46)
	.align		4
.L_46:
        /*0118*/ 	.word	index@(_Z7reduce4IiLj4EEvPT_S1_j)
        /*011c*/ 	.word	0x00000000


	//----- nvinfo : EIATTR_REGCOUNT
	.align		4
.L_47:
        /*0120*/ 	.byte	0x04, 0x2f
        /*0122*/ 	.short	(.L_49 - .L_48)
	.align		4
.L_48:
        /*0124*/ 	.word	index@(_Z7reduce4IiLj2EEvPT_S1_j)
        /*0128*/ 	.word	0x00000010


	//----- nvinfo : EIATTR_FRAME_SIZE
	.align		4
.L_49:
        /*012c*/ 	.byte	0x04, 0x11
        /*012e*/ 	.short	(.L_51 - .L_50)
	.align		4
.L_50:
        /*0130*/ 	.word	index@(_Z7reduce4IiLj2EEvPT_S1_j)
        /*0134*/ 	.word	0x00000000


	//----- nvinfo : EIATTR_REGCOUNT
	.align		4
.L_51:
        /*0138*/ 	.byte	0x04, 0x2f
        /*013a*/ 	.short	(.L_53 - .L_52)
	.align		4
.L_52:
        /*013c*/ 	.word	index@(_Z7reduce4IiLj1EEvPT_S1_j)
        /*0140*/ 	.word	0x00000010


	//----- nvinfo : EIATTR_FRAME_SIZE
	.align		4
.L_53:
        /*0144*/ 	.byte	0x04, 0x11
        /*0146*/ 	.short	(.L_55 - .L_54)
	.align		4
.L_54:
        /*0148*/ 	.word	index@(_Z7reduce4IiLj1EEvPT_S1_j)
        /*014c*/ 	.word	0x00000000


	//----- nvinfo : EIATTR_REGCOUNT
	.align		4
.L_55:
        /*0150*/ 	.byte	0x04, 0x2f
        /*0152*/ 	.short	(.L_57 - .L_56)
	.align		4
.L_56:
        /*0154*/ 	.word	index@(_Z7reduce5IiLj512EEvPT_S1_j)
        /*0158*/ 	.word	0x0000000d


	//----- nvinfo : EIATTR_FRAME_SIZE
	.align		4
.L_57:
        /*015c*/ 	.byte	0x04, 0x11
        /*015e*/ 	.short	(.L_59 - .L_58)
	.align		4
.L_58:
        /*0160*/ 	.word	index@(_Z7reduce5IiLj512EEvPT_S1_j)
        /*0164*/ 	.word	0x00000000


	//----- nvinfo : EIATTR_REGCOUNT
	.align		4
.L_59:
        /*0168*/ 	.byte	0x04, 0x2f
        /*016a*/ 	.short	(.L_61 - .L_60)
	.align		4
.L_60:
        /*016c*/ 	.word	index@(_Z7reduce5IiLj256EEvPT_S1_j)
        /*0170*/ 	.word	0x0000000e


	//----- nvinfo : EIATTR_FRAME_SIZE
	.align		4
.L_61:
        /*0174*/ 	.byte	0x04, 0x11
        /*0176*/ 	.short	(.L_63 - .L_62)
	.align		4
.L_62:
        /*0178*/ 	.word	index@(_Z7reduce5IiLj256EEvPT_S1_j)
        /*017c*/ 	.word	0x00000000


	//----- nvinfo : EIATTR_REGCOUNT
	.align		4
.L_63:
        /*0180*/ 	.byte	0x04, 0x2f
        /*0182*/ 	.short	(.L_65 - .L_64)
	.align		4
.L_64:
        /*0184*/ 	.word	index@(_Z7reduce5IiLj128EEvPT_S1_j)
        /*0188*/ 	.word	0x0000000e


	//----- nvinfo : EIATTR_FRAME_SIZE
	.align		4
.L_65:
        /*018c*/ 	.byte	0x04, 0x11
        /*018e*/ 	.short	(.L_67 - .L_66)
	.align		4
.L_66:
        /*0190*/ 	.word	index@(_Z7reduce5IiLj128EEvPT_S1_j)
        /*0194*/ 	.word	0x00000000


	//----- nvinfo : EIATTR_REGCOUNT
	.align		4
.L_67:
        /*0198*/ 	.byte	0x04, 0x2f
        /*019a*/ 	.short	(.L_69 - .L_68)
	.align		4
.L_68:
        /*019c*/ 	.word	index@(_Z7reduce5IiLj64EEvPT_S1_j)
        /*01a0*/ 	.word	0x0000000e


	//----- nvinfo : EIATTR_FRAME_SIZE
	.align		4
.L_69:
        /*01a4*/ 	.byte	0x04, 0x11
        /*01a6*/ 	.short	(.L_71 - .L_70)
	.align		4
.L_70:
        /*01a8*/ 	.word	index@(_Z7reduce5IiLj64EEvPT_S1_j)
        /*01ac*/ 	.word	0x00000000


	//----- nvinfo : EIATTR_REGCOUNT
	.align		4
.L_71:
        /*01b0*/ 	.byte	0x04, 0x2f
        /*01b2*/ 	.short	(.L_73 - .L_72)
	.align		4
.L_72:
        /*01b4*/ 	.word	index@(_Z7reduce5IiLj32EEvPT_S1_j)
        /*01b8*/ 	.word	0x0000000e


	//----- nvinfo : EIATTR_FRAME_SIZE
	.align		4
.L_73:
        /*01bc*/ 	.byte	0x04, 0x11
        /*01be*/ 	.short	(.L_75 - .L_74)
	.align		4
.L_74:
        /*01c0*/ 	.word	index@(_Z7reduce5IiLj32EEvPT_S1_j)
        /*01c4*/ 	.word	0x00000000


	//----- nvinfo : EIATTR_REGCOUNT
	.align		4
.L_75:
        /*01c8*/ 	.byte	0x04, 0x2f
        /*01ca*/ 	.short	(.L_77 - .L_76)
	.align		4
.L_76:
        /*01cc*/ 	.word	index@(_Z7reduce5IiLj16EEvPT_S1_j)
        /*01d0*/ 	.word	0x0000000e


	//----- nvinfo : EIATTR_FRAME_SIZE
	.align		4
.L_77:
        /*01d4*/ 	.byte	0x04, 0x11
        /*01d6*/ 	.short	(.L_79 - .L_78)
	.align		4
.L_78:
        /*01d8*/ 	.word	index@(_Z7reduce5IiLj16EEvPT_S1_j)
        /*01dc*/ 	.word	0x00000000


	//----- nvinfo : EIATTR_REGCOUNT
	.align		4
.L_79:
        /*01e0*/ 	.byte	0x04, 0x2f
        /*01e2*/ 	.short	(.L_81 - .L_80)
	.align		4
.L_80:
        /*01e4*/ 	.word	index@(_Z7reduce5IiLj8EEvPT_S1_j)
        /*01e8*/ 	.word	0x0000000e


	//----- nvinfo : EIATTR_FRAME_SIZE
	.align		4
.L_81:
        /*01ec*/ 	.byte	0x04, 0x11
        /*01ee*/ 	.short	(.L_83 - .L_82)
	.align		4
.L_82:
        /*01f0*/ 	.word	index@(_Z7reduce5IiLj8EEvPT_S1_j)
        /*01f4*/ 	.word	0x00000000


	//----- nvinfo : EIATTR_REGCOUNT
	.align		4
.L_83:
        /*01f8*/ 	.byte	0x04, 0x2f
        /*01fa*/ 	.short	(.L_85 - .L_84)
	.align		4
.L_84:
        /*01fc*/ 	.word	index@(_Z7reduce5IiLj4EEvPT_S1_j)
        /*0200*/ 	.word	0x0000000e


	//----- nvinfo : EIATTR_FRAME_SIZE
	.align		4
.L_85:
        /*0204*/ 	.byte	0x04, 0x11
        /*0206*/ 	.short	(.L_87 - .L_86)
	.align		4
.L_86:
        /*0208*/ 	.word	index@(_Z7reduce5IiLj4EEvPT_S1_j)
        /*020c*/ 	.word	0x00000000


	//----- nvinfo : EIATTR_REGCOUNT
	.align		4
.L_87:
        /*0210*/ 	.byte	0x04, 0x2f
        /*0212*/ 	.short	(.L_89 - .L_88)
	.align		4
.L_88:
        /*0214*/ 	.word	index@(_Z7reduce5IiLj2EEvPT_S1_j)
        /*0218*/ 	.word	0x0000000e


	//----- nvinfo : EIATTR_FRAME_SIZE
	.align		4
.L_89:
        /*021c*/ 	.byte	0x04, 0x11
        /*021e*/ 	.short	(.L_91 - .L_90)
	.align		4
.L_90:
        /*0220*/ 	.word	index@(_Z7reduce5IiLj2EEvPT_S1_j)
        /*0224*/ 	.word	0x00000000


	//----- nvinfo : EIATTR_REGCOUNT
	.align		4
.L_91:
        /*0228*/ 	.byte	0x04, 0x2f
        /*022a*/ 	.short	(.L_93 - .L_92)
	.align		4
.L_92:
        /*022c*/ 	.word	index@(_Z7reduce5IiLj1EEvPT_S1_j)
        /*0230*/ 	.word	0x0000000e


	//----- nvinfo : EIATTR_FRAME_SIZE
	.align		4
.L_93:
        /*0234*/ 	.byte	0x04, 0x11
        /*0236*/ 	.short	(.L_95 - .L_94)
	.align		4
.L_94:
        /*0238*/ 	.word	index@(_Z7reduce5IiLj1EEvPT_S1_j)
        /*023c*/ 	.word	0x00000000


	//----- nvinfo : EIATTR_REGCOUNT
	.align		4
.L_95:
        /*0240*/ 	.byte	0x04, 0x2f
        /*0242*/ 	.short	(.L_97 - .L_96)
	.align		4
.L_96:
        /*0244*/ 	.word	index@(_Z7reduce6IiLj512ELb1EEvPT_S1_j)
        /*0248*/ 	.word	0x0000000f


	//----- nvinfo : EIATTR_FRAME_SIZE
	.align		4
.L_97:
        /*024c*/ 	.byte	0x04, 0x11
        /*024e*/ 	.short	(.L_99 - .L_98)
	.align		4
.L_98:
        /*0250*/ 	.word	index@(_Z7reduce6IiLj512ELb1EEvPT_S1_j)
        /*0254*/ 	.word	0x00000000


	//----- nvinfo : EIATTR_REGCOUNT
	.align		4
.L_99:
        /*0258*/ 	.byte	0x04, 0x2f
        /*025a*/ 	.short	(.L_101 - .L_100)
	.align		4
.L_100:
        /*025c*/ 	.word	index@(_Z7reduce6IiLj256ELb1EEvPT_S1_j)
        /*0260*/ 	.word	0x0000000e


	//----- nvinfo : EIATTR_FRAME_SIZE
	.align		4
.L_101:
        /*0264*/ 	.byte	0x04, 0x11
        /*0266*/ 	.short	(.L_103 - .L_102)
	.align		4
.L_102:
        /*0268*/ 	.word	index@(_Z7reduce6IiLj256ELb1EEvPT_S1_j)
        /*026c*/ 	.word	0x00000000


	//----- nvinfo : EIATTR_REGCOUNT
	.align		4
.L_103:
        /*0270*/ 	.byte	0x04, 0x2f
        /*0272*/ 	.short	(.L_105 - .L_104)
	.align		4
.L_104:
        /*0274*/ 	.word	index@(_Z7reduce6IiLj128ELb1EEvPT_S1_j)
        /*0278*/ 	.word	0x0000000e


	//----- nvinfo : EIATTR_FRAME_SIZE
	.align		4
.L_105:
        /*027c*/ 	.byte	0x04, 0x11
        /*027e*/ 	.short	(.L_107 - .L_106)
	.align		4
.L_106:
        /*0280*/ 	.word	index@(_Z7reduce6IiLj128ELb1EEvPT_S1_j)
        /*0284*/ 	.word	0x00000000


	//----- nvinfo : EIATTR_REGCOUNT
	.align		4
.L_107:
        /*0288*/ 	.byte	0x04, 0x2f
        /*028a*/ 	.short	(.L_109 - .L_108)
	.align		4
.L_108:
        /*028c*/ 	.word	index@(_Z7reduce6IiLj64ELb1EEvPT_S1_j)
        /*0290*/ 	.word	0x0000000e


	//----- nvinfo : EIATTR_FRAME_SIZE
	.align		4
.L_109:
        /*0294*/ 	.byte	0x04, 0x11
        /*0296*/ 	.short	(.L_111 - .L_110)
	.align		4
.L_110:
        /*0298*/ 	.word	index@(_Z7reduce6IiLj64ELb1EEvPT_S1_j)
        /*029c*/ 	.word	0x00000000


	//----- nvinfo : EIATTR_REGCOUNT
	.align		4
.L_111:
        /*02a0*/ 	.byte	0x04, 0x2f
        /*02a2*/ 	.short	(.L_113 - .L_112)
	.align		4
.L_112:
        /*02a4*/ 	.word	index@(_Z7reduce6IiLj32ELb1EEvPT_S1_j)
        /*02a8*/ 	.word	0x0000000e


	//----- nvinfo : EIATTR_FRAME_SIZE
	.align		4
.L_113:
        /*02ac*/ 	.byte	0x04, 0x11
        /*02ae*/ 	.short	(.L_115 - .L_114)
	.align		4
.L_114:
        /*02b0*/ 	.word	index@(_Z7reduce6IiLj32ELb1EEvPT_S1_j)
        /*02b4*/ 	.word	0x00000000


	//----- nvinfo : EIATTR_REGCOUNT
	.align		4
.L_115:
        /*02b8*/ 	.byte	0x04, 0x2f
        /*02ba*/ 	.short	(.L_117 - .L_116)
	.align		4
.L_116:
        /*02bc*/ 	.word	index@(_Z7reduce6IiLj16ELb1EEvPT_S1_j)
        /*02c0*/ 	.word	0x0000000e


	//----- nvinfo : EIATTR_FRAME_SIZE
	.align		4
.L_117:
        /*02c4*/ 	.byte	0x04, 0x11
        /*02c6*/ 	.short	(.L_119 - .L_118)
	.align		4
.L_118:
        /*02c8*/ 	.word	index@(_Z7reduce6IiLj16ELb1EEvPT_S1_j)
        /*02cc*/ 	.word	0x00000000


	//----- nvinfo : EIATTR_REGCOUNT
	.align		4
.L_119:
        /*02d0*/ 	.byte	0x04, 0x2f
        /*02d2*/ 	.short	(.L_121 - .L_120)
	.align		4
.L_120:
        /*02d4*/ 	.word	index@(_Z7reduce6IiLj8ELb1EEvPT_S1_j)
        /*02d8*/ 	.word	0x0000000e


	//----- nvinfo : EIATTR_FRAME_SIZE
	.align		4
.L_121:
        /*02dc*/ 	.byte	0x04, 0x11
        /*02de*/ 	.short	(.L_123 - .L_122)
	.align		4
.L_122:
        /*02e0*/ 	.word	index@(_Z7reduce6IiLj8ELb1EEvPT_S1_j)
        /*02e4*/ 	.word	0x00000000


	//----- nvinfo : EIATTR_REGCOUNT
	.align		4
.L_123:
        /*02e8*/ 	.byte	0x04, 0x2f
        /*02ea*/ 	.short	(.L_125 - .L_124)
	.align		4
.L_124:
        /*02ec*/ 	.word	index@(_Z7reduce6IiLj4ELb1EEvPT_S1_j)
        /*02f0*/ 	.word	0x0000000e


	//----- nvinfo : EIATTR_FRAME_SIZE
	.align		4
.L_125:
        /*02f4*/ 	.byte	0x04, 0x11
        /*02f6*/ 	.short	(.L_127 - .L_126)
	.align		4
.L_126:
        /*02f8*/ 	.word	index@(_Z7reduce6IiLj4ELb1EEvPT_S1_j)
        /*02fc*/ 	.word	0x00000000


	//----- nvinfo : EIATTR_REGCOUNT
	.align		4
.L_127:
        /*0300*/ 	.byte	0x04, 0x2f
        /*0302*/ 	.short	(.L_129 - .L_128)
	.align		4
.L_128:
        /*0304*/ 	.word	index@(_Z7reduce6IiLj2ELb1EEvPT_S1_j)
        /*0308*/ 	.word	0x0000000e


	//----- nvinfo : EIATTR_FRAME_SIZE
	.align		4
.L_129:
        /*030c*/ 	.byte	0x04, 0x11
        /*030e*/ 	.short	(.L_131 - .L_130)
	.align		4
.L_130:
        /*0310*/ 	.word	index@(_Z7reduce6IiLj2ELb1EEvPT_S1_j)
        /*0314*/ 	.word	0x00000000


	//----- nvinfo : EIATTR_REGCOUNT
	.align		4
.L_131:
        /*0318*/ 	.byte	0x04, 0x2f
        /*031a*/ 	.short	(.L_133 - .L_132)
	.align		4
.L_132:
        /*031c*/ 	.word	index@(_Z7reduce6IiLj1ELb1EEvPT_S1_j)
        /*0320*/ 	.word	0x0000000e


	//----- nvinfo : EIATTR_FRAME_SIZE
	.align		4
.L_133:
        /*0324*/ 	.byte	0x04, 0x11
        /*0326*/ 	.short	(.L_135 - .L_134)
	.align		4
.L_134:
        /*0328*/ 	.word	index@(_Z7reduce6IiLj1ELb1EEvPT_S1_j)
        /*032c*/ 	.word	0x00000000


	//----- nvinfo : EIATTR_REGCOUNT
	.align		4
.L_135:
        /*0330*/ 	.byte	0x04, 0x2f
        /*0332*/ 	.short	(.L_137 - .L_136)
	.align		4
.L_136:
        /*0334*/ 	.word	index@(_Z7reduce6IiLj512ELb0EEvPT_S1_j)
        /*0338*/ 	.word	0x0000000f


	//----- nvinfo : EIATTR_FRAME_SIZE
	.align		4
.L_137:
        /*033c*/ 	.byte	0x04, 0x11
        /*033e*/ 	.short	(.L_139 - .L_138)
	.align		4
.L_138:
        /*0340*/ 	.word	index@(_Z7reduce6IiLj512ELb0EEvPT_S1_j)
        /*0344*/ 	.word	0x00000000


	//----- nvinfo : EIATTR_REGCOUNT
	.align		4
.L_139:
        /*0348*/ 	.byte	0x04, 0x2f
        /*034a*/ 	.short	(.L_141 - .L_140)
	.align		4
.L_140:
        /*034c*/ 	.word	index@(_Z7reduce6IiLj256ELb0EEvPT_S1_j)
        /*0350*/ 	.word	0x0000000e


	//----- nvinfo : EIATTR_FRAME_SIZE
	.align		4
.L_141:
        /*0354*/ 	.byte	0x04, 0x11
        /*0356*/ 	.short	(.L_143 - .L_142)
	.align		4
.L_142:
        /*0358*/ 	.word	index@(_Z7reduce6IiLj256ELb0EEvPT_S1_j)
        /*035c*/ 	.word	0x00000000


	//----- nvinfo : EIATTR_REGCOUNT
	.align		4
.L_143:
        /*0360*/ 	.byte	0x04, 0x2f
        /*0362*/ 	.short	(.L_145 - .L_144)
	.align		4
.L_144:
        /*0364*/ 	.word	index@(_Z7reduce6IiLj128ELb0EEvPT_S1_j)
        /*0368*/ 	.word	0x0000000e


	//----- nvinfo : EIATTR_FRAME_SIZE
	.align		4
.L_145:
        /*036c*/ 	.byte	0x04, 0x11
        /*036e*/ 	.short	(.L_147 - .L_146)
	.align		4
.L_146:
        /*0370*/ 	.word	index@(_Z7reduce6IiLj128ELb0EEvPT_S1_j)
        /*0374*/ 	.word	0x00000000


	//----- nvinfo : EIATTR_REGCOUNT
	.align		4
.L_147:
        /*0378*/ 	.byte	0x04, 0x2f
        /*037a*/ 	.short	(.L_149 - .L_148)
	.align		4
.L_148:
        /*037c*/ 	.word	index@(_Z7reduce6IiLj64ELb0EEvPT_S1_j)
        /*0380*/ 	.word	0x0000000e


	//----- nvinfo : EIATTR_FRAME_SIZE
	.align		4
.L_149:
        /*0384*/ 	.byte	0x04, 0x11
        /*0386*/ 	.short	(.L_151 - .L_150)
	.align		4
.L_150:
        /*0388*/ 	.word	index@(_Z7reduce6IiLj64ELb0EEvPT_S1_j)
        /*038c*/ 	.word	0x00000000


	//----- nvinfo : EIATTR_REGCOUNT
	.align		4
.L_151:
        /*0390*/ 	.byte	0x04, 0x2f
        /*0392*/ 	.short	(.L_153 - .L_152)
	.align		4
.L_152:
        /*0394*/ 	.word	index@(_Z7reduce6IiLj32ELb0EEvPT_S1_j)
        /*0398*/ 	.word	0x0000000e


	//----- nvinfo : EIATTR_FRAME_SIZE
	.align		4
.L_153:
        /*039c*/ 	.byte	0x04, 0x11
        /*039e*/ 	.short	(.L_155 - .L_154)
	.align		4
.L_154:
        /*03a0*/ 	.word	index@(_Z7reduce6IiLj32ELb0EEvPT_S1_j)
        /*03a4*/ 	.word	0x00000000


	//----- nvinfo : EIATTR_REGCOUNT
	.align		4
.L_155:
        /*03a8*/ 	.byte	0x04, 0x2f
        /*03aa*/ 	.short	(.L_157 - .L_156)
	.align		4
.L_156:
        /*03ac*/ 	.word	index@(_Z7reduce6IiLj16ELb0EEvPT_S1_j)
        /*03b0*/ 	.word	0x0000000e


	//----- nvinfo : EIATTR_FRAME_SIZE
	.align		4
.L_157:
        /*03b4*/ 	.byte	0x04, 0x11
        /*03b6*/ 	.short	(.L_159 - .L_158)
	.align		4
.L_158:
        /*03b8*/ 	.word	index@(_Z7reduce6IiLj16ELb0EEvPT_S1_j)
        /*03bc*/ 	.word	0x00000000


	//----- nvinfo : EIATTR_REGCOUNT
	.align		4
.L_159:
        /*03c0*/ 	.byte	0x04, 0x2f
        /*03c2*/ 	.short	(.L_161 - .L_160)
	.align		4
.L_160:
        /*03c4*/ 	.word	index@(_Z7reduce6IiLj8ELb0EEvPT_S1_j)
        /*03c8*/ 	.word	0x0000000e


	//----- nvinfo : EIATTR_FRAME_SIZE
	.align		4
.L_161:
        /*03cc*/ 	.byte	0x04, 0x11
        /*03ce*/ 	.short	(.L_163 - .L_162)
	.align		4
.L_162:
        /*03d0*/ 	.word	index@(_Z7reduce6IiLj8ELb0EEvPT_S1_j)
        /*03d4*/ 	.word	0x00000000


	//----- nvinfo : EIATTR_REGCOUNT
	.align		4
.L_163:
        /*03d8*/ 	.byte	0x04, 0x2f
        /*03da*/ 	.short	(.L_165 - .L_164)
	.align		4
.L_164:
        /*03dc*/ 	.word	index@(_Z7reduce6IiLj4ELb0EEvPT_S1_j)
        /*03e0*/ 	.word	0x0000000e


	//----- nvinfo : EIATTR_FRAME_SIZE
	.align		4
.L_165:
        /*03e4*/ 	.byte	0x04, 0x11
        /*03e6*/ 	.short	(.L_167 - .L_166)
	.align		4
.L_166:
        /*03e8*/ 	.word	index@(_Z7reduce6IiLj4ELb0EEvPT_S1_j)
        /*03ec*/ 	.word	0x00000000


	//----- nvinfo : EIATTR_REGCOUNT
	.align		4
.L_167:
        /*03f0*/ 	.byte	0x04, 0x2f
        /*03f2*/ 	.short	(.L_169 - .L_168)
	.align		4
.L_168:
        /*03f4*/ 	.word	index@(_Z7reduce6IiLj2ELb0EEvPT_S1_j)
        /*03f8*/ 	.word	0x0000000e


	//----- nvinfo : EIATTR_FRAME_SIZE
	.align		4
.L_169:
        /*03fc*/ 	.byte	0x04, 0x11
        /*03fe*/ 	.short	(.L_171 - .L_170)
	.align		4
.L_170:
        /*0400*/ 	.word	index@(_Z7reduce6IiLj2ELb0EEvPT_S1_j)
        /*0404*/ 	.word	0x00000000


	//----- nvinfo : EIATTR_REGCOUNT
	.align		4
.L_171:
        /*0408*/ 	.byte	0x04, 0x2f
        /*040a*/ 	.short	(.L_173 - .L_172)
	.align		4
.L_172:
        /*040c*/ 	.word	index@(_Z7reduce6IiLj1ELb0EEvPT_S1_j)
        /*0410*/ 	.word	0x00000010


	//----- nvinfo : EIATTR_FRAME_SIZE
	.align		4
.L_173:
        /*0414*/ 	.byte	0x04, 0x11
        /*0416*/ 	.short	(.L_175 - .L_174)
	.align		4
.L_174:
        /*0418*/ 	.word	index@(_Z7reduce6IiLj1ELb0EEvPT_S1_j)
        /*041c*/ 	.word	0x00000000


	//----- nvinfo : EIATTR_REGCOUNT
	.align		4
.L_175:
        /*0420*/ 	.byte	0x04, 0x2f
        /*0422*/ 	.short	(.L_177 - .L_176)
	.align		4
.L_176:
        /*0424*/ 	.word	index@(_Z7reduce0IfEvPT_S1_j)
        /*0428*/ 	.word	0x0000000b


	//----- nvinfo : EIATTR_FRAME_SIZE
	.align		4
.L_177:
        /*042c*/ 	.byte	0x04, 0x11
        /*042e*/ 	.short	(.L_179 - .L_178)
	.align		4
.L_178:
        /*0430*/ 	.word	index@(_Z7reduce0IfEvPT_S1_j)
        /*0434*/ 	.word	0x00000000


	//----- nvinfo : EIATTR_REGCOUNT
	.align		4
.L_179:
        /*0438*/ 	.byte	0x04, 0x2f
        /*043a*/ 	.short	(.L_181 - .L_180)
	.align		4
.L_180:
        /*043c*/ 	.word	index@(_Z7reduce1IfEvPT_S1_j)
        /*0440*/ 	.word	0x0000000a


	//----- nvinfo : EIATTR_FRAME_SIZE
	.align		4
.L_181:
        /*0444*/ 	.byte	0x04, 0x11
        /*0446*/ 	.short	(.L_183 - .L_182)
	.align		4
.L_182:
        /*0448*/ 	.word	index@(_Z7reduce1IfEvPT_S1_j)
        /*044c*/ 	.word	0x00000000


	//----- nvinfo : EIATTR_REGCOUNT
	.align		4
.L_183:
        /*0450*/ 	.byte	0x04, 0x2f
        /*0452*/ 	.short	(.L_185 - .L_184)
	.align		4
.L_184:
        /*0454*/ 	.word	index@(_Z7reduce2IfEvPT_S1_j)
        /*0458*/ 	.word	0x0000000b


	//----- nvinfo : EIATTR_FRAME_SIZE
	.align		4
.L_185:
        /*045c*/ 	.byte	0x04, 0x11
        /*045e*/ 	.short	(.L_187 - .L_186)
	.align		4
.L_186:
        /*0460*/ 	.word	index@(_Z7reduce2IfEvPT_S1_j)
        /*0464*/ 	.word	0x00000000


	//----- nvinfo : EIATTR_REGCOUNT
	.align		4
.L_187:
        /*0468*/ 	.byte	0x04, 0x2f
        /*046a*/ 	.short	(.L_189 - .L_188)
	.align		4
.L_188:
        /*046c*/ 	.word	index@(_Z7reduce3IfEvPT_S1_j)
        /*0470*/ 	.word	0x00000010


	//----- nvinfo : EIATTR_FRAME_SIZE
	.align		4
.L_189:
        /*0474*/ 	.byte	0x04, 0x11
        /*0476*/ 	.short	(.L_191 - .L_190)
	.align		4
.L_190:
        /*0478*/ 	.word	index@(_Z7reduce3IfEvPT_S1_j)
        /*047c*/ 	.word	0x00000000


	//----- nvinfo : EIATTR_REGCOUNT
	.align		4
.L_191:
        /*0480*/ 	.byte	0x04, 0x2f
        /*0482*/ 	.short	(.L_193 - .L_192)
	.align		4
.L_192:
        /*0484*/ 	.word	index@(_Z7reduce4IfLj512EEvPT_S1_j)
        /*0488*/ 	.word	0x0000000d


	//----- nvinfo : EIATTR_FRAME_SIZE
	.align		4
.L_193:
        /*048c*/ 	.byte	0x04, 0x11
        /*048e*/ 	.short	(.L_195 - .L_194)
	.align		4
.L_194:
        /*0490*/ 	.word	index@(_Z7reduce4IfLj512EEvPT_S1_j)
        /*0494*/ 	.word	0x00000000


	//----- nvinfo : EIATTR_REGCOUNT
	.align		4
.L_195:
        /*0498*/ 	.byte	0x04, 0x2f
        /*049a*/ 	.short	(.L_197 - .L_196)
	.align		4
.L_196:
        /*049c*/ 	.word	index@(_Z7reduce4IfLj256EEvPT_S1_j)
        /*04a0*/ 	.word	0x0000000d


	//----- nvinfo : EIATTR_FRAME_SIZE
	.align		4
.L_197:
        /*04a4*/ 	.byte	0x04, 0x11
        /*04a6*/ 	.short	(.L_199 - .L_198)
	.align		4
.L_198:
        /*04a8*/ 	.word	index@(_Z7reduce4IfLj256EEvPT_S1_j)
        /*04ac*/ 	.word	0x00000000


	//----- nvinfo : EIATTR_REGCOUNT
	.align		4
.L_199:
        /*04b0*/ 	.byte	0x04, 0x2f
        /*04b2*/ 	.short	(.L_201 - .L_200)
	.align		4
.L_200:
        /*04b4*/ 	.word	index@(_Z7reduce4IfLj128EEvPT_S1_j)
        /*04b8*/ 	.word	0x0000000d


	//----- nvinfo : EIATTR_FRAME_SIZE
	.align		4
.L_201:
        /*04bc*/ 	.byte	0x04, 0x11
        /*04be*/ 	.short	(.L_203 - .L_202)
	.align		4
.L_202:
        /*04c0*/ 	.word	index@(_Z7reduce4IfLj128EEvPT_S1_j)
        /*04c4*/ 	.word	0x00000000


	//----- nvinfo : EIATTR_REGCOUNT
	.align		4
.L_203:
        /*04c8*/ 	.byte	0x04, 0x2f
        /*04ca*/ 	.short	(.L_205 - .L_204)
	.align		4
.L_204:
        /*04cc*/ 	.word	index@(_Z7reduce4IfLj64EEvPT_S1_j)
        /*04d0*/ 	.word	0x0000000d


	//----- nvinfo : EIATTR_FRAME_SIZE
	.align		4
.L_205:
        /*04d4*/ 	.byte	0x04, 0x11
        /*04d6*/ 	.short	(.L_207 - .L_206)
	.align		4
.L_206:
        /*04d8*/ 	.word	index@(_Z7reduce4IfLj64EEvPT_S1_j)
        /*04dc*/ 	.word	0x00000000


	//----- nvinfo : EIATTR_REGCOUNT
	.align		4
.L_207:
        /*04e0*/ 	.byte	0x04, 0x2f
        /*04e2*/ 	.short	(.L_209 - .L_208)
	.align		4
.L_208:
        /*04e4*/ 	.word	index@(_Z7reduce4IfLj32EEvPT_S1_j)
        /*04e8*/ 	.word	0x0000000e


	//----- nvinfo : EIATTR_FRAME_SIZE
	.align		4
.L_209:
        /*04ec*/ 	.byte	0x04, 0x11
        /*04ee*/ 	.short	(.L_211 - .L_210)
	.align		4
.L_210:
        /*04f0*/ 	.word	index@(_Z7reduce4IfLj32EEvPT_S1_j)
        /*04f4*/ 	.word	0x00000000


	//----- nvinfo : EIATTR_REGCOUNT
	.align		4
.L_211:
        /*04f8*/ 	.byte	0x04, 0x2f
        /*04fa*/ 	.short	(.L_213 - .L_212)
	.align		4
.L_212:
        /*04fc*/ 	.word	index@(_Z7reduce4IfLj16EEvPT_S1_j)
        /*0500*/ 	.word	0x0000000e


	//----- nvinfo : EIATTR_FRAME_SIZE
	.align		4
.L_213:
        /*0504*/ 	.byte	0x04, 0x11
        /*0506*/ 	.short	(.L_215 - .L_214)
	.align		4
.L_214:
        /*0508*/ 	.word	index@(_Z7reduce4IfLj16EEvPT_S1_j)
        /*050c*/ 	.word	0x00000000


	//----- nvinfo : EIATTR_REGCOUNT
	.align		4
.L_215:
        /*0510*/ 	.byte	0x04, 0x2f
        /*0512*/ 	.short	(.L_217 - .L_216)
	.align		4
.L_216:
        /*0514*/ 	.word	index@(_Z7reduce4IfLj8EEvPT_S1_j)
        /*0518*/ 	.word	0x00000010


	//----- nvinfo : EIATTR_FRAME_SIZE
	.align		4
.L_217:
        /*051c*/ 	.byte	0x04, 0x11
        /*051e*/ 	.short	(.L_219 - .L_218)
	.align		4
.L_218:
        /*0520*/ 	.word	index@(_Z7reduce4IfLj8EEvPT_S1_j)
        /*0524*/ 	.word	0x00000000


	//----- nvinfo : EIATTR_REGCOUNT
	.align		4
.L_219:
        /*0528*/ 	.byte	0x04, 0x2f
        /*052a*/ 	.short	(.L_221 - .L_220)
	.align		4
.L_220:
        /*052c*/ 	.word	index@(_Z7reduce4IfLj4EEvPT_S1_j)
        /*0530*/ 	.word	0x00000010


	//----- nvinfo : EIATTR_FRAME_SIZE
	.align		4
.L_221:
        /*0534*/ 	.byte	0x04, 0x11
        /*0536*/ 	.short	(.L_223 - .L_222)
	.align		4
.L_222:
        /*0538*/ 	.word	index@(_Z7reduce4IfLj4EEvPT_S1_j)
        /*053c*/ 	.word	0x00000000


	//----- nvinfo : EIATTR_REGCOUNT
	.align		4
.L_223:
        /*0540*/ 	.byte	0x04, 0x2f
        /*0542*/ 	.short	(.L_225 - .L_224)
	.align		4
.L_224:
        /*0544*/ 	.word	index@(_Z7reduce4IfLj2EEvPT_S1_j)
        /*0548*/ 	.word	0x00000010


	//----- nvinfo : EIATTR_FRAME_SIZE
	.align		4
.L_225:
        /*054c*/ 	.byte	0x04, 0x11
        /*054e*/ 	.short	(.L_227 - .L_226)
	.align		4
.L_226:
        /*0550*/ 	.word	index@(_Z7reduce4IfLj2EEvPT_S1_j)
        /*0554*/ 	.word	0x00000000


	//----- nvinfo : EIATTR_REGCOUNT
	.align		4
.L_227:
        /*0558*/ 	.byte	0x04, 0x2f
        /*055a*/ 	.short	(.L_229 - .L_228)
	.align		4
.L_228:
        /*055c*/ 	.word	index@(_Z7reduce4IfLj1EEvPT_S1_j)
        /*0560*/ 	.word	0x00000010


	//----- nvinfo : EIATTR_FRAME_SIZE
	.align		4
.L_229:
        /*0564*/ 	.byte	0x04, 0x11
        /*0566*/ 	.short	(.L_231 - .L_230)
	.align		4
.L_230:
        /*0568*/ 	.word	index@(_Z7reduce4IfLj1EEvPT_S1_j)
        /*056c*/ 	.word	0x00000000


	//----- nvinfo : EIATTR_REGCOUNT
	.align		4
.L_231:
        /*0570*/ 	.byte	0x04, 0x2f
        /*0572*/ 	.short	(.L_233 - .L_232)
	.align		4
.L_232:
        /*0574*/ 	.word	index@(_Z7reduce5IfLj512EEvPT_S1_j)
        /*0578*/ 	.word	0x0000000d


	//----- nvinfo : EIATTR_FRAME_SIZE
	.align		4
.L_233:
        /*057c*/ 	.byte	0x04, 0x11
        /*057e*/ 	.short	(.L_235 - .L_234)
	.align		4
.L_234:
        /*0580*/ 	.word	index@(_Z7reduce5IfLj512EEvPT_S1_j)
        /*0584*/ 	.word	0x00000000


	//----- nvinfo : EIATTR_REGCOUNT
	.align		4
.L_235:
        /*0588*/ 	.byte	0x04, 0x2f
        /*058a*/ 	.short	(.L_237 - .L_236)
	.align		4
.L_236:
        /*058c*/ 	.word	index@(_Z7reduce5IfLj256EEvPT_S1_j)
        /*0590*/ 	.word	0x0000000e


	//----- nvinfo : EIATTR_FRAME_SIZE
	.align		4
.L_237:
        /*0594*/ 	.byte	0x04, 0x11
        /*0596*/ 	.short	(.L_239 - .L_238)
	.align		4
.L_238:
        /*0598*/ 	.word	index@(_Z7reduce5IfLj256EEvPT_S1_j)
        /*059c*/ 	.word	0x00000000


	//----- nvinfo : EIATTR_REGCOUNT
	.align		4
.L_239:
        /*05a0*/ 	.byte	0x04, 0x2f
        /*05a2*/ 	.short	(.L_241 - .L_240)
	.align		4
.L_240:
        /*05a4*/ 	.word	index@(_Z7reduce5IfLj128EEvPT_S1_j)
        /*05a8*/ 	.word	0x0000000e


	//----- nvinfo : EIATTR_FRAME_SIZE
	.align		4
.L_241:
        /*05ac*/ 	.byte	0x04, 0x11
        /*05ae*/ 	.short	(.L_243 - .L_242)
	.align		4
.L_242:
        /*05b0*/ 	.word	index@(_Z7reduce5IfLj128EEvPT_S1_j)
        /*05b4*/ 	.word	0x00000000


	//----- nvinfo : EIATTR_REGCOUNT
	.align		4
.L_243:
        /*05b8*/ 	.byte	0x04, 0x2f
        /*05ba*/ 	.short	(.L_245 - .L_244)
	.align		4
.L_244:
        /*05bc*/ 	.word	index@(_Z7reduce5IfLj64EEvPT_S1_j)
        /*05c0*/ 	.word	0x0000000e


	//----- nvinfo : EIATTR_FRAME_SIZE
	.align		4
.L_245:
        /*05c4*/ 	.byte	0x04, 0x11
        /*05c6*/ 	.short	(.L_247 - .L_246)
	.align		4
.L_246:
        /*05c8*/ 	.word	index@(_Z7reduce5IfLj64EEvPT_S1_j)
        /*05cc*/ 	.word	0x00000000


	//----- nvinfo : EIATTR_REGCOUNT
	.align		4
.L_247:
        /*05d0*/ 	.byte	0x04, 0x2f
        /*05d2*/ 	.short	(.L_249 - .L_248)
	.align		4
.L_248:
        /*05d4*/ 	.word	index@(_Z7reduce5IfLj32EEvPT_S1_j)
        /*05d8*/ 	.word	0x0000000e


	//----- nvinfo : EIATTR_FRAME_SIZE
	.align		4
.L_249:
        /*05dc*/ 	.byte	0x04, 0x11
        /*05de*/ 	.short	(.L_251 - .L_250)
	.align		4
.L_250:
        /*05e0*/ 	.word	index@(_Z7reduce5IfLj32EEvPT_S1_j)
        /*05e4*/ 	.word	0x00000000


	//----- nvinfo : EIATTR_REGCOUNT
	.align		4
.L_251:
        /*05e8*/ 	.byte	0x04, 0x2f
        /*05ea*/ 	.short	(.L_253 - .L_252)
	.align		4
.L_252:
        /*05ec*/ 	.word	index@(_Z7reduce5IfLj16EEvPT_S1_j)
        /*05f0*/ 	.word	0x0000000e


	//----- nvinfo : EIATTR_FRAME_SIZE
	.align		4
.L_253:
        /*05f4*/ 	.byte	0x04, 0x11
        /*05f6*/ 	.short	(.L_255 - .L_254)
	.align		4
.L_254:
        /*05f8*/ 	.word	index@(_Z7reduce5IfLj16EEvPT_S1_j)
        /*05fc*/ 	.word	0x00000000


	//----- nvinfo : EIATTR_REGCOUNT
	.align		4
.L_255:
        /*0600*/ 	.byte	0x04, 0x2f
        /*0602*/ 	.short	(.L_257 - .L_256)
	.align		4
.L_256:
        /*0604*/ 	.word	index@(_Z7reduce5IfLj8EEvPT_S1_j)
        /*0608*/ 	.word	0x0000000e


	//----- nvinfo : EIATTR_FRAME_SIZE
	.align		4
.L_257:
        /*060c*/ 	.byte	0x04, 0x11
        /*060e*/ 	.short	(.L_259 - .L_258)
	.align		4
.L_258:
        /*0610*/ 	.word	index@(_Z7reduce5IfLj8EEvPT_S1_j)
        /*0614*/ 	.word	0x00000000


	//----- nvinfo : EIATTR_REGCOUNT
	.align		4
.L_259:
        /*0618*/ 	.byte	0x04, 0x2f
        /*061a*/ 	.short	(.L_261 - .L_260)
	.align		4
.L_260:
        /*061c*/ 	.word	index@(_Z7reduce5IfLj4EEvPT_S1_j)
        /*0620*/ 	.word	0x0000000e


	//----- nvinfo : EIATTR_FRAME_SIZE
	.align		4
.L_261:
        /*0624*/ 	.byte	0x04, 0x11
        /*0626*/ 	.short	(.L_263 - .L_262)
	.align		4
.L_262:
        /*0628*/ 	.word	index@(_Z7reduce5IfLj4EEvPT_S1_j)
        /*062c*/ 	.word	0x00000000


	//----- nvinfo : EIATTR_REGCOUNT
	.align		4
.L_263:
        /*0630*/ 	.byte	0x04, 0x2f
        /*0632*/ 	.short	(.L_265 - .L_264)
	.align		4
.L_264:
        /*0634*/ 	.word	index@(_Z7reduce5IfLj2EEvPT_S1_j)
        /*0638*/ 	.word	0x0000000e


	//----- nvinfo : EIATTR_FRAME_SIZE
	.align		4
.L_265:
        /*063c*/ 	.byte	0x04, 0x11
        /*063e*/ 	.short	(.L_267 - .L_266)
	.align		4
.L_266:
        /*0640*/ 	.word	index@(_Z7reduce5IfLj2EEvPT_S1_j)
        /*0644*/ 	.word	0x00000000


	//----- nvinfo : EIATTR_REGCOUNT
	.align		4
.L_267:
        /*0648*/ 	.byte	0x04, 0x2f
        /*064a*/ 	.short	(.L_269 - .L_268)
	.align		4
.L_268:
        /*064c*/ 	.word	index@(_Z7reduce5IfLj1EEvPT_S1_j)
        /*0650*/ 	.word	0x0000000e


	//----- nvinfo : EIATTR_FRAME_SIZE
	.align		4
.L_269:
        /*0654*/ 	.byte	0x04, 0x11
        /*0656*/ 	.short	(.L_271 - .L_270)
	.align		4
.L_270:
        /*0658*/ 	.word	index@(_Z7reduce5IfLj1EEvPT_S1_j)
        /*065c*/ 	.word	0x00000000


	//----- nvinfo : EIATTR_REGCOUNT
	.align		4
.L_271:
        /*0660*/ 	.byte	0x04, 0x2f
        /*0662*/ 	.short	(.L_273 - .L_272)
	.align		4
.L_272:
        /*0664*/ 	.word	index@(_Z7reduce6IfLj512ELb1EEvPT_S1_j)
        /*0668*/ 	.word	0x0000000f


	//----- nvinfo : EIATTR_FRAME_SIZE
	.align		4
.L_273:
        /*066c*/ 	.byte	0x04, 0x11
        /*066e*/ 	.short	(.L_275 - .L_274)
	.align		4
.L_274:
        /*0670*/ 	.word	index@(_Z7reduce6IfLj512ELb1EEvPT_S1_j)
        /*0674*/ 	.word	0x00000000


	//----- nvinfo : EIATTR_REGCOUNT
	.align		4
.L_275:
        /*0678*/ 	.byte	0x04, 0x2f
        /*067a*/ 	.short	(.L_277 - .L_276)
	.align		4
.L_276:
        /*067c*/ 	.word	index@(_Z7reduce6IfLj256ELb1EEvPT_S1_j)
        /*0680*/ 	.word	0x0000000e


	//----- nvinfo : EIATTR_FRAME_SIZE
	.align		4
.L_277:
        /*0684*/ 	.byte	0x04, 0x11
        /*0686*/ 	.short	(.L_279 - .L_278)
	.align		4
.L_278:
        /*0688*/ 	.word	index@(_Z7reduce6IfLj256ELb1EEvPT_S1_j)
        /*068c*/ 	.word	0x00000000


	//----- nvinfo : EIATTR_REGCOUNT
	.align		4
.L_279:
        /*0690*/ 	.byte	0x04, 0x2f
        /*0692*/ 	.short	(.L_281 - .L_280)
	.align		4
.L_280:
        /*0694*/ 	.word	index@(_Z7reduce6IfLj128ELb1EEvPT_S1_j)
        /*0698*/ 	.word	0x0000000e


	//----- nvinfo : EIATTR_FRAME_SIZE
	.align		4
.L_281:
        /*069c*/ 	.byte	0x04, 0x11
        /*069e*/ 	.short	(.L_283 - .L_282)
	.align		4
.L_282:
        /*06a0*/ 	.word	index@(_Z7reduce6IfLj128ELb1EEvPT_S1_j)
        /*06a4*/ 	.word	0x00000000


	//----- nvinfo : EIATTR_REGCOUNT
	.align		4
.L_283:
        /*06a8*/ 	.byte	0x04, 0x2f
        /*06aa*/ 	.short	(.L_285 - .L_284)
	.align		4
.L_284:
        /*06ac*/ 	.word	index@(_Z7reduce6IfLj64ELb1EEvPT_S1_j)
        /*06b0*/ 	.word	0x0000000e


	//----- nvinfo : EIATTR_FRAME_SIZE
	.align		4
.L_285:
        /*06b4*/ 	.byte	0x04, 0x11
        /*06b6*/ 	.short	(.L_287 - .L_286)
	.align		4
.L_286:
        /*06b8*/ 	.word	index@(_Z7reduce6IfLj64ELb1EEvPT_S1_j)
        /*06bc*/ 	.word	0x00000000


	//----- nvinfo : EIATTR_REGCOUNT
	.align		4
.L_287:
        /*06c0*/ 	.byte	0x04, 0x2f
        /*06c2*/ 	.short	(.L_289 - .L_288)
	.align		4
.L_288:
        /*06c4*/ 	.word	index@(_Z7reduce6IfLj32ELb1EEvPT_S1_j)
        /*06c8*/ 	.word	0x0000000e


	//----- nvinfo : EIATTR_FRAME_SIZE
	.align		4
.L_289:
        /*06cc*/ 	.byte	0x04, 0x11
        /*06ce*/ 	.short	(.L_291 - .L_290)
	.align		4
.L_290:
        /*06d0*/ 	.word	index@(_Z7reduce6IfLj32ELb1EEvPT_S1_j)
        /*06d4*/ 	.word	0x00000000


	//----- nvinfo : EIATTR_REGCOUNT
	.align		4
.L_291:
        /*06d8*/ 	.byte	0x04, 0x2f
        /*06da*/ 	.short	(.L_293 - .L_292)
	.align		4
.L_292:
        /*06dc*/ 	.word	index@(_Z7reduce6IfLj16ELb1EEvPT_S1_j)
        /*06e0*/ 	.word	0x0000000e


	//----- nvinfo : EIATTR_FRAME_SIZE
	.align		4
.L_293:
        /*06e4*/ 	.byte	0x04, 0x11
        /*06e6*/ 	.short	(.L_295 - .L_294)
	.align		4
.L_294:
        /*06e8*/ 	.word	index@(_Z7reduce6IfLj16ELb1EEvPT_S1_j)
        /*06ec*/ 	.word	0x00000000


	//----- nvinfo : EIATTR_REGCOUNT
	.align		4
.L_295:
        /*06f0*/ 	.byte	0x04, 0x2f
        /*06f2*/ 	.short	(.L_297 - .L_296)
	.align		4
.L_296:
        /*06f4*/ 	.word	index@(_Z7reduce6IfLj8ELb1EEvPT_S1_j)
        /*06f8*/ 	.word	0x0000000e


	//----- nvinfo : EIATTR_FRAME_SIZE
	.align		4
.L_297:
        /*06fc*/ 	.byte	0x04, 0x11
        /*06fe*/ 	.short	(.L_299 - .L_298)
	.align		4
.L_298:
        /*0700*/ 	.word	index@(_Z7reduce6IfLj8ELb1EEvPT_S1_j)
        /*0704*/ 	.word	0x00000000


	//----- nvinfo : EIATTR_REGCOUNT
	.align		4
.L_299:
        /*0708*/ 	.byte	0x04, 0x2f
        /*070a*/ 	.short	(.L_301 - .L_300)
	.align		4
.L_300:
        /*070c*/ 	.word	index@(_Z7reduce6IfLj4ELb1EEvPT_S1_j)
        /*0710*/ 	.word	0x0000000e


	//----- nvinfo : EIATTR_FRAME_SIZE
	.align		4
.L_301:
        /*0714*/ 	.byte	0x04, 0x11
        /*0716*/ 	.short	(.L_303 - .L_302)
	.align		4
.L_302:
        /*0718*/ 	.word	index@(_Z7reduce6IfLj4ELb1EEvPT_S1_j)
        /*071c*/ 	.word	0x00000000


	//----- nvinfo : EIATTR_REGCOUNT
	.align		4
.L_303:
        /*0720*/ 	.byte	0x04, 0x2f
        /*0722*/ 	.short	(.L_305 - .L_304)
	.align		4
.L_304:
        /*0724*/ 	.word	index@(_Z7reduce6IfLj2ELb1EEvPT_S1_j)
        /*0728*/ 	.word	0x0000000e


	//----- nvinfo : EIATTR_FRAME_SIZE
	.align		4
.L_305:
        /*072c*/ 	.byte	0x04, 0x11
        /*072e*/ 	.short	(.L_307 - .L_306)
	.align		4
.L_306:
        /*0730*/ 	.word	index@(_Z7reduce6IfLj2ELb1EEvPT_S1_j)
        /*0734*/ 	.word	0x00000000


	//----- nvinfo : EIATTR_REGCOUNT
	.align		4
.L_307:
        /*0738*/ 	.byte	0x04, 0x2f
        /*073a*/ 	.short	(.L_309 - .L_308)
	.align		4
.L_308:
        /*073c*/ 	.word	index@(_Z7reduce6IfLj1ELb1EEvPT_S1_j)
        /*0740*/ 	.word	0x00000010


	//----- nvinfo : EIATTR_FRAME_SIZE
	.align		4
.L_309:
        /*0744*/ 	.byte	0x04, 0x11
        /*0746*/ 	.short	(.L_311 - .L_310)
	.align		4
.L_310:
        /*0748*/ 	.word	index@(_Z7reduce6IfLj1ELb1EEvPT_S1_j)
        /*074c*/ 	.word	0x00000000


	//----- nvinfo : EIATTR_REGCOUNT
	.align		4
.L_311:
        /*0750*/ 	.byte	0x04, 0x2f
        /*0752*/ 	.short	(.L_313 - .L_312)
	.align		4
.L_312:
        /*0754*/ 	.word	index@(_Z7reduce6IfLj512ELb0EEvPT_S1_j)
        /*0758*/ 	.word	0x0000000f


	//----- nvinfo : EIATTR_FRAME_SIZE
	.align		4
.L_313:
        /*075c*/ 	.byte	0x04, 0x11
        /*075e*/ 	.short	(.L_315 - .L_314)
	.align		4
.L_314:
        /*0760*/ 	.word	index@(_Z7reduce6IfLj512ELb0EEvPT_S1_j)
        /*0764*/ 	.word	0x00000000


	//----- nvinfo : EIATTR_REGCOUNT
	.align		4
.L_315:
        /*0768*/ 	.byte	0x04, 0x2f
        /*076a*/ 	.short	(.L_317 - .L_316)
	.align		4
.L_316:
        /*076c*/ 	.word	index@(_Z7reduce6IfLj256ELb0EEvPT_S1_j)
        /*0770*/ 	.word	0x0000000e


	//----- nvinfo : EIATTR_FRAME_SIZE
	.align		4
.L_317:
        /*0774*/ 	.byte	0x04, 0x11
        /*0776*/ 	.short	(.L_319 - .L_318)
	.align		4
.L_318:
        /*0778*/ 	.word	index@(_Z7reduce6IfLj256ELb0EEvPT_S1_j)
        /*077c*/ 	.word	0x00000000


	//----- nvinfo : EIATTR_REGCOUNT
	.align		4
.L_319:
        /*0780*/ 	.byte	0x04, 0x2f
        /*0782*/ 	.short	(.L_321 - .L_320)
	.align		4
.L_320:
        /*0784*/ 	.word	index@(_Z7reduce6IfLj128ELb0EEvPT_S1_j)
        /*0788*/ 	.word	0x0000000e


	//----- nvinfo : EIATTR_FRAME_SIZE
	.align		4
.L_321:
        /*078c*/ 	.byte	0x04, 0x11
        /*078e*/ 	.short	(.L_323 - .L_322)
	.align		4
.L_322:
        /*0790*/ 	.word	index@(_Z7reduce6IfLj128ELb0EEvPT_S1_j)
        /*0794*/ 	.word	0x00000000


	//----- nvinfo : EIATTR_REGCOUNT
	.align		4
.L_323:
        /*0798*/ 	.byte	0x04, 0x2f
        /*079a*/ 	.short	(.L_325 - .L_324)
	.align		4
.L_324:
        /*079c*/ 	.word	index@(_Z7reduce6IfLj64ELb0EEvPT_S1_j)
        /*07a0*/ 	.word	0x0000000e


	//----- nvinfo : EIATTR_FRAME_SIZE
	.align		4
.L_325:
        /*07a4*/ 	.byte	0x04, 0x11
        /*07a6*/ 	.short	(.L_327 - .L_326)
	.align		4
.L_326:
        /*07a8*/ 	.word	index@(_Z7reduce6IfLj64ELb0EEvPT_S1_j)
        /*07ac*/ 	.word	0x00000000


	//----- nvinfo : EIATTR_REGCOUNT
	.align		4
.L_327:
        /*07b0*/ 	.byte	0x04, 0x2f
        /*07b2*/ 	.short	(.L_329 - .L_328)
	.align		4
.L_328:
        /*07b4*/ 	.word	index@(_Z7reduce6IfLj32ELb0EEvPT_S1_j)
        /*07b8*/ 	.word	0x0000000e


	//----- nvinfo : EIATTR_FRAME_SIZE
	.align		4
.L_329:
        /*07bc*/ 	.byte	0x04, 0x11
        /*07be*/ 	.short	(.L_331 - .L_330)
	.align		4
.L_330:
        /*07c0*/ 	.word	index@(_Z7reduce6IfLj32ELb0EEvPT_S1_j)
        /*07c4*/ 	.word	0x00000000


	//----- nvinfo : EIATTR_REGCOUNT
	.align		4
.L_331:
        /*07c8*/ 	.byte	0x04, 0x2f
        /*07ca*/ 	.short	(.L_333 - .L_332)
	.align		4
.L_332:
        /*07cc*/ 	.word	index@(_Z7reduce6IfLj16ELb0EEvPT_S1_j)
        /*07d0*/ 	.word	0x0000000e


	//----- nvinfo : EIATTR_FRAME_SIZE
	.align		4
.L_333:
        /*07d4*/ 	.byte	0x04, 0x11
        /*07d6*/ 	.short	(.L_335 - .L_334)
	.align		4
.L_334:
        /*07d8*/ 	.word	index@(_Z7reduce6IfLj16ELb0EEvPT_S1_j)
        /*07dc*/ 	.word	0x00000000


	//----- nvinfo : EIATTR_REGCOUNT
	.align		4
.L_335:
        /*07e0*/ 	.byte	0x04, 0x2f
        /*07e2*/ 	.short	(.L_337 - .L_336)
	.align		4
.L_336:
        /*07e4*/ 	.word	index@(_Z7reduce6IfLj8ELb0EEvPT_S1_j)
        /*07e8*/ 	.word	0x0000000e


	//----- nvinfo : EIATTR_FRAME_SIZE
	.align		4
.L_337:
        /*07ec*/ 	.byte	0x04, 0x11
        /*07ee*/ 	.short	(.L_339 - .L_338)
	.align		4
.L_338:
        /*07f0*/ 	.word	index@(_Z7reduce6IfLj8ELb0EEvPT_S1_j)
        /*07f4*/ 	.word	0x00000000


	//----- nvinfo : EIATTR_REGCOUNT
	.align		4
.L_339:
        /*07f8*/ 	.byte	0x04, 0x2f
        /*07fa*/ 	.short	(.L_341 - .L_340)
	.align		4
.L_340:
        /*07fc*/ 	.word	index@(_Z7reduce6IfLj4ELb0EEvPT_S1_j)
        /*0800*/ 	.word	0x0000000e


	//----- nvinfo : EIATTR_FRAME_SIZE
	.align		4
.L_341:
        /*0804*/ 	.byte	0x04, 0x11
        /*0806*/ 	.short	(.L_343 - .L_342)
	.align		4
.L_342:
        /*0808*/ 	.word	index@(_Z7reduce6IfLj4ELb0EEvPT_S1_j)
        /*080c*/ 	.word	0x00000000


	//----- nvinfo : EIATTR_REGCOUNT
	.align		4
.L_343:
        /*0810*/ 	.byte	0x04, 0x2f
        /*0812*/ 	.short	(.L_345 - .L_344)
	.align		4
.L_344:
        /*0814*/ 	.word	index@(_Z7reduce6IfLj2ELb0EEvPT_S1_j)
        /*0818*/ 	.word	0x0000000e


	//----- nvinfo : EIATTR_FRAME_SIZE
	.align		4
.L_345:
        /*081c*/ 	.byte	0x04, 0x11
        /*081e*/ 	.short	(.L_347 - .L_346)
	.align		4
.L_346:
        /*0820*/ 	.word	index@(_Z7reduce6IfLj2ELb0EEvPT_S1_j)
        /*0824*/ 	.word	0x00000000


	//----- nvinfo : EIATTR_REGCOUNT
	.align		4
.L_347:
        /*0828*/ 	.byte	0x04, 0x2f
        /*082a*/ 	.short	(.L_349 - .L_348)
	.align		4
.L_348:
        /*082c*/ 	.word	index@(_Z7reduce6IfLj1ELb0EEvPT_S1_j)
        /*0830*/ 	.word	0x00000010


	//----- nvinfo : EIATTR_FRAME_SIZE
	.align		4
.L_349:
        /*0834*/ 	.byte	0x04, 0x11
        /*0836*/ 	.short	(.L_351 - .L_350)
	.align		4
.L_350:
        /*0838*/ 	.word	index@(_Z7reduce6IfLj1ELb0EEvPT_S1_j)
        /*083c*/ 	.word	0x00000000


	//----- nvinfo : EIATTR_REGCOUNT
	.align		4
.L_351:
        /*0840*/ 	.byte	0x04, 0x2f
        /*0842*/ 	.short	(.L_353 - .L_352)
	.align		4
.L_352:
        /*0844*/ 	.word	index@(_Z7reduce0IdEvPT_S1_j)
        /*0848*/ 	.word	0x0000000d


	//----- nvinfo : EIATTR_FRAME_SIZE
	.align		4
.L_353:
        /*084c*/ 	.byte	0x04, 0x11
        /*084e*/ 	.short	(.L_355 - .L_354)
	.align		4
.L_354:
        /*0850*/ 	.word	index@(_Z7reduce0IdEvPT_S1_j)
        /*0854*/ 	.word	0x00000000


	//----- nvinfo : EIATTR_REGCOUNT
	.align		4
.L_355:
        /*0858*/ 	.byte	0x04, 0x2f
        /*085a*/ 	.short	(.L_357 - .L_356)
	.align		4
.L_356:
        /*085c*/ 	.word	index@(_Z7reduce1IdEvPT_S1_j)
        /*0860*/ 	.word	0x0000000c


	//----- nvinfo : EIATTR_FRAME_SIZE
	.align		4
.L_357:
        /*0864*/ 	.byte	0x04, 0x11
        /*0866*/ 	.short	(.L_359 - .L_358)
	.align		4
.L_358:
        /*0868*/ 	.word	index@(_Z7reduce1IdEvPT_S1_j)
        /*086c*/ 	.word	0x00000000


	//----- nvinfo : EIATTR_REGCOUNT
	.align		4
.L_359:
        /*0870*/ 	.byte	0x04, 0x2f
        /*0872*/ 	.short	(.L_361 - .L_360)
	.align		4
.L_360:
        /*0874*/ 	.word	index@(_Z7reduce2IdEvPT_S1_j)
        /*0878*/ 	.word	0x0000000d


	//----- nvinfo : EIATTR_FRAME_SIZE
	.align		4
.L_361:
        /*087c*/ 	.byte	0x04, 0x11
        /*087e*/ 	.short	(.L_363 - .L_362)
	.align		4
.L_362:
        /*0880*/ 	.word	index@(_Z7reduce2IdEvPT_S1_j)
        /*0884*/ 	.word	0x00000000


	//----- nvinfo : EIATTR_REGCOUNT
	.align		4
.L_363:
        /*0888*/ 	.byte	0x04, 0x2f
        /*088a*/ 	.short	(.L_365 - .L_364)
	.align		4
.L_364:
        /*088c*/ 	.word	index@(_Z7reduce3IdEvPT_S1_j)
        /*0890*/ 	.word	0x00000010


	//----- nvinfo : EIATTR_FRAME_SIZE
	.align		4
.L_365:
        /*0894*/ 	.byte	0x04, 0x11
        /*0896*/ 	.short	(.L_367 - .L_366)
	.align		4
.L_366:
        /*0898*/ 	.word	index@(_Z7reduce3IdEvPT_S1_j)
        /*089c*/ 	.word	0x00000000


	//----- nvinfo : EIATTR_REGCOUNT
	.align		4
.L_367:
        /*08a0*/ 	.byte	0x04, 0x2f
        /*08a2*/ 	.short	(.L_369 - .L_368)
	.align		4
.L_368:
        /*08a4*/ 	.word	index@(_Z7reduce4IdLj512EEvPT_S1_j)
        /*08a8*/ 	.word	0x00000010


	//----- nvinfo : EIATTR_FRAME_SIZE
	.align		4
.L_369:
        /*08ac*/ 	.byte	0x04, 0x11
        /*08ae*/ 	.short	(.L_371 - .L_370)
	.align		4
.L_370:
        /*08b0*/ 	.word	index@(_Z7reduce4IdLj512EEvPT_S1_j)
        /*08b4*/ 	.word	0x00000000


	//----- nvinfo : EIATTR_REGCOUNT
	.align		4
.L_371:
        /*08b8*/ 	.byte	0x04, 0x2f
        /*08ba*/ 	.short	(.L_373 - .L_372)
	.align		4
.L_372:
        /*08bc*/ 	.word	index@(_Z7reduce4IdLj256EEvPT_S1_j)
        /*08c0*/ 	.word	0x00000010


	//----- nvinfo : EIATTR_FRAME_SIZE
	.align		4
.L_373:
        /*08c4*/ 	.byte	0x04, 0x11
        /*08c6*/ 	.short	(.L_375 - .L_374)
	.align		4
.L_374:
        /*08c8*/ 	.word	index@(_Z7reduce4IdLj256EEvPT_S1_j)
        /*08cc*/ 	.word	0x00000000


	//----- nvinfo : EIATTR_REGCOUNT
	.align		4
.L_375:
        /*08d0*/ 	.byte	0x04, 0x2f
        /*08d2*/ 	.short	(.L_377 - .L_376)
	.align		4
.L_376:
        /*08d4*/ 	.word	index@(_Z7reduce4IdLj128EEvPT_S1_j)
        /*08d8*/ 	.word	0x00000010


	//----- nvinfo : EIATTR_FRAME_SIZE
	.align		4
.L_377:
        /*08dc*/ 	.byte	0x04, 0x11
        /*08de*/ 	.short	(.L_379 - .L_378)
	.align		4
.L_378:
        /*08e0*/ 	.word	index@(_Z7reduce4IdLj128EEvPT_S1_j)
        /*08e4*/ 	.word	0x00000000


	//----- nvinfo : EIATTR_REGCOUNT
	.align		4
.L_379:
        /*08e8*/ 	.byte	0x04, 0x2f
        /*08ea*/ 	.short	(.L_381 - .L_380)
	.align		4
.L_380:
        /*08ec*/ 	.word	index@(_Z7reduce4IdLj64EEvPT_S1_j)
        /*08f0*/ 	.word	0x00000010


	//----- nvinfo : EIATTR_FRAME_SIZE
	.align		4
.L_381:
        /*08f4*/ 	.byte	0x04, 0x11
        /*08f6*/ 	.short	(.L_383 - .L_382)
	.align		4
.L_382:
        /*08f8*/ 	.word	index@(_Z7reduce4IdLj64EEvPT_S1_j)
        /*08fc*/ 	.word	0x00000000


	//----- nvinfo : EIATTR_REGCOUNT
	.align		4
.L_383:
        /*0900*/ 	.byte	0x04, 0x2f
        /*0902*/ 	.short	(.L_385 - .L_384)
	.align		4
.L_384:
        /*0904*/ 	.word	index@(_Z7reduce4IdLj32EEvPT_S1_j)
        /*0908*/ 	.word	0x00000010


	//----- nvinfo : EIATTR_FRAME_SIZE
	.align		4
.L_385:
        /*090c*/ 	.byte	0x04, 0x11
        /*090e*/ 	.short	(.L_387 - .L_386)
	.align		4
.L_386:
        /*0910*/ 	.word	index@(_Z7reduce4IdLj32EEvPT_S1_j)
        /*0914*/ 	.word	0x00000000


	//----- nvinfo : EIATTR_REGCOUNT
	.align		4
.L_387:
        /*0918*/ 	.byte	0x04, 0x2f
        /*091a*/ 	.short	(.L_389 - .L_388)
	.align		4
.L_388:
        /*091c*/ 	.word	index@(_Z7reduce4IdLj16EEvPT_S1_j)
        /*0920*/ 	.word	0x00000010


	//----- nvinfo : EIATTR_FRAME_SIZE
	.align		4
.L_389:
        /*0924*/ 	.byte	0x04, 0x11
        /*0926*/ 	.short	(.L_391 - .L_390)
	.align		4
.L_390:
        /*0928*/ 	.word	index@(_Z7reduce4IdLj16EEvPT_S1_j)
        /*092c*/ 	.word	0x00000000


	//----- nvinfo : EIATTR_REGCOUNT
	.align		4
.L_391:
        /*0930*/ 	.byte	0x04, 0x2f
        /*0932*/ 	.short	(.L_393 - .L_392)
	.align		4
.L_392:
        /*0934*/ 	.word	index@(_Z7reduce4IdLj8EEvPT_S1_j)
        /*0938*/ 	.word	0x0000000e


	//----- nvinfo : EIATTR_FRAME_SIZE
	.align		4
.L_393:
        /*093c*/ 	.byte	0x04, 0x11
        /*093e*/ 	.short	(.L_395 - .L_394)
	.align		4
.L_394:
        /*0940*/ 	.word	index@(_Z7reduce4IdLj8EEvPT_S1_j)
        /*0944*/ 	.word	0x00000000


	//----- nvinfo : EIATTR_REGCOUNT
	.align		4
.L_395:
        /*0948*/ 	.byte	0x04, 0x2f
        /*094a*/ 	.short	(.L_397 - .L_396)
	.align		4
.L_396:
        /*094c*/ 	.word	index@(_Z7reduce4IdLj4EEvPT_S1_j)
        /*0950*/ 	.word	0x0000000e


	//----- nvinfo : EIATTR_FRAME_SIZE
	.align		4
.L_397:
        /*0954*/ 	.byte	0x04, 0x11
        /*0956*/ 	.short	(.L_399 - .L_398)
	.align		4
.L_398:
        /*0958*/ 	.word	index@(_Z7reduce4IdLj4EEvPT_S1_j)
        /*095c*/ 	.word	0x00000000


	//----- nvinfo : EIATTR_REGCOUNT
	.align		4
.L_399:
        /*0960*/ 	.byte	0x04, 0x2f
        /*0962*/ 	.short	(.L_401 - .L_400)
	.align		4
.L_400:
        /*0964*/ 	.word	index@(_Z7reduce4IdLj2EEvPT_S1_j)
        /*0968*/ 	.word	0x0000000e


	//----- nvinfo : EIATTR_FRAME_SIZE
	.align		4
.L_401:
        /*096c*/ 	.byte	0x04, 0x11
        /*096e*/ 	.short	(.L_403 - .L_402)
	.align		4
.L_402:
        /*0970*/ 	.word	index@(_Z7reduce4IdLj2EEvPT_S1_j)
        /*0974*/ 	.word	0x00000000


	//----- nvinfo : EIATTR_REGCOUNT
	.align		4
.L_403:
        /*0978*/ 	.byte	0x04, 0x2f
        /*097a*/ 	.short	(.L_405 - .L_404)
	.align		4
.L_404:
        /*097c*/ 	.word	index@(_Z7reduce4IdLj1EEvPT_S1_j)
        /*0980*/ 	.word	0x00000010


	//----- nvinfo : EIATTR_FRAME_SIZE
	.align		4
.L_405:
        /*0984*/ 	.byte	0x04, 0x11
        /*0986*/ 	.short	(.L_407 - .L_406)
	.align		4
.L_406:
        /*0988*/ 	.word	index@(_Z7reduce4IdLj1EEvPT_S1_j)
        /*098c*/ 	.word	0x00000000


	//----- nvinfo : EIATTR_REGCOUNT
	.align		4
.L_407:
        /*0990*/ 	.byte	0x04, 0x2f
        /*0992*/ 	.short	(.L_409 - .L_408)
	.align		4
.L_408:
        /*0994*/ 	.word	index@(_Z7reduce5IdLj512EEvPT_S1_j)
        /*0998*/ 	.word	0x00000010


	//----- nvinfo : EIATTR_FRAME_SIZE
	.align		4
.L_409:
        /*099c*/ 	.byte	0x04, 0x11
        /*099e*/ 	.short	(.L_411 - .L_410)
	.align		4
.L_410:
        /*09a0*/ 	.word	index@(_Z7reduce5IdLj512EEvPT_S1_j)
        /*09a4*/ 	.word	0x00000000


	//----- nvinfo : EIATTR_REGCOUNT
	.align		4
.L_411:
        /*09a8*/ 	.byte	0x04, 0x2f
        /*09aa*/ 	.short	(.L_413 - .L_412)
	.align		4
.L_412:
        /*09ac*/ 	.word	index@(_Z7reduce5IdLj256EEvPT_S1_j)
        /*09b0*/ 	.word	0x00000010


	//----- nvinfo : EIATTR_FRAME_SIZE
	.align		4
.L_413:
        /*09b4*/ 	.byte	0x04, 0x11
        /*09b6*/ 	.short	(.L_415 - .L_414)
	.align		4
.L_414:
        /*09b8*/ 	.word	index@(_Z7reduce5IdLj256EEvPT_S1_j)
        /*09bc*/ 	.word	0x00000000


	//----- nvinfo : EIATTR_REGCOUNT
	.align		4
.L_415:
        /*09c0*/ 	.byte	0x04, 0x2f
        /*09c2*/ 	.short	(.L_417 - .L_416)
	.align		4
.L_416:
        /*09c4*/ 	.word	index@(_Z7reduce5IdLj128EEvPT_S1_j)
        /*09c8*/ 	.word	0x00000010


	//----- nvinfo : EIATTR_FRAME_SIZE
	.align		4
.L_417:
        /*09cc*/ 	.byte	0x04, 0x11
        /*09ce*/ 	.short	(.L_419 - .L_418)
	.align		4
.L_418:
        /*09d0*/ 	.word	index@(_Z7reduce5IdLj128EEvPT_S1_j)
        /*09d4*/ 	.word	0x00000000


	//----- nvinfo : EIATTR_REGCOUNT
	.align		4
.L_419:
        /*09d8*/ 	.byte	0x04, 0x2f
        /*09da*/ 	.short	(.L_421 - .L_420)
	.align		4
.L_420:
        /*09dc*/ 	.word	index@(_Z7reduce5IdLj64EEvPT_S1_j)
        /*09e0*/ 	.word	0x00000012


	//----- nvinfo : EIATTR_FRAME_SIZE
	.align		4
.L_421:
        /*09e4*/ 	.byte	0x04, 0x11
        /*09e6*/ 	.short	(.L_423 - .L_422)
	.align		4
.L_422:
        /*09e8*/ 	.word	index@(_Z7reduce5IdLj64EEvPT_S1_j)
        /*09ec*/ 	.word	0x00000000


	//----- nvinfo : EIATTR_REGCOUNT
	.align		4
.L_423:
        /*09f0*/ 	.byte	0x04, 0x2f
        /*09f2*/ 	.short	(.L_425 - .L_424)
	.align		4
.L_424:
        /*09f4*/ 	.word	index@(_Z7reduce5IdLj32EEvPT_S1_j)
        /*09f8*/ 	.word	0x00000012


	//----- nvinfo : EIATTR_FRAME_SIZE
	.align		4
.L_425:
        /*09fc*/ 	.byte	0x04, 0x11
        /*09fe*/ 	.short	(.L_427 - .L_426)
	.align		4
.L_426:
        /*0a00*/ 	.word	index@(_Z7reduce5IdLj32EEvPT_S1_j)
        /*0a04*/ 	.word	0x00000000


	//----- nvinfo : EIATTR_REGCOUNT
	.align		4
.L_427:
        /*0a08*/ 	.byte	0x04, 0x2f
        /*0a0a*/ 	.short	(.L_429 - .L_428)
	.align		4
.L_428:
        /*0a0c*/ 	.word	index@(_Z7reduce5IdLj16EEvPT_S1_j)
        /*0a10*/ 	.word	0x00000010


	//----- nvinfo : EIATTR_FRAME_SIZE
	.align		4
.L_429:
        /*0a14*/ 	.byte	0x04, 0x11
        /*0a16*/ 	.short	(.L_431 - .L_430)
	.align		4
.L_430:
        /*0a18*/ 	.word	index@(_Z7reduce5IdLj16EEvPT_S1_j)
        /*0a1c*/ 	.word	0x00000000


	//----- nvinfo : EIATTR_REGCOUNT
	.align		4
.L_431:
        /*0a20*/ 	.byte	0x04, 0x2f
        /*0a22*/ 	.short	(.L_433 - .L_432)
	.align		4
.L_432:
        /*0a24*/ 	.word	index@(_Z7reduce5IdLj8EEvPT_S1_j)
        /*0a28*/ 	.word	0x0000000e


	//----- nvinfo : EIATTR_FRAME_SIZE
	.align		4
.L_433:
        /*0a2c*/ 	.byte	0x04, 0x11
        /*0a2e*/ 	.short	(.L_435 - .L_434)
	.align		4
.L_434:
        /*0a30*/ 	.word	index@(_Z7reduce5IdLj8EEvPT_S1_j)
        /*0a34*/ 	.word	0x00000000


	//----- nvinfo : EIATTR_REGCOUNT
	.align		4
.L_435:
        /*0a38*/ 	.byte	0x04, 0x2f
        /*0a3a*/ 	.short	(.L_437 - .L_436)
	.align		4
.L_436:
        /*0a3c*/ 	.word	index@(_Z7reduce5IdLj4EEvPT_S1_j)
        /*0a40*/ 	.word	0x0000000e


	//----- nvinfo : EIATTR_FRAME_SIZE
	.align		4
.L_437:
        /*0a44*/ 	.byte	0x04, 0x11
        /*0a46*/ 	.short	(.L_439 - .L_438)
	.align		4
.L_438:
        /*0a48*/ 	.word	index@(_Z7reduce5IdLj4EEvPT_S1_j)
        /*0a4c*/ 	.word	0x00000000


	//----- nvinfo : EIATTR_REGCOUNT
	.align		4
.L_439:
        /*0a50*/ 	.byte	0x04, 0x2f
        /*0a52*/ 	.short	(.L_441 - .L_440)
	.align		4
.L_440:
        /*0a54*/ 	.word	index@(_Z7reduce5IdLj2EEvPT_S1_j)
        /*0a58*/ 	.word	0x0000000e


	//----- nvinfo : EIATTR_FRAME_SIZE
	.align		4
.L_441:
        /*0a5c*/ 	.byte	0x04, 0x11
        /*0a5e*/ 	.short	(.L_443 - .L_442)
	.align		4
.L_442:
        /*0a60*/ 	.word	index@(_Z7reduce5IdLj2EEvPT_S1_j)
        /*0a64*/ 	.word	0x00000000


	//----- nvinfo : EIATTR_REGCOUNT
	.align		4
.L_443:
        /*0a68*/ 	.byte	0x04, 0x2f
        /*0a6a*/ 	.short	(.L_445 - .L_444)
	.align		4
.L_444:
        /*0a6c*/ 	.word	index@(_Z7reduce5IdLj1EEvPT_S1_j)
        /*0a70*/ 	.word	0x0000000e


	//----- nvinfo : EIATTR_FRAME_SIZE
	.align		4
.L_445:
        /*0a74*/ 	.byte	0x04, 0x11
        /*0a76*/ 	.short	(.L_447 - .L_446)
	.align		4
.L_446:
        /*0a78*/ 	.word	index@(_Z7reduce5IdLj1EEvPT_S1_j)
        /*0a7c*/ 	.word	0x00000000


	//----- nvinfo : EIATTR_REGCOUNT
	.align		4
.L_447:
        /*0a80*/ 	.byte	0x04, 0x2f
        /*0a82*/ 	.short	(.L_449 - .L_448)
	.align		4
.L_448:
        /*0a84*/ 	.word	index@(_Z7reduce6IdLj512ELb1EEvPT_S1_j)
        /*0a88*/ 	.word	0x00000010


	//----- nvinfo : EIATTR_FRAME_SIZE
	.align		4
.L_449:
        /*0a8c*/ 	.byte	0x04, 0x11
        /*0a8e*/ 	.short	(.L_451 - .L_450)
	.align		4
.L_450:
        /*0a90*/ 	.word	index@(_Z7reduce6IdLj512ELb1EEvPT_S1_j)
        /*0a94*/ 	.word	0x00000000


	//----- nvinfo : EIATTR_REGCOUNT
	.align		4
.L_451:
        /*0a98*/ 	.byte	0x04, 0x2f
        /*0a9a*/ 	.short	(.L_453 - .L_452)
	.align		4
.L_452:
        /*0a9c*/ 	.word	index@(_Z7reduce6IdLj256ELb1EEvPT_S1_j)
        /*0aa0*/ 	.word	0x00000010


	//----- nvinfo : EIATTR_FRAME_SIZE
	.align		4
.L_453:
        /*0aa4*/ 	.byte	0x04, 0x11
        /*0aa6*/ 	.short	(.L_455 - .L_454)
	.align		4
.L_454:
        /*0aa8*/ 	.word	index@(_Z7reduce6IdLj256ELb1EEvPT_S1_j)
        /*0aac*/ 	.word	0x00000000


	//----- nvinfo : EIATTR_REGCOUNT
	.align		4
.L_455:
        /*0ab0*/ 	.byte	0x04, 0x2f
        /*0ab2*/ 	.short	(.L_457 - .L_456)
	.align		4
.L_456:
        /*0ab4*/ 	.word	index@(_Z7reduce6IdLj128ELb1EEvPT_S1_j)
        /*0ab8*/ 	.word	0x00000010


	//----- nvinfo : EIATTR_FRAME_SIZE
	.align		4
.L_457:
        /*0abc*/ 	.byte	0x04, 0x11
        /*0abe*/ 	.short	(.L_459 - .L_458)
	.align		4
.L_458:
        /*0ac0*/ 	.word	index@(_Z7reduce6IdLj128ELb1EEvPT_S1_j)
        /*0ac4*/ 	.word	0x00000000


	//----- nvinfo : EIATTR_REGCOUNT
	.align		4
.L_459:
        /*0ac8*/ 	.byte	0x04, 0x2f
        /*0aca*/ 	.short	(.L_461 - .L_460)
	.align		4
.L_460:
        /*0acc*/ 	.word	index@(_Z7reduce6IdLj64ELb1EEvPT_S1_j)
        /*0ad0*/ 	.word	0x00000012


	//----- nvinfo : EIATTR_FRAME_SIZE
	.align		4
.L_461:
        /*0ad4*/ 	.byte	0x04, 0x11
        /*0ad6*/ 	.short	(.L_463 - .L_462)
	.align		4
.L_462:
        /*0ad8*/ 	.word	index@(_Z7reduce6IdLj64ELb1EEvPT_S1_j)
        /*0adc*/ 	.word	0x00000000


	//----- nvinfo : EIATTR_REGCOUNT
	.align		4
.L_463:
        /*0ae0*/ 	.byte	0x04, 0x2f
        /*0ae2*/ 	.short	(.L_465 - .L_464)
	.align		4
.L_464:
        /*0ae4*/ 	.word	index@(_Z7reduce6IdLj32ELb1EEvPT_S1_j)
        /*0ae8*/ 	.word	0x00000012


	//----- nvinfo : EIATTR_FRAME_SIZE
	.align		4
.L_465:
        /*0aec*/ 	.byte	0x04, 0x11
        /*0aee*/ 	.short	(.L_467 - .L_466)
	.align		4
.L_466:
        /*0af0*/ 	.word	index@(_Z7reduce6IdLj32ELb1EEvPT_S1_j)
        /*0af4*/ 	.word	0x00000000


	//----- nvinfo : EIATTR_REGCOUNT
	.align		4
.L_467:
        /*0af8*/ 	.byte	0x04, 0x2f
        /*0afa*/ 	.short	(.L_469 - .L_468)
	.align		4
.L_468:
        /*0afc*/ 	.word	index@(_Z7reduce6IdLj16ELb1EEvPT_S1_j)
        /*0b00*/ 	.word	0x00000010


	//----- nvinfo : EIATTR_FRAME_SIZE
	.align		4
.L_469:
        /*0b04*/ 	.byte	0x04, 0x11
        /*0b06*/ 	.short	(.L_471 - .L_470)
	.align		4
.L_470:
        /*0b08*/ 	.word	index@(_Z7reduce6IdLj16ELb1EEvPT_S1_j)
        /*0b0c*/ 	.word	0x00000000


	//----- nvinfo : EIATTR_REGCOUNT
	.align		4
.L_471:
        /*0b10*/ 	.byte	0x04, 0x2f
        /*0b12*/ 	.short	(.L_473 - .L_472)
	.align		4
.L_472:
        /*0b14*/ 	.word	index@(_Z7reduce6IdLj8ELb1EEvPT_S1_j)
        /*0b18*/ 	.word	0x00000010


	//----- nvinfo : EIATTR_FRAME_SIZE
	.align		4
.L_473:
        /*0b1c*/ 	.byte	0x04, 0x11
        /*0b1e*/ 	.short	(.L_475 - .L_474)
	.align		4
.L_474:
        /*0b20*/ 	.word	index@(_Z7reduce6IdLj8ELb1EEvPT_S1_j)
        /*0b24*/ 	.word	0x00000000


	//----- nvinfo : EIATTR_REGCOUNT
	.align		4
.L_475:
        /*0b28*/ 	.byte	0x04, 0x2f
        /*0b2a*/ 	.short	(.L_477 - .L_476)
	.align		4
.L_476:
        /*0b2c*/ 	.word	index@(_Z7reduce6IdLj4ELb1EEvPT_S1_j)
        /*0b30*/ 	.word	0x00000010


	//----- nvinfo : EIATTR_FRAME_SIZE
	.align		4
.L_477:
        /*0b34*/ 	.byte	0x04, 0x11
        /*0b36*/ 	.short	(.L_479 - .L_478)
	.align		4
.L_478:
        /*0b38*/ 	.word	index@(_Z7reduce6IdLj4ELb1EEvPT_S1_j)
        /*0b3c*/ 	.word	0x00000000


	//----- nvinfo : EIATTR_REGCOUNT
	.align		4
.L_479:
        /*0b40*/ 	.byte	0x04, 0x2f
        /*0b42*/ 	.short	(.L_481 - .L_480)
	.align		4
.L_480:
        /*0b44*/ 	.word	index@(_Z7reduce6IdLj2ELb1EEvPT_S1_j)
        /*0b48*/ 	.word	0x00000010


	//----- nvinfo : EIATTR_FRAME_SIZE
	.align		4
.L_481:
        /*0b4c*/ 	.byte	0x04, 0x11
        /*0b4e*/ 	.short	(.L_483 - .L_482)
	.align		4
.L_482:
        /*0b50*/ 	.word	index@(_Z7reduce6IdLj2ELb1EEvPT_S1_j)
        /*0b54*/ 	.word	0x00000000


	//----- nvinfo : EIATTR_REGCOUNT
	.align		4
.L_483:
        /*0b58*/ 	.byte	0x04, 0x2f
        /*0b5a*/ 	.short	(.L_485 - .L_484)
	.align		4
.L_484:
        /*0b5c*/ 	.word	index@(_Z7reduce6IdLj1ELb1EEvPT_S1_j)
        /*0b60*/ 	.word	0x00000012


	//----- nvinfo : EIATTR_FRAME_SIZE
	.align		4
.L_485:
        /*0b64*/ 	.byte	0x04, 0x11
        /*0b66*/ 	.short	(.L_487 - .L_486)
	.align		4
.L_486:
        /*0b68*/ 	.word	index@(_Z7reduce6IdLj1ELb1EEvPT_S1_j)
        /*0b6c*/ 	.word	0x00000000


	//----- nvinfo : EIATTR_REGCOUNT
	.align		4
.L_487:
        /*0b70*/ 	.byte	0x04, 0x2f
        /*0b72*/ 	.short	(.L_489 - .L_488)
	.align		4
.L_488:
        /*0b74*/ 	.word	index@(_Z7reduce6IdLj512ELb0EEvPT_S1_j)
        /*0b78*/ 	.word	0x00000010


	//----- nvinfo : EIATTR_FRAME_SIZE
	.align		4
.L_489:
        /*0b7c*/ 	.byte	0x04, 0x11
        /*0b7e*/ 	.short	(.L_491 - .L_490)
	.align		4
.L_490:
        /*0b80*/ 	.word	index@(_Z7reduce6IdLj512ELb0EEvPT_S1_j)
        /*0b84*/ 	.word	0x00000000


	//----- nvinfo : EIATTR_REGCOUNT
	.align		4
.L_491:
        /*0b88*/ 	.byte	0x04, 0x2f
        /*0b8a*/ 	.short	(.L_493 - .L_492)
	.align		4
.L_492:
        /*0b8c*/ 	.word	index@(_Z7reduce6IdLj256ELb0EEvPT_S1_j)
        /*0b90*/ 	.word	0x00000010


	//----- nvinfo : EIATTR_FRAME_SIZE
	.align		4
.L_493:
        /*0b94*/ 	.byte	0x04, 0x11
        /*0b96*/ 	.short	(.L_495 - .L_494)
	.align		4
.L_494:
        /*0b98*/ 	.word	index@(_Z7reduce6IdLj256ELb0EEvPT_S1_j)
        /*0b9c*/ 	.word	0x00000000


	//----- nvinfo : EIATTR_REGCOUNT
	.align		4
.L_495:
        /*0ba0*/ 	.byte	0x04, 0x2f
        /*0ba2*/ 	.short	(.L_497 - .L_496)
	.align		4
.L_496:
        /*0ba4*/ 	.word	index@(_Z7reduce6IdLj128ELb0EEvPT_S1_j)
        /*0ba8*/ 	.word	0x00000010


	//----- nvinfo : EIATTR_FRAME_SIZE
	.align		4
.L_497:
        /*0bac*/ 	.byte	0x04, 0x11
        /*0bae*/ 	.short	(.L_499 - .L_498)
	.align		4
.L_498:
        /*0bb0*/ 	.word	index@(_Z7reduce6IdLj128ELb0EEvPT_S1_j)
        /*0bb4*/ 	.word	0x00000000


	//----- nvinfo : EIATTR_REGCOUNT
	.align		4
.L_499:
        /*0bb8*/ 	.byte	0x04, 0x2f
        /*0bba*/ 	.short	(.L_501 - .L_500)
	.align		4
.L_500:
        /*0bbc*/ 	.word	index@(_Z7reduce6IdLj64ELb0EEvPT_S1_j)
        /*0bc0*/ 	.word	0x00000012


	//----- nvinfo : EIATTR_FRAME_SIZE
	.align		4
.L_501:
        /*0bc4*/ 	.byte	0x04, 0x11
        /*0bc6*/ 	.short	(.L_503 - .L_502)
	.align		4
.L_502:
        /*0bc8*/ 	.word	index@(_Z7reduce6IdLj64ELb0EEvPT_S1_j)
        /*0bcc*/ 	.word	0x00000000


	//----- nvinfo : EIATTR_REGCOUNT
	.align		4
.L_503:
        /*0bd0*/ 	.byte	0x04, 0x2f
        /*0bd2*/ 	.short	(.L_505 - .L_504)
	.align		4
.L_504:
        /*0bd4*/ 	.word	index@(_Z7reduce6IdLj32ELb0EEvPT_S1_j)
        /*0bd8*/ 	.word	0x00000012


	//----- nvinfo : EIATTR_FRAME_SIZE
	.align		4
.L_505:
        /*0bdc*/ 	.byte	0x04, 0x11
        /*0bde*/ 	.short	(.L_507 - .L_506)
	.align		4
.L_506:
        /*0be0*/ 	.word	index@(_Z7reduce6IdLj32ELb0EEvPT_S1_j)
        /*0be4*/ 	.word	0x00000000


	//----- nvinfo : EIATTR_REGCOUNT
	.align		4
.L_507:
        /*0be8*/ 	.byte	0x04, 0x2f
        /*0bea*/ 	.short	(.L_509 - .L_508)
	.align		4
.L_508:
        /*0bec*/ 	.word	index@(_Z7reduce6IdLj16ELb0EEvPT_S1_j)
        /*0bf0*/ 	.word	0x00000010


	//----- nvinfo : EIATTR_FRAME_SIZE
	.align		4
.L_509:
        /*0bf4*/ 	.byte	0x04, 0x11
        /*0bf6*/ 	.short	(.L_511 - .L_510)
	.align		4
.L_510:
        /*0bf8*/ 	.word	index@(_Z7reduce6IdLj16ELb0EEvPT_S1_j)
        /*0bfc*/ 	.word	0x00000000


	//----- nvinfo : EIATTR_REGCOUNT
	.align		4
.L_511:
        /*0c00*/ 	.byte	0x04, 0x2f
        /*0c02*/ 	.short	(.L_513 - .L_512)
	.align		4
.L_512:
        /*0c04*/ 	.word	index@(_Z7reduce6IdLj8ELb0EEvPT_S1_j)
        /*0c08*/ 	.word	0x00000010


	//----- nvinfo : EIATTR_FRAME_SIZE
	.align		4
.L_513:
        /*0c0c*/ 	.byte	0x04, 0x11
        /*0c0e*/ 	.short	(.L_515 - .L_514)
	.align		4
.L_514:
        /*0c10*/ 	.word	index@(_Z7reduce6IdLj8ELb0EEvPT_S1_j)
        /*0c14*/ 	.word	0x00000000


	//----- nvinfo : EIATTR_REGCOUNT
	.align		4
.L_515:
        /*0c18*/ 	.byte	0x04, 0x2f
        /*0c1a*/ 	.short	(.L_517 - .L_516)
	.align		4
.L_516:
        /*0c1c*/ 	.word	index@(_Z7reduce6IdLj4ELb0EEvPT_S1_j)
        /*0c20*/ 	.word	0x00000010


	//----- nvinfo : EIATTR_FRAME_SIZE
	.align		4
.L_517:
        /*0c24*/ 	.byte	0x04, 0x11
        /*0c26*/ 	.short	(.L_519 - .L_518)
	.align		4
.L_518:
        /*0c28*/ 	.word	index@(_Z7reduce6IdLj4ELb0EEvPT_S1_j)
        /*0c2c*/ 	.word	0x00000000


	//----- nvinfo : EIATTR_REGCOUNT
	.align		4
.L_519:
        /*0c30*/ 	.byte	0x04, 0x2f
        /*0c32*/ 	.short	(.L_521 - .L_520)
	.align		4
.L_520:
        /*0c34*/ 	.word	index@(_Z7reduce6IdLj2ELb0EEvPT_S1_j)
        /*0c38*/ 	.word	0x00000010


	//----- nvinfo : EIATTR_FRAME_SIZE
	.align		4
.L_521:
        /*0c3c*/ 	.byte	0x04, 0x11
        /*0c3e*/ 	.short	(.L_523 - .L_522)
	.align		4
.L_522:
        /*0c40*/ 	.word	index@(_Z7reduce6IdLj2ELb0EEvPT_S1_j)
        /*0c44*/ 	.word	0x00000000


	//----- nvinfo : EIATTR_REGCOUNT
	.align		4
.L_523:
        /*0c48*/ 	.byte	0x04, 0x2f
        /*0c4a*/ 	.short	(.L_525 - .L_524)
	.align		4
.L_524:
        /*0c4c*/ 	.word	index@(_Z7reduce6IdLj1ELb0EEvPT_S1_j)
        /*0c50*/ 	.word	0x00000012


	//----- nvinfo : EIATTR_FRAME_SIZE
	.align		4
.L_525:
        /*0c54*/ 	.byte	0x04, 0x11
        /*0c56*/ 	.short	(.L_527 - .L_526)
	.align		4
.L_526:
        /*0c58*/ 	.word	index@(_Z7reduce6IdLj1ELb0EEvPT_S1_j)
        /*0c5c*/ 	.word	0x00000000


	//----- nvinfo : EIATTR_MIN_STACK_SIZE
	.align		4
.L_527:
        /*0c60*/ 	.byte	0x04, 0x12
        /*0c62*/ 	.short	(.L_529 - .L_528)
	.align		4
.L_528:
        /*0c64*/ 	.word	index@(_Z7reduce6IdLj1ELb0EEvPT_S1_j)
        /*0c68*/ 	.word	0x00000000


	//----- nvinfo : EIATTR_MIN_STACK_SIZE
	.align		4
.L_529:
        /*0c6c*/ 	.byte	0x04, 0x12
        /*0c6e*/ 	.short	(.L_531 - .L_530)
	.align		4
.L_530:
        /*0c70*/ 	.word	index@(_Z7reduce6IdLj2ELb0EEvPT_S1_j)
        /*0c74*/ 	.word	0x00000000


	//----- nvinfo : EIATTR_MIN_STACK_SIZE
	.align		4
.L_531:
        /*0c78*/ 	.byte	0x04, 0x12
        /*0c7a*/ 	.short	(.L_533 - .L_532)
	.align		4
.L_532:
        /*0c7c*/ 	.word	index@(_Z7reduce6IdLj4ELb0EEvPT_S1_j)
        /*0c80*/ 	.word	0x00000000


	//----- nvinfo : EIATTR_MIN_STACK_SIZE
	.align		4
.L_533:
        /*0c84*/ 	.byte	0x04, 0x12
        /*0c86*/ 	.short	(.L_535 - .L_534)
	.align		4
.L_534:
        /*0c88*/ 	.word	index@(_Z7reduce6IdLj8ELb0EEvPT_S1_j)
        /*0c8c*/ 	.word	0x00000000


	//----- nvinfo : EIATTR_MIN_STACK_SIZE
	.align		4
.L_535:
        /*0c90*/ 	.byte	0x04, 0x12
        /*0c92*/ 	.short	(.L_537 - .L_536)
	.align		4
.L_536:
        /*0c94*/ 	.word	index@(_Z7reduce6IdLj16ELb0EEvPT_S1_j)
        /*0c98*/ 	.word	0x00000000


	//----- nvinfo : EIATTR_MIN_STACK_SIZE
	.align		4
.L_537:
        /*0c9c*/ 	.byte	0x04, 0x12
        /*0c9e*/ 	.short	(.L_539 - .L_538)
	.align		4
.L_538:
        /*0ca0*/ 	.word	index@(_Z7reduce6IdLj32ELb0EEvPT_S1_j)
        /*0ca4*/ 	.word	0x00000000


	//----- nvinfo : EIATTR_MIN_STACK_SIZE
	.align		4
.L_539:
        /*0ca8*/ 	.byte	0x04, 0x12
        /*0caa*/ 	.short	(.L_541 - .L_540)
	.align		4
.L_540:
        /*0cac*/ 	.word	index@(_Z7reduce6IdLj64ELb0EEvPT_S1_j)
        /*0cb0*/ 	.word	0x00000000


	//----- nvinfo : EIATTR_MIN_STACK_SIZE
	.align		4
.L_541:
        /*0cb4*/ 	.byte	0x04, 0x12
        /*0cb6*/ 	.short	(.L_543 - .L_542)
	.align		4
.L_542:
        /*0cb8*/ 	.word	index@(_Z7reduce6IdLj128ELb0EEvPT_S1_j)
        /*0cbc*/ 	.word	0x00000000


	//----- nvinfo : EIATTR_MIN_STACK_SIZE
	.align		4
.L_543:
        /*0cc0*/ 	.byte	0x04, 0x12
        /*0cc2*/ 	.short	(.L_545 - .L_544)
	.align		4
.L_544:
        /*0cc4*/ 	.word	index@(_Z7reduce6IdLj256ELb0EEvPT_S1_j)
        /*0cc8*/ 	.word	0x00000000


	//----- nvinfo : EIATTR_MIN_STACK_SIZE
	.align		4
.L_545:
        /*0ccc*/ 	.byte	0x04, 0x12
        /*0cce*/ 	.short	(.L_547 - .L_546)
	.align		4
.L_546:
        /*0cd0*/ 	.word	index@(_Z7reduce6IdLj512ELb0EEvPT_S1_j)
        /*0cd4*/ 	.word	0x00000000


	//----- nvinfo : EIATTR_MIN_STACK_SIZE
	.align		4
.L_547:
        /*0cd8*/ 	.byte	0x04, 0x12
        /*0cda*/ 	.short	(.L_549 - .L_548)
	.align		4
.L_548:
        /*0cdc*/ 	.word	index@(_Z7reduce6IdLj1ELb1EEvPT_S1_j)
        /*0ce0*/ 	.word	0x00000000


	//----- nvinfo : EIATTR_MIN_STACK_SIZE
	.align		4
.L_549:
        /*0ce4*/ 	.byte	0x04, 0x12
        /*0ce6*/ 	.short	(.L_551 - .L_550)
	.align		4
.L_550:
        /*0ce8*/ 	.word	index@(_Z7reduce6IdLj2ELb1EEvPT_S1_j)
        /*0cec*/ 	.word	0x00000000


	//----- nvinfo : EIATTR_MIN_STACK_SIZE
	.align		4
.L_551:
        /*0cf0*/ 	.byte	0x04, 0x12
        /*0cf2*/ 	.short	(.L_553 - .L_552)
	.align		4
.L_552:
        /*0cf4*/ 	.word	index@(_Z7reduce6IdLj4ELb1EEvPT_S1_j)
        /*0cf8*/ 	.word	0x00000000


	//----- nvinfo : EIATTR_MIN_STACK_SIZE
	.align		4
.L_553:
        /*0cfc*/ 	.byte	0x04, 0x12
        /*0cfe*/ 	.short	(.L_555 - .L_554)
	.align		4
.L_554:
        /*0d00*/ 	.word	index@(_Z7reduce6IdLj8ELb1EEvPT_S1_j)
        /*0d04*/ 	.word	0x00000000


	//----- nvinfo : EIATTR_MIN_STACK_SIZE
	.align		4
.L_555:
        /*0d08*/ 	.byte	0x04, 0x12
        /*0d0a*/ 	.short	(.L_557 - .L_556)
	.align		4
.L_556:
        /*0d0c*/ 	.word	index@(_Z7reduce6IdLj16ELb1EEvPT_S1_j)
        /*0d10*/ 	.word	0x00000000


	//----- nvinfo : EIATTR_MIN_STACK_SIZE
	.align		4
.L_557:
        /*0d14*/ 	.byte	0x04, 0x12
        /*0d16*/ 	.short	(.L_559 - .L_558)
	.align		4
.L_558:
        /*0d18*/ 	.word	index@(_Z7reduce6IdLj32ELb1EEvPT_S1_j)
        /*0d1c*/ 	.word	0x00000000


	//----- nvinfo : EIATTR_MIN_STACK_SIZE
	.align		4
.L_559:
        /*0d20*/ 	.byte	0x04, 0x12
        /*0d22*/ 	.short	(.L_561 - .L_560)
	.align		4
.L_560:
        /*0d24*/ 	.word	index@(_Z7reduce6IdLj64ELb1EEvPT_S1_j)
        /*0d28*/ 	.word	0x00000000


	//----- nvinfo : EIATTR_MIN_STACK_SIZE
	.align		4
.L_561:
        /*0d2c*/ 	.byte	0x04, 0x12
        /*0d2e*/ 	.short	(.L_563 - .L_562)
	.align		4
.L_562:
        /*0d30*/ 	.word	index@(_Z7reduce6IdLj128ELb1EEvPT_S1_j)
        /*0d34*/ 	.word	0x00000000


	//----- nvinfo : EIATTR_MIN_STACK_SIZE
	.align		4
.L_563:
        /*0d38*/ 	.byte	0x04, 0x12
        /*0d3a*/ 	.short	(.L_565 - .L_564)
	.align		4
.L_564:
        /*0d3c*/ 	.word	index@(_Z7reduce6IdLj256ELb1EEvPT_S1_j)
        /*0d40*/ 	.word	0x00000000


	//----- nvinfo : EIATTR_MIN_STACK_SIZE
	.align		4
.L_565:
        /*0d44*/ 	.byte	0x04, 0x12
        /*0d46*/ 	.short	(.L_567 - .L_566)
	.align		4
.L_566:
        /*0d48*/ 	.word	index@(_Z7reduce6IdLj512ELb1EEvPT_S1_j)
        /*0d4c*/ 	.word	0x00000000


	//----- nvinfo : EIATTR_MIN_STACK_SIZE
	.align		4
.L_567:
        /*0d50*/ 	.byte	0x04, 0x12
        /*0d52*/ 	.short	(.L_569 - .L_568)
	.align		4
.L_568:
        /*0d54*/ 	.word	index@(_Z7reduce5IdLj1EEvPT_S1_j)
        /*0d58*/ 	.word	0x00000000


	//----- nvinfo : EIATTR_MIN_STACK_SIZE
	.align		4
.L_569:
        /*0d5c*/ 	.byte	0x04, 0x12
        /*0d5e*/ 	.short	(.L_571 - .L_570)
	.align		4
.L_570:
        /*0d60*/ 	.word	index@(_Z7reduce5IdLj2EEvPT_S1_j)
        /*0d64*/ 	.word	0x00000000


	//----- nvinfo : EIATTR_MIN_STACK_SIZE
	.align		4
.L_571:
        /*0d68*/ 	.byte	0x04, 0x12
        /*0d6a*/ 	.short	(.L_573 - .L_572)
	.align		4
.L_572:
        /*0d6c*/ 	.word	index@(_Z7reduce5IdLj4EEvPT_S1_j)
        /*0d70*/ 	.word	0x00000000


	//----- nvinfo : EIATTR_MIN_STACK_SIZE
	.align		4
.L_573:
        /*0d74*/ 	.byte	0x04, 0x12
        /*0d76*/ 	.short	(.L_575 - .L_574)
	.align		4
.L_574:
        /*0d78*/ 	.word	index@(_Z7reduce5IdLj8EEvPT_S1_j)
        /*0d7c*/ 	.word	0x00000000


	//----- nvinfo : EIATTR_MIN_STACK_SIZE
	.align		4
.L_575:
        /*0d80*/ 	.byte	0x04, 0x12
        /*0d82*/ 	.short	(.L_577 - .L_576)
	.align		4
.L_576:
        /*0d84*/ 	.word	index@(_Z7reduce5IdLj16EEvPT_S1_j)
        /*0d88*/ 	.word	0x00000000


	//----- nvinfo : EIATTR_MIN_STACK_SIZE
	.align		4
.L_577:
        /*0d8c*/ 	.byte	0x04, 0x12
        /*0d8e*/ 	.short	(.L_579 - .L_578)
	.align		4
.L_578:
        /*0d90*/ 	.word	index@(_Z7reduce5IdLj32EEvPT_S1_j)
        /*0d94*/ 	.word	0x00000000


	//----- nvinfo : EIATTR_MIN_STACK_SIZE
	.align		4
.L_579:
        /*0d98*/ 	.byte	0x04, 0x12
        /*0d9a*/ 	.short	(.L_581 - .L_580)
	.align		4
.L_580:
        /*0d9c*/ 	.word	index@(_Z7reduce5IdLj64EEvPT_S1_j)
        /*0da0*/ 	.word	0x00000000


	//----- nvinfo : EIATTR_MIN_STACK_SIZE
	.align		4
.L_581:
        /*0da4*/ 	.byte	0x04, 0x12
        /*0da6*/ 	.short	(.L_583 - .L_582)
	.align		4
.L_582:
        /*0da8*/ 	.word	index@(_Z7reduce5IdLj128EEvPT_S1_j)
        /*0dac*/ 	.word	0x00000000


	//----- nvinfo : EIATTR_MIN_STACK_SIZE
	.align		4
.L_583:
        /*0db0*/ 	.byte	0x04, 0x12
        /*0db2*/ 	.short	(.L_585 - .L_584)
	.align		4
.L_584:
        /*0db4*/ 	.word	index@(_Z7reduce5IdLj256EEvPT_S1_j)
        /*0db8*/ 	.word	0x00000000


	//----- nvinfo : EIATTR_MIN_STACK_SIZE
	.align		4
.L_585:
        /*0dbc*/ 	.byte	0x04, 0x12
        /*0dbe*/ 	.short	(.L_587 - .L_586)
	.align		4
.L_586:
        /*0dc0*/ 	.word	index@(_Z7reduce5IdLj512EEvPT_S1_j)
        /*0dc4*/ 	.word	0x00000000


	//----- nvinfo : EIATTR_MIN_STACK_SIZE
	.align		4
.L_587:
        /*0dc8*/ 	.byte	0x04, 0x12
        /*0dca*/ 	.short	(.L_589 - .L_588)
	.align		4
.L_588:
        /*0dcc*/ 	.word	index@(_Z7reduce4IdLj1EEvPT_S1_j)
        /*0dd0*/ 	.word	0x00000000


	//----- nvinfo : EIATTR_MIN_STACK_SIZE
	.align		4
.L_589:
        /*0dd4*/ 	.byte	0x04, 0x12
        /*0dd6*/ 	.short	(.L_591 - .L_590)
	.align		4
.L_590:
        /*0dd8*/ 	.word	index@(_Z7reduce4IdLj2EEvPT_S1_j)
        /*0ddc*/ 	.word	0x00000000


	//----- nvinfo : EIATTR_MIN_STACK_SIZE
	.align		4
.L_591:
        /*0de0*/ 	.byte	0x04, 0x12
        /*0de2*/ 	.short	(.L_593 - .L_592)
	.align		4
.L_592:
        /*0de4*/ 	.word	index@(_Z7reduce4IdLj4EEvPT_S1_j)
        /*0de8*/ 	.word	0x00000000


	//----- nvinfo : EIATTR_MIN_STACK_SIZE
	.align		4
.L_593:
        /*0dec*/ 	.byte	0x04, 0x12
        /*0dee*/ 	.short	(.L_595 - .L_594)
	.align		4
.L_594:
        /*0df0*/ 	.word	index@(_Z7reduce4IdLj8EEvPT_S1_j)
        /*0df4*/ 	.word	0x00000000


	//----- nvinfo : EIATTR_MIN_STACK_SIZE
	.align		4
.L_595:
        /*0df8*/ 	.byte	0x04, 0x12
        /*0dfa*/ 	.short	(.L_597 - .L_596)
	.align		4
.L_596:
        /*0dfc*/ 	.word	index@(_Z7reduce4IdLj16EEvPT_S1_j)
        /*0e00*/ 	.word	0x00000000


	//----- nvinfo : EIATTR_MIN_STACK_SIZE
	.align		4
.L_597:
        /*0e04*/ 	.byte	0x04, 0x12
        /*0e06*/ 	.short	(.L_599 - .L_598)
	.align		4
.L_598:
        /*0e08*/ 	.word	index@(_Z7reduce4IdLj32EEvPT_S1_j)
        /*0e0c*/ 	.word	0x00000000


	//----- nvinfo : EIATTR_MIN_STACK_SIZE
	.align		4
.L_599:
        /*0e10*/ 	.byte	0x04, 0x12
        /*0e12*/ 	.short	(.L_601 - .L_600)
	.align		4
.L_600:
        /*0e14*/ 	.word	index@(_Z7reduce4IdLj64EEvPT_S1_j)
        /*0e18*/ 	.word	0x00000000


	//----- nvinfo : EIATTR_MIN_STACK_SIZE
	.align		4
.L_601:
        /*0e1c*/ 	.byte	0x04, 0x12
        /*0e1e*/ 	.short	(.L_603 - .L_602)
	.align		4
.L_602:
        /*0e20*/ 	.word	index@(_Z7reduce4IdLj128EEvPT_S1_j)
        /*0e24*/ 	.word	0x00000000


	//----- nvinfo : EIATTR_MIN_STACK_SIZE
	.align		4
.L_603:
        /*0e28*/ 	.byte	0x04, 0x12
        /*0e2a*/ 	.short	(.L_605 - .L_604)
	.align		4
.L_604:
        /*0e2c*/ 	.word	index@(_Z7reduce4IdLj256EEvPT_S1_j)
        /*0e30*/ 	.word	0x00000000


	//----- nvinfo : EIATTR_MIN_STACK_SIZE
	.align		4
.L_605:
        /*0e34*/ 	.byte	0x04, 0x12
        /*0e36*/ 	.short	(.L_607 - .L_606)
	.align		4
.L_606:
        /*0e38*/ 	.word	index@(_Z7reduce4IdLj512EEvPT_S1_j)
        /*0e3c*/ 	.word	0x00000000


	//----- nvinfo : EIATTR_MIN_STACK_SIZE
	.align		4
.L_607:
        /*0e40*/ 	.byte	0x04, 0x12
        /*0e42*/ 	.short	(.L_609 - .L_608)
	.align		4
.L_608:
        /*0e44*/ 	.word	index@(_Z7reduce3IdEvPT_S1_j)
        /*0e48*/ 	.word	0x00000000


	//----- nvinfo : EIATTR_MIN_STACK_SIZE
	.align		4
.L_609:
        /*0e4c*/ 	.byte	0x04, 0x12
        /*0e4e*/ 	.short	(.L_611 - .L_610)
	.align		4
.L_610:
        /*0e50*/ 	.word	index@(_Z7reduce2IdEvPT_S1_j)
        /*0e54*/ 	.word	0x00000000


	//----- nvinfo : EIATTR_MIN_STACK_SIZE
	.align		4
.L_611:
        /*0e58*/ 	.byte	0x04, 0x12
        /*0e5a*/ 	.short	(.L_613 - .L_612)
	.align		4
.L_612:
        /*0e5c*/ 	.word	index@(_Z7reduce1IdEvPT_S1_j)
        /*0e60*/ 	.word	0x00000000


	//----- nvinfo : EIATTR_MIN_STACK_SIZE
	.align		4
.L_613:
        /*0e64*/ 	.byte	0x04, 0x12
        /*0e66*/ 	.short	(.L_615 - .L_614)
	.align		4
.L_614:
        /*0e68*/ 	.word	index@(_Z7reduce0IdEvPT_S1_j)
        /*0e6c*/ 	.word	0x00000000


	//----- nvinfo : EIATTR_MIN_STACK_SIZE
	.align		4
.L_615:
        /*0e70*/ 	.byte	0x04, 0x12
        /*0e72*/ 	.short	(.L_617 - .L_616)
	.align		4
.L_616:
        /*0e74*/ 	.word	index@(_Z7reduce6IfLj1ELb0EEvPT_S1_j)
        /*0e78*/ 	.word	0x00000000


	//----- nvinfo : EIATTR_MIN_STACK_SIZE
	.align		4
.L_617:
        /*0e7c*/ 	.byte	0x04, 0x12
        /*0e7e*/ 	.short	(.L_619 - .L_618)
	.align		4
.L_618:
        /*0e80*/ 	.word	index@(_Z7reduce6IfLj2ELb0EEvPT_S1_j)
        /*0e84*/ 	.word	0x00000000


	//----- nvinfo : EIATTR_MIN_STACK_SIZE
	.align		4
.L_619:
        /*0e88*/ 	.byte	0x04, 0x12
        /*0e8a*/ 	.short	(.L_621 - .L_620)
	.align		4
.L_620:
        /*0e8c*/ 	.word	index@(_Z7reduce6IfLj4ELb0EEvPT_S1_j)
        /*0e90*/ 	.word	0x00000000


	//----- nvinfo : EIATTR_MIN_STACK_SIZE
	.align		4
.L_621:
        /*0e94*/ 	.byte	0x04, 0x12
        /*0e96*/ 	.short	(.L_623 - .L_622)
	.align		4
.L_622:
        /*0e98*/ 	.word	index@(_Z7reduce6IfLj8ELb0EEvPT_S1_j)
        /*0e9c*/ 	.word	0x00000000


	//----- nvinfo : EIATTR_MIN_STACK_SIZE
	.align		4
.L_623:
        /*0ea0*/ 	.byte	0x04, 0x12
        /*0ea2*/ 	.short	(.L_625 - .L_624)
	.align		4
.L_624:
        /*0ea4*/ 	.word	index@(_Z7reduce6IfLj16ELb0EEvPT_S1_j)
        /*0ea8*/ 	.word	0x00000000


	//----- nvinfo : EIATTR_MIN_STACK_SIZE
	.align		4
.L_625:
        /*0eac*/ 	.byte	0x04, 0x12
        /*0eae*/ 	.short	(.L_627 - .L_626)
	.align		4
.L_626:
        /*0eb0*/ 	.word	index@(_Z7reduce6IfLj32ELb0EEvPT_S1_j)
        /*0eb4*/ 	.word	0x00000000


	//----- nvinfo : EIATTR_MIN_STACK_SIZE
	.align		4
.L_627:
        /*0eb8*/ 	.byte	0x04, 0x12
        /*0eba*/ 	.short	(.L_629 - .L_628)
	.align		4
.L_628:
        /*0ebc*/ 	.word	index@(_Z7reduce6IfLj64ELb0EEvPT_S1_j)
        /*0ec0*/ 	.word	0x00000000


	//----- nvinfo : EIATTR_MIN_STACK_SIZE
	.align		4
.L_629:
        /*0ec4*/ 	.byte	0x04, 0x12
        /*0ec6*/ 	.short	(.L_631 - .L_630)
	.align		4
.L_630:
        /*0ec8*/ 	.word	index@(_Z7reduce6IfLj128ELb0EEvPT_S1_j)
        /*0ecc*/ 	.word	0x00000000


	//----- nvinfo : EIATTR_MIN_STACK_SIZE
	.align		4
.L_631:
        /*0ed0*/ 	.byte	0x04, 0x12
        /*0ed2*/ 	.short	(.L_633 - .L_632)
	.align		4
.L_632:
        /*0ed4*/ 	.word	index@(_Z7reduce6IfLj256ELb0EEvPT_S1_j)
        /*0ed8*/ 	.word	0x00000000


	//----- nvinfo : EIATTR_MIN_STACK_SIZE
	.align		4
.L_633:
        /*0edc*/ 	.byte	0x04, 0x12
        /*0ede*/ 	.short	(.L_635 - .L_634)
	.align		4
.L_634:
        /*0ee0*/ 	.word	index@(_Z7reduce6IfLj512ELb0EEvPT_S1_j)
        /*0ee4*/ 	.word	0x00000000


	//----- nvinfo : EIATTR_MIN_STACK_SIZE
	.align		4
.L_635:
        /*0ee8*/ 	.byte	0x04, 0x12
        /*0eea*/ 	.short	(.L_637 - .L_636)
	.align		4
.L_636:
        /*0eec*/ 	.word	index@(_Z7reduce6IfLj1ELb1EEvPT_S1_j)
        /*0ef0*/ 	.word	0x00000000


	//----- nvinfo : EIATTR_MIN_STACK_SIZE
	.align		4
.L_637:
        /*0ef4*/ 	.byte	0x04, 0x12
        /*0ef6*/ 	.short	(.L_639 - .L_638)
	.align		4
.L_638:
        /*0ef8*/ 	.word	index@(_Z7reduce6IfLj2ELb1EEvPT_S1_j)
        /*0efc*/ 	.word	0x00000000


	//----- nvinfo : EIATTR_MIN_STACK_SIZE
	.align		4
.L_639:
        /*0f00*/ 	.byte	0x04, 0x12
        /*0f02*/ 	.short	(.L_641 - .L_640)
	.align		4
.L_640:
        /*0f04*/ 	.word	index@(_Z7reduce6IfLj4ELb1EEvPT_S1_j)
        /*0f08*/ 	.word	0x00000000


	//----- nvinfo : EIATTR_MIN_STACK_SIZE
	.align		4
.L_641:
        /*0f0c*/ 	.byte	0x04, 0x12
        /*0f0e*/ 	.short	(.L_643 - .L_642)
	.align		4
.L_642:
        /*0f10*/ 	.word	index@(_Z7reduce6IfLj8ELb1EEvPT_S1_j)
        /*0f14*/ 	.word	0x00000000


	//----- nvinfo : EIATTR_MIN_STACK_SIZE
	.align		4
.L_643:
        /*0f18*/ 	.byte	0x04, 0x12
        /*0f1a*/ 	.short	(.L_645 - .L_644)
	.align		4
.L_644:
        /*0f1c*/ 	.word	index@(_Z7reduce6IfLj16ELb1EEvPT_S1_j)
        /*0f20*/ 	.word	0x00000000


	//----- nvinfo : EIATTR_MIN_STACK_SIZE
	.align		4
.L_645:
        /*0f24*/ 	.byte	0x04, 0x12
        /*0f26*/ 	.short	(.L_647 - .L_646)
	.align		4
.L_646:
        /*0f28*/ 	.word	index@(_Z7reduce6IfLj32ELb1EEvPT_S1_j)
        /*0f2c*/ 	.word	0x00000000


	//----- nvinfo : EIATTR_MIN_STACK_SIZE
	.align		4
.L_647:
        /*0f30*/ 	.byte	0x04, 0x12
        /*0f32*/ 	.short	(.L_649 - .L_648)
	.align		4
.L_648:
        /*0f34*/ 	.word	index@(_Z7reduce6IfLj64ELb1EEvPT_S1_j)
        /*0f38*/ 	.word	0x00000000


	//----- nvinfo : EIATTR_MIN_STACK_SIZE
	.align		4
.L_649:
        /*0f3c*/ 	.byte	0x04, 0x12
        /*0f3e*/ 	.short	(.L_651 - .L_650)
	.align		4
.L_650:
        /*0f40*/ 	.word	index@(_Z7reduce6IfLj128ELb1EEvPT_S1_j)
        /*0f44*/ 	.word	0x00000000


	//----- nvinfo : EIATTR_MIN_STACK_SIZE
	.align		4
.L_651:
        /*0f48*/ 	.byte	0x04, 0x12
        /*0f4a*/ 	.short	(.L_653 - .L_652)
	.align		4
.L_652:
        /*0f4c*/ 	.word	index@(_Z7reduce6IfLj256ELb1EEvPT_S1_j)
        /*0f50*/ 	.word	0x00000000


	//----- nvinfo : EIATTR_MIN_STACK_SIZE
	.align		4
.L_653:
        /*0f54*/ 	.byte	0x04, 0x12
        /*0f56*/ 	.short	(.L_655 - .L_654)
	.align		4
.L_654:
        /*0f58*/ 	.word	index@(_Z7reduce6IfLj512ELb1EEvPT_S1_j)
        /*0f5c*/ 	.word	0x00000000


	//----- nvinfo : EIATTR_MIN_STACK_SIZE
	.align		4
.L_655:
        /*0f60*/ 	.byte	0x04, 0x12
        /*0f62*/ 	.short	(.L_657 - .L_656)
	.align		4
.L_656:
        /*0f64*/ 	.word	index@(_Z7reduce5IfLj1EEvPT_S1_j)
        /*0f68*/ 	.word	0x00000000


	//----- nvinfo : EIATTR_MIN_STACK_SIZE
	.align		4
.L_657:
        /*0f6c*/ 	.byte	0x04, 0x12
        /*0f6e*/ 	.short	(.L_659 - .L_658)
	.align		4
.L_658:
        /*0f70*/ 	.word	index@(_Z7reduce5IfLj2EEvPT_S1_j)
        /*0f74*/ 	.word	0x00000000


	//----- nvinfo : EIATTR_MIN_STACK_SIZE
	.align		4
.L_659:
        /*0f78*/ 	.byte	0x04, 0x12
        /*0f7a*/ 	.short	(.L_661 - .L_660)
	.align		4
.L_660:
        /*0f7c*/ 	.word	index@(_Z7reduce5IfLj4EEvPT_S1_j)
        /*0f80*/ 	.word	0x00000000


	//----- nvinfo : EIATTR_MIN_STACK_SIZE
	.align		4
.L_661:
        /*0f84*/ 	.byte	0x04, 0x12
        /*0f86*/ 	.short	(.L_663 - .L_662)
	.align		4
.L_662:
        /*0f88*/ 	.word	index@(_Z7reduce5IfLj8EEvPT_S1_j)
        /*0f8c*/ 	.word	0x00000000


	//----- nvinfo : EIATTR_MIN_STACK_SIZE
	.align		4
.L_663:
        /*0f90*/ 	.byte	0x04, 0x12
        /*0f92*/ 	.short	(.L_665 - .L_664)
	.align		4
.L_664:
        /*0f94*/ 	.word	index@(_Z7reduce5IfLj16EEvPT_S1_j)
        /*0f98*/ 	.word	0x00000000


	//----- nvinfo : EIATTR_MIN_STACK_SIZE
	.align		4
.L_665:
        /*0f9c*/ 	.byte	0x04, 0x12
        /*0f9e*/ 	.short	(.L_667 - .L_666)
	.align		4
.L_666:
        /*0fa0*/ 	.word	index@(_Z7reduce5IfLj32EEvPT_S1_j)
        /*0fa4*/ 	.word	0x00000000


	//----- nvinfo : EIATTR_MIN_STACK_SIZE
	.align		4
.L_667:
        /*0fa8*/ 	.byte	0x04, 0x12
        /*0faa*/ 	.short	(.L_669 - .L_668)
	.align		4
.L_668:
        /*0fac*/ 	.word	index@(_Z7reduce5IfLj64EEvPT_S1_j)
        /*0fb0*/ 	.word	0x00000000


	//----- nvinfo : EIATTR_MIN_STACK_SIZE
	.align		4
.L_669:
        /*0fb4*/ 	.byte	0x04, 0x12
        /*0fb6*/ 	.short	(.L_671 - .L_670)
	.align		4
.L_670:
        /*0fb8*/ 	.word	index@(_Z7reduce5IfLj128EEvPT_S1_j)
        /*0fbc*/ 	.word	0x00000000


	//----- nvinfo : EIATTR_MIN_STACK_SIZE
	.align		4
.L_671:
        /*0fc0*/ 	.byte	0x04, 0x12
        /*0fc2*/ 	.short	(.L_673 - .L_672)
	.align		4
.L_672:
        /*0fc4*/ 	.word	index@(_Z7reduce5IfLj256EEvPT_S1_j)
        /*0fc8*/ 	.word	0x00000000


	//----- nvinfo : EIATTR_MIN_STACK_SIZE
	.align		4
.L_673:
        /*0fcc*/ 	.byte	0x04, 0x12
        /*0fce*/ 	.short	(.L_675 - .L_674)
	.align		4
.L_674:
        /*0fd0*/ 	.word	index@(_Z7reduce5IfLj512EEvPT_S1_j)
        /*0fd4*/ 	.word	0x00000000


	//----- nvinfo : EIATTR_MIN_STACK_SIZE
	.align		4
.L_675:
        /*0fd8*/ 	.byte	0x04, 0x12
        /*0fda*/ 	.short	(.L_677 - .L_676)
	.align		4
.L_676:
        /*0fdc*/ 	.word	index@(_Z7reduce4IfLj1EEvPT_S1_j)
        /*0fe0*/ 	.word	0x00000000


	//----- nvinfo : EIATTR_MIN_STACK_SIZE
	.align		4
.L_677:
        /*0fe4*/ 	.byte	0x04, 0x12
        /*0fe6*/ 	.short	(.L_679 - .L_678)
	.align		4
.L_678:
        /*0fe8*/ 	.word	index@(_Z7reduce4IfLj2EEvPT_S1_j)
        /*0fec*/ 	.word	0x00000000


	//----- nvinfo : EIATTR_MIN_STACK_SIZE
	.align		4
.L_679:
        /*0ff0*/ 	.byte	0x04, 0x12
        /*0ff2*/ 	.short	(.L_681 - .L_680)
	.align		4
.L_680:
        /*0ff4*/ 	.word	index@(_Z7reduce4IfLj4EEvPT_S1_j)
        /*0ff8*/ 	.word	0x00000000


	//----- nvinfo : EIATTR_MIN_STACK_SIZE
	.align		4
.L_681:
        /*0ffc*/ 	.byte	0x04, 0x12
        /*0ffe*/ 	.short	(.L_683 - .L_682)
	.align		4
.L_682:
        /*1000*/ 	.word	index@(_Z7reduce4IfLj8EEvPT_S1_j)
        /*1004*/ 	.word	0x00000000


	//----- nvinfo : EIATTR_MIN_STACK_SIZE
	.align		4
.L_683:
        /*1008*/ 	.byte	0x04, 0x12
        /*100a*/ 	.short	(.L_685 - .L_684)
	.align		4
.L_684:
        /*100c*/ 	.word	index@(_Z7reduce4IfLj16EEvPT_S1_j)
        /*1010*/ 	.word	0x00000000


	//----- nvinfo : EIATTR_MIN_STACK_SIZE
	.align		4
.L_685:
        /*1014*/ 	.byte	0x04, 0x12
        /*1016*/ 	.short	(.L_687 - .L_686)
	.align		4
.L_686:
        /*1018*/ 	.word	index@(_Z7reduce4IfLj32EEvPT_S1_j)
        /*101c*/ 	.word	0x00000000


	//----- nvinfo : EIATTR_MIN_STACK_SIZE
	.align		4
.L_687:
        /*1020*/ 	.byte	0x04, 0x12
        /*1022*/ 	.short	(.L_689 - .L_688)
	.align		4
.L_688:
        /*1024*/ 	.word	index@(_Z7reduce4IfLj64EEvPT_S1_j)
        /*1028*/ 	.word	0x00000000


	//----- nvinfo : EIATTR_MIN_STACK_SIZE
	.align		4
.L_689:
        /*102c*/ 	.byte	0x04, 0x12
        /*102e*/ 	.short	(.L_691 - .L_690)
	.align		4
.L_690:
        /*1030*/ 	.word	index@(_Z7reduce4IfLj128EEvPT_S1_j)
        /*1034*/ 	.word	0x00000000


	//----- nvinfo : EIATTR_MIN_STACK_SIZE
	.align		4
.L_691:
        /*1038*/ 	.byte	0x04, 0x12
        /*103a*/ 	.short	(.L_693 - .L_692)
	.align		4
.L_692:
        /*103c*/ 	.word	index@(_Z7reduce4IfLj256EEvPT_S1_j)
        /*1040*/ 	.word	0x00000000


	//----- nvinfo : EIATTR_MIN_STACK_SIZE
	.align		4
.L_693:
        /*1044*/ 	.byte	0x04, 0x12
        /*1046*/ 	.short	(.L_695 - .L_694)
	.align		4
.L_694:
        /*1048*/ 	.word	index@(_Z7reduce4IfLj512EEvPT_S1_j)
        /*104c*/ 	.word	0x00000000


	//----- nvinfo : EIATTR_MIN_STACK_SIZE
	.align		4
.L_695:
        /*1050*/ 	.byte	0x04, 0x12
        /*1052*/ 	.short	(.L_697 - .L_696)
	.align		4
.L_696:
        /*1054*/ 	.word	index@(_Z7reduce3IfEvPT_S1_j)
        /*1058*/ 	.word	0x00000000


	//----- nvinfo : EIATTR_MIN_STACK_SIZE
	.align		4
.L_697:
        /*105c*/ 	.byte	0x04, 0x12
        /*105e*/ 	.short	(.L_699 - .L_698)
	.align		4
.L_698:
        /*1060*/ 	.word	index@(_Z7reduce2IfEvPT_S1_j)
        /*1064*/ 	.word	0x00000000


	//----- nvinfo : EIATTR_MIN_STACK_SIZE
	.align		4
.L_699:
        /*1068*/ 	.byte	0x04, 0x12
        /*106a*/ 	.short	(.L_701 - .L_700)
	.align		4
.L_700:
        /*106c*/ 	.word	index@(_Z7reduce1IfEvPT_S1_j)
        /*1070*/ 	.word	0x00000000


	//----- nvinfo : EIATTR_MIN_STACK_SIZE
	.align		4
.L_701:
        /*1074*/ 	.byte	0x04, 0x12
        /*1076*/ 	.short	(.L_703 - .L_702)
	.align		4
.L_702:
        /*1078*/ 	.word	index@(_Z7reduce0IfEvPT_S1_j)
        /*107c*/ 	.word	0x00000000


	//----- nvinfo : EIATTR_MIN_STACK_SIZE
	.align		4
.L_703:
        /*1080*/ 	.byte	0x04, 0x12
        /*1082*/ 	.short	(.L_705 - .L_704)
	.align		4
.L_704:
        /*1084*/ 	.word	index@(_Z7reduce6IiLj1ELb0EEvPT_S1_j)
        /*1088*/ 	.word	0x00000000


	//----- nvinfo : EIATTR_MIN_STACK_SIZE
	.align		4
.L_705:
        /*108c*/ 	.byte	0x04, 0x12
        /*108e*/ 	.short	(.L_707 - .L_706)
	.align		4
.L_706:
        /*1090*/ 	.word	index@(_Z7reduce6IiLj2ELb0EEvPT_S1_j)
        /*1094*/ 	.word	0x00000000


	//----- nvinfo : EIATTR_MIN_STACK_SIZE
	.align		4
.L_707:
        /*1098*/ 	.byte	0x04, 0x12
        /*109a*/ 	.short	(.L_709 - .L_708)
	.align		4
.L_708:
        /*109c*/ 	.word	index@(_Z7reduce6IiLj4ELb0EEvPT_S1_j)
        /*10a0*/ 	.word	0x00000000


	//----- nvinfo : EIATTR_MIN_STACK_SIZE
	.align		4
.L_709:
        /*10a4*/ 	.byte	0x04, 0x12
        /*10a6*/ 	.short	(.L_711 - .L_710)
	.align		4
.L_710:
        /*10a8*/ 	.word	index@(_Z7reduce6IiLj8ELb0EEvPT_S1_j)
        /*10ac*/ 	.word	0x00000000


	//----- nvinfo : EIATTR_MIN_STACK_SIZE
	.align		4
.L_711:
        /*10b0*/ 	.byte	0x04, 0x12
        /*10b2*/ 	.short	(.L_713 - .L_712)
	.align		4
.L_712:
        /*10b4*/ 	.word	index@(_Z7reduce6IiLj16ELb0EEvPT_S1_j)
        /*10b8*/ 	.word	0x00000000


	//----- nvinfo : EIATTR_MIN_STACK_SIZE
	.align		4
.L_713:
        /*10bc*/ 	.byte	0x04, 0x12
        /*10be*/ 	.short	(.L_715 - .L_714)
	.align		4
.L_714:
        /*10c0*/ 	.word	index@(_Z7reduce6IiLj32ELb0EEvPT_S1_j)
        /*10c4*/ 	.word	0x00000000


	//----- nvinfo : EIATTR_MIN_STACK_SIZE
	.align		4
.L_715:
        /*10c8*/ 	.byte	0x04, 0x12
        /*10ca*/ 	.short	(.L_717 - .L_716)
	.align		4
.L_716:
        /*10cc*/ 	.word	index@(_Z7reduce6IiLj64ELb0EEvPT_S1_j)
        /*10d0*/ 	.word	0x00000000


	//----- nvinfo : EIATTR_MIN_STACK_SIZE
	.align		4
.L_717:
        /*10d4*/ 	.byte	0x04, 0x12
        /*10d6*/ 	.short	(.L_719 - .L_718)
	.align		4
.L_718:
        /*10d8*/ 	.word	index@(_Z7reduce6IiLj128ELb0EEvPT_S1_j)
        /*10dc*/ 	.word	0x00000000


	//----- nvinfo : EIATTR_MIN_STACK_SIZE
	.align		4
.L_719:
        /*10e0*/ 	.byte	0x04, 0x12
        /*10e2*/ 	.short	(.L_721 - .L_720)
	.align		4
.L_720:
        /*10e4*/ 	.word	index@(_Z7reduce6IiLj256ELb0EEvPT_S1_j)
        /*10e8*/ 	.word	0x00000000


	//----- nvinfo : EIATTR_MIN_STACK_SIZE
	.align		4
.L_721:
        /*10ec*/ 	.byte	0x04, 0x12
        /*10ee*/ 	.short	(.L_723 - .L_722)
	.align		4
.L_722:
        /*10f0*/ 	.word	index@(_Z7reduce6IiLj512ELb0EEvPT_S1_j)
        /*10f4*/ 	.word	0x00000000


	//----- nvinfo : EIATTR_MIN_STACK_SIZE
	.align		4
.L_723:
        /*10f8*/ 	.byte	0x04, 0x12
        /*10fa*/ 	.short	(.L_725 - .L_724)
	.align		4
.L_724:
        /*10fc*/ 	.word	index@(_Z7reduce6IiLj1ELb1EEvPT_S1_j)
        /*1100*/ 	.word	0x00000000


	//----- nvinfo : EIATTR_MIN_STACK_SIZE
	.align		4
.L_725:
        /*1104*/ 	.byte	0x04, 0x12
        /*1106*/ 	.short	(.L_727 - .L_726)
	.align		4
.L_726:
        /*1108*/ 	.word	index@(_Z7reduce6IiLj2ELb1EEvPT_S1_j)
        /*110c*/ 	.word	0x00000000


	//----- nvinfo : EIATTR_MIN_STACK_SIZE
	.align		4
.L_727:
        /*1110*/ 	.byte	0x04, 0x12
        /*1112*/ 	.short	(.L_729 - .L_728)
	.align		4
.L_728:
        /*1114*/ 	.word	index@(_Z7reduce6IiLj4ELb1EEvPT_S1_j)
        /*1118*/ 	.word	0x00000000


	//----- nvinfo : EIATTR_MIN_STACK_SIZE
	.align		4
.L_729:
        /*111c*/ 	.byte	0x04, 0x12
        /*111e*/ 	.short	(.L_731 - .L_730)
	.align		4
.L_730:
        /*1120*/ 	.word	index@(_Z7reduce6IiLj8ELb1EEvPT_S1_j)
        /*1124*/ 	.word	0x00000000


	//----- nvinfo : EIATTR_MIN_STACK_SIZE
	.align		4
.L_731:
        /*1128*/ 	.byte	0x04, 0x12
        /*112a*/ 	.short	(.L_733 - .L_732)
	.align		4
.L_732:
        /*112c*/ 	.word	index@(_Z7reduce6IiLj16ELb1EEvPT_S1_j)
        /*1130*/ 	.word	0x00000000


	//----- nvinfo : EIATTR_MIN_STACK_SIZE
	.align		4
.L_733:
        /*1134*/ 	.byte	0x04, 0x12
        /*1136*/ 	.short	(.L_735 - .L_734)
	.align		4
.L_734:
        /*1138*/ 	.word	index@(_Z7reduce6IiLj32ELb1EEvPT_S1_j)
        /*113c*/ 	.word	0x00000000


	//----- nvinfo : EIATTR_MIN_STACK_SIZE
	.align		4
.L_735:
        /*1140*/ 	.byte	0x04, 0x12
        /*1142*/ 	.short	(.L_737 - .L_736)
	.align		4
.L_736:
        /*1144*/ 	.word	index@(_Z7reduce6IiLj64ELb1EEvPT_S1_j)
        /*1148*/ 	.word	0x00000000


	//----- nvinfo : EIATTR_MIN_STACK_SIZE
	.align		4
.L_737:
        /*114c*/ 	.byte	0x04, 0x12
        /*114e*/ 	.short	(.L_739 - .L_738)
	.align		4
.L_738:
        /*1150*/ 	.word	index@(_Z7reduce6IiLj128ELb1EEvPT_S1_j)
        /*1154*/ 	.word	0x00000000


	//----- nvinfo : EIATTR_MIN_STACK_SIZE
	.align		4
.L_739:
        /*1158*/ 	.byte	0x04, 0x12
        /*115a*/ 	.short	(.L_741 - .L_740)
	.align		4
.L_740:
        /*115c*/ 	.word	index@(_Z7reduce6IiLj256ELb1EEvPT_S1_j)
        /*1160*/ 	.word	0x00000000


	//----- nvinfo : EIATTR_MIN_STACK_SIZE
	.align		4
.L_741:
        /*1164*/ 	.byte	0x04, 0x12
        /*1166*/ 	.short	(.L_743 - .L_742)
	.align		4
.L_742:
        /*1168*/ 	.word	index@(_Z7reduce6IiLj512ELb1EEvPT_S1_j)
        /*116c*/ 	.word	0x00000000


	//----- nvinfo : EIATTR_MIN_STACK_SIZE
	.align		4
.L_743:
        /*1170*/ 	.byte	0x04, 0x12
        /*1172*/ 	.short	(.L_745 - .L_744)
	.align		4
.L_744:
        /*1174*/ 	.word	index@(_Z7reduce5IiLj1EEvPT_S1_j)
        /*1178*/ 	.word	0x00000000


	//----- nvinfo : EIATTR_MIN_STACK_SIZE
	.align		4
.L_745:
        /*117c*/ 	.byte	0x04, 0x12
        /*117e*/ 	.short	(.L_747 - .L_746)
	.align		4
.L_746:
        /*1180*/ 	.word	index@(_Z7reduce5IiLj2EEvPT_S1_j)
        /*1184*/ 	.word	0x00000000


	//----- nvinfo : EIATTR_MIN_STACK_SIZE
	.align		4
.L_747:
        /*1188*/ 	.byte	0x04, 0x12
        /*118a*/ 	.short	(.L_749 - .L_748)
	.align		4
.L_748:
        /*118c*/ 	.word	index@(_Z7reduce5IiLj4EEvPT_S1_j)
        /*1190*/ 	.word	0x00000000


	//----- nvinfo : EIATTR_MIN_STACK_SIZE
	.align		4
.L_749:
        /*1194*/ 	.byte	0x04, 0x12
        /*1196*/ 	.short	(.L_751 - .L_750)
	.align		4
.L_750:
        /*1198*/ 	.word	index@(_Z7reduce5IiLj8EEvPT_S1_j)
        /*119c*/ 	.word	0x00000000


	//----- nvinfo : EIATTR_MIN_STACK_SIZE
	.align		4
.L_751:
        /*11a0*/ 	.byte	0x04, 0x12
        /*11a2*/ 	.short	(.L_753 - .L_752)
	.align		4
.L_752:
        /*11a4*/ 	.word	index@(_Z7reduce5IiLj16EEvPT_S1_j)
        /*11a8*/ 	.word	0x00000000


	//----- nvinfo : EIATTR_MIN_STACK_SIZE
	.align		4
.L_753:
        /*11ac*/ 	.byte	0x04, 0x12
        /*11ae*/ 	.short	(.L_755 - .L_754)
	.align		4
.L_754:
        /*11b0*/ 	.word	index@(_Z7reduce5IiLj32EEvPT_S1_j)
        /*11b4*/ 	.word	0x00000000


	//----- nvinfo : EIATTR_MIN_STACK_SIZE
	.align		4
.L_755:
        /*11b8*/ 	.byte	0x04, 0x12
        /*11ba*/ 	.short	(.L_757 - .L_756)
	.align		4
.L_756:
        /*11bc*/ 	.word	index@(_Z7reduce5IiLj64EEvPT_S1_j)
        /*11c0*/ 	.word	0x00000000


	//----- nvinfo : EIATTR_MIN_STACK_SIZE
	.align		4
.L_757:
        /*11c4*/ 	.byte	0x04, 0x12
        /*11c6*/ 	.short	(.L_759 - .L_758)
	.align		4
.L_758:
        /*11c8*/ 	.word	index@(_Z7reduce5IiLj128EEvPT_S1_j)
        /*11cc*/ 	.word	0x00000000


	//----- nvinfo : EIATTR_MIN_STACK_SIZE
	.align		4
.L_759:
        /*11d0*/ 	.byte	0x04, 0x12
        /*11d2*/ 	.short	(.L_761 - .L_760)
	.align		4
.L_760:
        /*11d4*/ 	.word	index@(_Z7reduce5IiLj256EEvPT_S1_j)
        /*11d8*/ 	.word	0x00000000


	//----- nvinfo : EIATTR_MIN_STACK_SIZE
	.align		4
.L_761:
        /*11dc*/ 	.byte	0x04, 0x12
        /*11de*/ 	.short	(.L_763 - .L_762)
	.align		4
.L_762:
        /*11e0*/ 	.word	index@(_Z7reduce5IiLj512EEvPT_S1_j)
        /*11e4*/ 	.word	0x00000000


	//----- nvinfo : EIATTR_MIN_STACK_SIZE
	.align		4
.L_763:
        /*11e8*/ 	.byte	0x04, 0x12
        /*11ea*/ 	.short	(.L_765 - .L_764)
	.align		4
.L_764:
        /*11ec*/ 	.word	index@(_Z7reduce4IiLj1EEvPT_S1_j)
        /*11f0*/ 	.word	0x00000000


	//----- nvinfo : EIATTR_MIN_STACK_SIZE
	.align		4
.L_765:
        /*11f4*/ 	.byte	0x04, 0x12
        /*11f6*/ 	.short	(.L_767 - .L_766)
	.align		4
.L_766:
        /*11f8*/ 	.word	index@(_Z7reduce4IiLj2EEvPT_S1_j)
        /*11fc*/ 	.word	0x00000000


	//----- nvinfo : EIATTR_MIN_STACK_SIZE
	.align		4
.L_767:
        /*1200*/ 	.byte	0x04, 0x12
        /*1202*/ 	.short	(.L_769 - .L_768)
	.align		4
.L_768:
        /*1204*/ 	.word	index@(_Z7reduce4IiLj4EEvPT_S1_j)
        /*1208*/ 	.word	0x00000000


	//----- nvinfo : EIATTR_MIN_STACK_SIZE
	.align		4
.L_769:
        /*120c*/ 	.byte	0x04, 0x12
        /*120e*/ 	.short	(.L_771 - .L_770)
	.align		4
.L_770:
        /*1210*/ 	.word	index@(_Z7reduce4IiLj8EEvPT_S1_j)
        /*1214*/ 	.word	0x00000000


	//----- nvinfo : EIATTR_MIN_STACK_SIZE
	.align		4
.L_771:
        /*1218*/ 	.byte	0x04, 0x12
        /*121a*/ 	.short	(.L_773 - .L_772)
	.align		4
.L_772:
        /*121c*/ 	.word	index@(_Z7reduce4IiLj16EEvPT_S1_j)
        /*1220*/ 	.word	0x00000000


	//----- nvinfo : EIATTR_MIN_STACK_SIZE
	.align		4
.L_773:
        /*1224*/ 	.byte	0x04, 0x12
        /*1226*/ 	.short	(.L_775 - .L_774)
	.align		4
.L_774:
        /*1228*/ 	.word	index@(_Z7reduce4IiLj32EEvPT_S1_j)
        /*122c*/ 	.word	0x00000000


	//----- nvinfo : EIATTR_MIN_STACK_SIZE
	.align		4
.L_775:
        /*1230*/ 	.byte	0x04, 0x12
        /*1232*/ 	.short	(.L_777 - .L_776)
	.align		4
.L_776:
        /*1234*/ 	.word	index@(_Z7reduce4IiLj64EEvPT_S1_j)
        /*1238*/ 	.word	0x00000000


	//----- nvinfo : EIATTR_MIN_STACK_SIZE
	.align		4
.L_777:
        /*123c*/ 	.byte	0x04, 0x12
        /*123e*/ 	.short	(.L_779 - .L_778)
	.align		4
.L_778:
        /*1240*/ 	.word	index@(_Z7reduce4IiLj128EEvPT_S1_j)
        /*1244*/ 	.word	0x00000000


	//----- nvinfo : EIATTR_MIN_STACK_SIZE
	.align		4
.L_779:
        /*1248*/ 	.byte	0x04, 0x12
        /*124a*/ 	.short	(.L_781 - .L_780)
	.align		4
.L_780:
        /*124c*/ 	.word	index@(_Z7reduce4IiLj256EEvPT_S1_j)
        /*1250*/ 	.word	0x00000000


	//----- nvinfo : EIATTR_MIN_STACK_SIZE
	.align		4
.L_781:
        /*1254*/ 	.byte	0x04, 0x12
        /*1256*/ 	.short	(.L_783 - .L_782)
	.align		4
.L_782:
        /*1258*/ 	.word	index@(_Z7reduce4IiLj512EEvPT_S1_j)
        /*125c*/ 	.word	0x00000000


	//----- nvinfo : EIATTR_MIN_STACK_SIZE
	.align		4
.L_783:
        /*1260*/ 	.byte	0x04, 0x12
        /*1262*/ 	.short	(.L_785 - .L_784)
	.align		4
.L_784:
        /*1264*/ 	.word	index@(_Z7reduce3IiEvPT_S1_j)
        /*1268*/ 	.word	0x00000000


	//----- nvinfo : EIATTR_MIN_STACK_SIZE
	.align		4
.L_785:
        /*126c*/ 	.byte	0x04, 0x12
        /*126e*/ 	.short	(.L_787 - .L_786)
	.align		4
.L_786:
        /*1270*/ 	.word	index@(_Z7reduce2IiEvPT_S1_j)
        /*1274*/ 	.word	0x00000000


	//----- nvinfo : EIATTR_MIN_STACK_SIZE
	.align		4
.L_787:
        /*1278*/ 	.byte	0x04, 0x12
        /*127a*/ 	.short	(.L_789 - .L_788)
	.align		4
.L_788:
        /*127c*/ 	.word	index@(_Z7reduce1IiEvPT_S1_j)
        /*1280*/ 	.word	0x00000000


	//----- nvinfo : EIATTR_MIN_STACK_SIZE
	.align		4
.L_789:
        /*1284*/ 	.byte	0x04, 0x12
        /*1286*/ 	.short	(.L_791 - .L_790)
	.align		4
.L_790:
        /*1288*/ 	.word	index@(_Z7reduce0IiEvPT_S1_j)
        /*128c*/ 	.word	0x00000000
.L_791:


//--------------------- .nv.compat                --------------------------
	.section	.nv.compat,"",@"SHT_CUDA_COMPAT_INFO"
	.align	4
        /*0000*/ 	.byte	0x02, 0x09, 0x00, 0x00, 0x02, 0x02, 0x01, 0x00, 0x02, 0x05, 0x05, 0x00, 0x03, 0x07, 0x01, 0x01
        /*0010*/ 	.byte	0x02, 0x03, 0x00, 0x00, 0x02, 0x06, 0x01, 0x00, 0x04, 0x0b, 0x08, 0x00, 0x01, 0x00, 0x00, 0x00
        /*0020*/ 	.byte	0x00, 0x00, 0x00, 0x00


//--------------------- .nv.info._Z7reduce6IdLj1ELb0EEvPT_S1_j --------------------------
	.section	.nv.info._Z7reduce6IdLj1ELb0EEvPT_S1_j,"",@"SHT_CUDA_INFO"
	.sectionflags	@""
	.align	4


	//----- nvinfo : EIATTR_CUDA_API_VERSION
	.align		4
        /*0000*/ 	.byte	0x04, 0x37
        /*0002*/ 	.short	(.L_793 - .L_792)
.L_792:
        /*0004*/ 	.word	0x00000082


	//----- nvinfo : EIATTR_KPARAM_INFO
	.align		4
.L_793:
        /*0008*/ 	.byte	0x04, 0x17
        /*000a*/ 	.short	(.L_795 - .L_794)
.L_794:
        /*000c*/ 	.word	0x00000000
        /*0010*/ 	.short	0x0002
        /*0012*/ 	.short	0x0010
        /*0014*/ 	.byte	0x00, 0xf0, 0x11, 0x00


	//----- nvinfo : EIATTR_KPARAM_INFO
	.align		4
.L_795:
        /*0018*/ 	.byte	0x04, 0x17
        /*001a*/ 	.short	(.L_797 - .L_796)
.L_796:
        /*001c*/ 	.word	0x00000000
        /*0020*/ 	.short	0x0001
        /*0022*/ 	.short	0x0008
        /*0024*/ 	.byte	0x00, 0xf5, 0x21, 0x00


	//----- nvinfo : EIATTR_KPARAM_INFO
	.align		4
.L_797:
        /*0028*/ 	.byte	0x04, 0x17
        /*002a*/ 	.short	(.L_799 - .L_798)
.L_798:
        /*002c*/ 	.word	0x00000000
        /*0030*/ 	.short	0x0000
        /*0032*/ 	.short	0x0000
        /*0034*/ 	.byte	0x00, 0xf5, 0x21, 0x00


	//----- nvinfo : EIATTR_SPARSE_MMA_MASK
	.align		4
.L_799:
        /*0038*/ 	.byte	0x03, 0x50
        /*003a*/ 	.short	0x0000


	//----- nvinfo : EIATTR_MAXREG_COUNT
	.align		4
        /*003c*/ 	.byte	0x03, 0x1b
        /*003e*/ 	.short	0x00ff


	//----- nvinfo : EIATTR_NUM_BARRIERS
	.align		4
        /*0040*/ 	.byte	0x02, 0x4c
        /*0042*/ 	.byte	0x01
	.zero		1


	//----- nvinfo : EIATTR_MERCURY_ISA_VERSION
	.align		4
        /*0044*/ 	.byte	0x03, 0x5f
        /*0046*/ 	.short	0x0101


	//----- nvinfo : EIATTR_VRC_CTA_INIT_COUNT
	.align		4
        /*0048*/ 	.byte	0x02, 0x4a
	.zero		1
	.zero		1


	//----- nvinfo : EIATTR_EXIT_INSTR_OFFSETS
	.align		4
        /*004c*/ 	.byte	0x04, 0x1c
        /*004e*/ 	.short	(.L_801 - .L_800)


	//   ....[0]....
.L_800:
        /*0050*/ 	.word	0x00000200


	//   ....[1]....
        /*0054*/ 	.word	0x00000250


	//----- nvinfo : EIATTR_CRS_STACK_SIZE
	.align		4
.L_801:
        /*0058*/ 	.byte	0x04, 0x1e
        /*005a*/ 	.short	(.L_803 - .L_802)
.L_802:
        /*005c*/ 	.word	0x00000000


	//----- nvinfo : EIATTR_CBANK_PARAM_SIZE
	.align		4
.L_803:
        /*0060*/ 	.byte	0x03, 0x19
        /*0062*/ 	.short	0x0014


	//----- nvinfo : EIATTR_PARAM_CBANK
	.align		4
        /*0064*/ 	.byte	0x04, 0x0a
        /*0066*/ 	.short	(.L_805 - .L_804)
	.align		4
.L_804:
        /*0068*/ 	.word	index@(.nv.constant0._Z7reduce6IdLj1ELb0EEvPT_S1_j)
        /*006c*/ 	.short	0x0380
        /*006e*/ 	.short	0x0014


	//----- nvinfo : EIATTR_SW_WAR
	.align		4
.L_805:
        /*0070*/ 	.byte	0x04, 0x36
        /*0072*/ 	.short	(.L_807 - .L_806)
.L_806:
        /*0074*/ 	.word	0x00000008
.L_807:


//--------------------- .nv.info._Z7reduce6IdLj2ELb0EEvPT_S1_j --------------------------
	.section	.nv.info._Z7reduce6IdLj2ELb0EEvPT_S1_j,"",@"SHT_CUDA_INFO"
	.sectionflags	@""
	.align	4


	//----- nvinfo : EIATTR_CUDA_API_VERSION
	.align		4
        /*0000*/ 	.byte	0x04, 0x37
        /*0002*/ 	.short	(.L_809 - .L_808)
.L_808:
        /*0004*/ 	.word	0x00000082


	//----- nvinfo : EIATTR_KPARAM_INFO
	.align		4
.L_809:
        /*0008*/ 	.byte	0x04, 0x17
        /*000a*/ 	.short	(.L_811 - .L_810)
.L_810:
        /*000c*/ 	.word	0x00000000
        /*0010*/ 	.short	0x0002
        /*0012*/ 	.short	0x0010
        /*0014*/ 	.byte	0x00, 0xf0, 0x11, 0x00


	//----- nvinfo : EIATTR_KPARAM_INFO
	.align		4
.L_811:
        /*0018*/ 	.byte	0x04, 0x17
        /*001a*/ 	.short	(.L_813 - .L_812)
.L_812:
        /*001c*/ 	.word	0x00000000
        /*0020*/ 	.short	0x0001
        /*0022*/ 	.short	0x0008
        /*0024*/ 	.byte	0x00, 0xf5, 0x21, 0x00


	//----- nvinfo : EIATTR_KPARAM_INFO
	.align		4
.L_813:
        /*0028*/ 	.byte	0x04, 0x17
        /*002a*/ 	.short	(.L_815 - .L_814)
.L_814:
        /*002c*/ 	.word	0x00000000
        /*0030*/ 	.short	0x0000
        /*0032*/ 	.short	0x0000
        /*0034*/ 	.byte	0x00, 0xf5, 0x21, 0x00


	//----- nvinfo : EIATTR_SPARSE_MMA_MASK
	.align		4
.L_815:
        /*0038*/ 	.byte	0x03, 0x50
        /*003a*/ 	.short	0x0000


	//----- nvinfo : EIATTR_MAXREG_COUNT
	.align		4
        /*003c*/ 	.byte	0x03, 0x1b
        /*003e*/ 	.short	0x00ff


	//----- nvinfo : EIATTR_NUM_BARRIERS
	.align		4
        /*0040*/ 	.byte	0x02, 0x4c
        /*0042*/ 	.byte	0x01
	.zero		1


	//----- nvinfo : EIATTR_MERCURY_ISA_VERSION
	.align		4
        /*0044*/ 	.byte	0x03, 0x5f
        /*0046*/ 	.short	0x0101


	//----- nvinfo : EIATTR_VRC_CTA_INIT_COUNT
	.align		4
        /*0048*/ 	.byte	0x02, 0x4a
	.zero		1
	.zero		1


	//----- nvinfo : EIATTR_EXIT_INSTR_OFFSETS
	.align		4
        /*004c*/ 	.byte	0x04, 0x1c
        /*004e*/ 	.short	(.L_817 - .L_816)


	//   ....[0]....
.L_816:
        /*0050*/ 	.word	0x00000210


	//   ....[1]....
        /*0054*/ 	.word	0x00000260


	//   ....[2]....
        /*0058*/ 	.word	0x000002b0


	//----- nvinfo : EIATTR_CRS_STACK_SIZE
	.align		4
.L_817:
        /*005c*/ 	.byte	0x04, 0x1e
        /*005e*/ 	.short	(.L_819 - .L_818)
.L_818:
        /*0060*/ 	.word	0x00000000


	//----- nvinfo : EIATTR_CBANK_PARAM_SIZE
	.align		4
.L_819:
        /*0064*/ 	.byte	0x03, 0x19
        /*0066*/ 	.short	0x0014


	//----- nvinfo : EIATTR_PARAM_CBANK
	.align		4
        /*0068*/ 	.byte	0x04, 0x0a
        /*006a*/ 	.short	(.L_821 - .L_820)
	.align		4
.L_820:
        /*006c*/ 	.word	index@(.nv.constant0._Z7reduce6IdLj2ELb0EEvPT_S1_j)
        /*0070*/ 	.short	0x0380
        /*0072*/ 	.short	0x0014


	//----- nvinfo : EIATTR_SW_WAR
	.align		4
.L_821:
        /*0074*/ 	.byte	0x04, 0x36
        /*0076*/ 	.short	(.L_823 - .L_822)
.L_822:
        /*0078*/ 	.word	0x00000008
.L_823:


//--------------------- .nv.info._Z7reduce6IdLj4ELb0EEvPT_S1_j --------------------------
	.section	.nv.info._Z7reduce6IdLj4ELb0EEvPT_S1_j,"",@"SHT_CUDA_INFO"
	.sectionflags	@""
	.align	4


	//----- nvinfo : EIATTR_CUDA_API_VERSION
	.align		4
        /*0000*/ 	.byte	0x04, 0x37
        /*0002*/ 	.short	(.L_825 - .L_824)
.L_824:
        /*0004*/ 	.word	0x00000082


	//----- nvinfo : EIATTR_KPARAM_INFO
	.align		4
.L_825:
        /*0008*/ 	.byte	0x04, 0x17
        /*000a*/ 	.short	(.L_827 - .L_826)
.L_826:
        /*000c*/ 	.word	0x00000000
        /*0010*/ 	.short	0x0002
        /*0012*/ 	.short	0x0010
        /*0014*/ 	.byte	0x00, 0xf0, 0x11, 0x00


	//----- nvinfo : EIATTR_KPARAM_INFO
	.align		4
.L_827:
        /*0018*/ 	.byte	0x04, 0x17
        /*001a*/ 	.short	(.L_829 - .L_828)
.L_828:
        /*001c*/ 	.word	0x00000000
        /*0020*/ 	.short	0x0001
        /*0022*/ 	.short	0x0008
        /*0024*/ 	.byte	0x00, 0xf5, 0x21, 0x00


	//----- nvinfo : EIATTR_KPARAM_INFO
	.align		4
.L_829:
        /*0028*/ 	.byte	0x04, 0x17
        /*002a*/ 	.short	(.L_831 - .L_830)
.L_830:
        /*002c*/ 	.word	0x00000000
        /*0030*/ 	.short	0x0000
        /*0032*/ 	.short	0x0000
        /*0034*/ 	.byte	0x00, 0xf5, 0x21, 0x00


	//----- nvinfo : EIATTR_SPARSE_MMA_MASK
	.align		4
.L_831:
        /*0038*/ 	.byte	0x03, 0x50
        /*003a*/ 	.short	0x0000


	//----- nvinfo : EIATTR_MAXREG_COUNT
	.align		4
        /*003c*/ 	.byte	0x03, 0x1b
        /*003e*/ 	.short	0x00ff


	//----- nvinfo : EIATTR_NUM_BARRIERS
	.align		4
        /*0040*/ 	.byte	0x02, 0x4c
        /*0042*/ 	.byte	0x01
	.zero		1


	//----- nvinfo : EIATTR_MERCURY_ISA_VERSION
	.align		4
        /*0044*/ 	.byte	0x03, 0x5f
        /*0046*/ 	.short	0x0101


	//----- nvinfo : EIATTR_VRC_CTA_INIT_COUNT
	.align		4
        /*0048*/ 	.byte	0x02, 0x4a
	.zero		1
	.zero		1


	//----- nvinfo : EIATTR_EXIT_INSTR_OFFSETS
	.align		4
        /*004c*/ 	.byte	0x04, 0x1c
        /*004e*/ 	.short	(.L_833 - .L_832)


	//   ....[0]....
.L_832:
        /*0050*/ 	.word	0x00000220


	//   ....[1]....
        /*0054*/ 	.word	0x000002a0


	//   ....[2]....
        /*0058*/ 	.word	0x000002f0


	//----- nvinfo : EIATTR_CRS_STACK_SIZE
	.align		4
.L_833:
        /*005c*/ 	.byte	0x04, 0x1e
        /*005e*/ 	.short	(.L_835 - .L_834)
.L_834:
        /*0060*/ 	.word	0x00000000


	//----- nvinfo : EIATTR_CBANK_PARAM_SIZE
	.align		4
.L_835:
        /*0064*/ 	.byte	0x03, 0x19
        /*0066*/ 	.short	0x0014


	//----- nvinfo : EIATTR_PARAM_CBANK
	.align		4
        /*0068*/ 	.byte	0x04, 0x0a
        /*006a*/ 	.short	(.L_837 - .L_836)
	.align		4
.L_836:
        /*006c*/ 	.word	index@(.nv.constant0._Z7reduce6IdLj4ELb0EEvPT_S1_j)
        /*0070*/ 	.short	0x0380
        /*0072*/ 	.short	0x0014


	//----- nvinfo : EIATTR_SW_WAR
	.align		4
.L_837:
        /*0074*/ 	.byte	0x04, 0x36
        /*0076*/ 	.short	(.L_839 - .L_838)
.L_838:
        /*0078*/ 	.word	0x00000008
.L_839:


//--------------------- .nv.info._Z7reduce6IdLj8ELb0EEvPT_S1_j --------------------------
	.section	.nv.info._Z7reduce6IdLj8ELb0EEvPT_S1_j,"",@"SHT_CUDA_INFO"
	.sectionflags	@""
	.align	4


	//----- nvinfo : EIATTR_CUDA_API_VERSION
	.align		4
        /*0000*/ 	.byte	0x04, 0x37
        /*0002*/ 	.short	(.L_841 - .L_840)
.L_840:
        /*0004*/ 	.word	0x00000082


	//----- nvinfo : EIATTR_KPARAM_INFO
	.align		4
.L_841:
        /*0008*/ 	.byte	0x04, 0x17
        /*000a*/ 	.short	(.L_843 - .L_842)
.L_842:
        /*000c*/ 	.word	0x00000000
        /*0010*/ 	.short	0x0002
        /*0012*/ 	.short	0x0010
        /*0014*/ 	.byte	0x00, 0xf0, 0x11, 0x00


	//----- nvinfo : EIATTR_KPARAM_INFO
	.align		4
.L_843:
        /*0018*/ 	.byte	0x04, 0x17
        /*001a*/ 	.short	(.L_845 - .L_844)
.L_844:
        /*001c*/ 	.word	0x00000000
        /*0020*/ 	.short	0x0001
        /*0022*/ 	.short	0x0008
        /*0024*/ 	.byte	0x00, 0xf5, 0x21, 0x00


	//----- nvinfo : EIATTR_KPARAM_INFO
	.align		4
.L_845:
        /*0028*/ 	.byte	0x04, 0x17
        /*002a*/ 	.short	(.L_847 - .L_846)
.L_846:
        /*002c*/ 	.word	0x00000000
        /*0030*/ 	.short	0x0000
        /*0032*/ 	.short	0x0000
        /*0034*/ 	.byte	0x00, 0xf5, 0x21, 0x00


	//----- nvinfo : EIATTR_SPARSE_MMA_MASK
	.align		4
.L_847:
        /*0038*/ 	.byte	0x03, 0x50
        /*003a*/ 	.short	0x0000


	//----- nvinfo : EIATTR_MAXREG_COUNT
	.align		4
        /*003c*/ 	.byte	0x03, 0x1b
        /*003e*/ 	.short	0x00ff


	//----- nvinfo : EIATTR_NUM_BARRIERS
	.align		4
        /*0040*/ 	.byte	0x02, 0x4c
        /*0042*/ 	.byte	0x01
	.zero		1


	//----- nvinfo : EIATTR_MERCURY_ISA_VERSION
	.align		4
        /*0044*/ 	.byte	0x03, 0x5f
        /*0046*/ 	.short	0x0101


	//----- nvinfo : EIATTR_VRC_CTA_INIT_COUNT
	.align		4
        /*0048*/ 	.byte	0x02, 0x4a
	.zero		1
	.zero		1


	//----- nvinfo : EIATTR_EXIT_INSTR_OFFSETS
	.align		4
        /*004c*/ 	.byte	0x04, 0x1c
        /*004e*/ 	.short	(.L_849 - .L_848)


	//   ....[0]....
.L_848:
        /*0050*/ 	.word	0x00000210


	//   ....[1]....
        /*0054*/ 	.word	0x000002c0


	//   ....[2]....
        /*0058*/ 	.word	0x00000310


	//----- nvinfo : EIATTR_CRS_STACK_SIZE
	.align		4
.L_849:
        /*005c*/ 	.byte	0x04, 0x1e
        /*005e*/ 	.short	(.L_851 - .L_850)
.L_850:
        /*0060*/ 	.word	0x00000000


	//----- nvinfo : EIATTR_CBANK_PARAM_SIZE
	.align		4
.L_851:
        /*0064*/ 	.byte	0x03, 0x19
        /*0066*/ 	.short	0x0014


	//----- nvinfo : EIATTR_PARAM_CBANK
	.align		4
        /*0068*/ 	.byte	0x04, 0x0a
        /*006a*/ 	.short	(.L_853 - .L_852)
	.align		4
.L_852:
        /*006c*/ 	.word	index@(.nv.constant0._Z7reduce6IdLj8ELb0EEvPT_S1_j)
        /*0070*/ 	.short	0x0380
        /*0072*/ 	.short	0x0014


	//----- nvinfo : EIATTR_SW_WAR
	.align		4
.L_853:
        /*0074*/ 	.byte	0x04, 0x36
        /*0076*/ 	.short	(.L_855 - .L_854)
.L_854:
        /*0078*/ 	.word	0x00000008
.L_855:


//--------------------- .nv.info._Z7reduce6IdLj16ELb0EEvPT_S1_j --------------------------
	.section	.nv.info._Z7reduce6IdLj16ELb0EEvPT_S1_j,"",@"SHT_CUDA_INFO"
	.sectionflags	@""
	.align	4


	//----- nvinfo : EIATTR_CUDA_API_VERSION
	.align		4
        /*0000*/ 	.byte	0x04, 0x37
        /*0002*/ 	.short	(.L_857 - .L_856)
.L_856:
        /*0004*/ 	.word	0x00000082


	//----- nvinfo : EIATTR_KPARAM_INFO
	.align		4
.L_857:
        /*0008*/ 	.byte	0x04, 0x17
        /*000a*/ 	.short	(.L_859 - .L_858)
.L_858:
        /*000c*/ 	.word	0x00000000
        /*0010*/ 	.short	0x0002
        /*0012*/ 	.short	0x0010
        /*0014*/ 	.byte	0x00, 0xf0, 0x11, 0x00


	//----- nvinfo : EIATTR_KPARAM_INFO
	.align		4
.L_859:
        /*0018*/ 	.byte	0x04, 0x17
        /*001a*/ 	.short	(.L_861 - .L_860)
.L_860:
        /*001c*/ 	.word	0x00000000
        /*0020*/ 	.short	0x0001
        /*0022*/ 	.short	0x0008
        /*0024*/ 	.byte	0x00, 0xf5, 0x21, 0x00


	//----- nvinfo : EIATTR_KPARAM_INFO
	.align		4
.L_861:
        /*0028*/ 	.byte	0x04, 0x17
        /*002a*/ 	.short	(.L_863 - .L_862)
.L_862:
        /*002c*/ 	.word	0x00000000
        /*0030*/ 	.short	0x0000
        /*0032*/ 	.short	0x0000
        /*0034*/ 	.byte	0x00, 0xf5, 0x21, 0x00


	//----- nvinfo : EIATTR_SPARSE_MMA_MASK
	.align		4
.L_863:
        /*0038*/ 	.byte	0x03, 0x50
        /*003a*/ 	.short	0x0000


	//----- nvinfo : EIATTR_MAXREG_COUNT
	.align		4
        /*003c*/ 	.byte	0x03, 0x1b
        /*003e*/ 	.short	0x00ff


	//----- nvinfo : EIATTR_NUM_BARRIERS
	.align		4
        /*0040*/ 	.byte	0x02, 0x4c
        /*0042*/ 	.byte	0x01
	.zero		1


	//----- nvinfo : EIATTR_MERCURY_ISA_VERSION
	.align		4
        /*0044*/ 	.byte	0x03, 0x5f
        /*0046*/ 	.short	0x0101


	//----- nvinfo : EIATTR_VRC_CTA_INIT_COUNT
	.align		4
        /*0048*/ 	.byte	0x02, 0x4a
	.zero		1
	.zero		1


	//----- nvinfo : EIATTR_EXIT_INSTR_OFFSETS
	.align		4
        /*004c*/ 	.byte	0x04, 0x1c
        /*004e*/ 	.short	(.L_865 - .L_864)


	//   ....[0]....
.L_864:
        /*0050*/ 	.word	0x00000210


	//   ....[1]....
        /*0054*/ 	.word	0x000002f0


	//   ....[2]....
        /*0058*/ 	.word	0x00000340


	//----- nvinfo : EIATTR_CRS_STACK_SIZE
	.align		4
.L_865:
        /*005c*/ 	.byte	0x04, 0x1e
        /*005e*/ 	.short	(.L_867 - .L_866)
.L_866:
        /*0060*/ 	.word	0x00000000


	//----- nvinfo : EIATTR_CBANK_PARAM_SIZE
	.align		4
.L_867:
        /*0064*/ 	.byte	0x03, 0x19
        /*0066*/ 	.short	0x0014


	//----- nvinfo : EIATTR_PARAM_CBANK
	.align		4
        /*0068*/ 	.byte	0x04, 0x0a
        /*006a*/ 	.short	(.L_869 - .L_868)
	.align		4
.L_868:
        /*006c*/ 	.word	index@(.nv.constant0._Z7reduce6IdLj16ELb0EEvPT_S1_j)
        /*0070*/ 	.short	0x0380
        /*0072*/ 	.short	0x0014


	//----- nvinfo : EIATTR_SW_WAR
	.align		4
.L_869:
        /*0074*/ 	.byte	0x04, 0x36
        /*0076*/ 	.short	(.L_871 - .L_870)
.L_870:
        /*0078*/ 	.word	0x00000008
.L_871:


//--------------------- .nv.info._Z7reduce6IdLj32ELb0EEvPT_S1_j --------------------------
	.section	.nv.info._Z7reduce6IdLj32ELb0EEvPT_S1_j,"",@"SHT_CUDA_INFO"
	.sectionflags	@""
	.align	4


	//----- nvinfo : EIATTR_CUDA_API_VERSION
	.align		4
        /*0000*/ 	.byte	0x04, 0x37
        /*0002*/ 	.short	(.L_873 - .L_872)
.L_872:
        /*0004*/ 	.word	0x00000082


	//----- nvinfo : EIATTR_KPARAM_INFO
	.align		4
.L_873:
        /*0008*/ 	.byte	0x04, 0x17
        /*000a*/ 	.short	(.L_875 - .L_874)
.L_874:
        /*000c*/ 	.word	0x00000000
        /*0010*/ 	.short	0x0002
        /*0012*/ 	.short	0x0010
        /*0014*/ 	.byte	0x00, 0xf0, 0x11, 0x00


	//----- nvinfo : EIATTR_KPARAM_INFO
	.align		4
.L_875:
        /*0018*/ 	.byte	0x04, 0x17
        /*001a*/ 	.short	(.L_877 - .L_876)
.L_876:
        /*001c*/ 	.word	0x00000000
        /*0020*/ 	.short	0x0001
        /*0022*/ 	.short	0x0008
        /*0024*/ 	.byte	0x00, 0xf5, 0x21, 0x00


	//----- nvinfo : EIATTR_KPARAM_INFO
	.align		4
.L_877:
        /*0028*/ 	.byte	0x04, 0x17
        /*002a*/ 	.short	(.L_879 - .L_878)
.L_878:
        /*002c*/ 	.word	0x00000000
        /*0030*/ 	.short	0x0000
        /*0032*/ 	.short	0x0000
        /*0034*/ 	.byte	0x00, 0xf5, 0x21, 0x00


	//----- nvinfo : EIATTR_SPARSE_MMA_MASK
	.align		4
.L_879:
        /*0038*/ 	.byte	0x03, 0x50
        /*003a*/ 	.short	0x0000


	//----- nvinfo : EIATTR_MAXREG_COUNT
	.align		4
        /*003c*/ 	.byte	0x03, 0x1b
        /*003e*/ 	.short	0x00ff


	//----- nvinfo : EIATTR_NUM_BARRIERS
	.align		4
        /*0040*/ 	.byte	0x02, 0x4c
        /*0042*/ 	.byte	0x01
	.zero		1


	//----- nvinfo : EIATTR_MERCURY_ISA_VERSION
	.align		4
        /*0044*/ 	.byte	0x03, 0x5f
        /*0046*/ 	.short	0x0101


	//----- nvinfo : EIATTR_VRC_CTA_INIT_COUNT
	.align		4
        /*0048*/ 	.byte	0x02, 0x4a
	.zero		1
	.zero		1


	//----- nvinfo : EIATTR_EXIT_INSTR_OFFSETS
	.align		4
        /*004c*/ 	.byte	0x04, 0x1c
        /*004e*/ 	.short	(.L_881 - .L_880)


	//   ....[0]....
.L_880:
        /*0050*/ 	.word	0x00000210


	//   ....[1]....
        /*0054*/ 	.word	0x00000320


	//   ....[2]....
        /*0058*/ 	.word	0x00000370


	//----- nvinfo : EIATTR_CRS_STACK_SIZE
	.align		4
.L_881:
        /*005c*/ 	.byte	0x04, 0x1e
        /*005e*/ 	.short	(.L_883 - .L_882)
.L_882:
        /*0060*/ 	.word	0x00000000


	//----- nvinfo : EIATTR_CBANK_PARAM_SIZE
	.align		4
.L_883:
        /*0064*/ 	.byte	0x03, 0x19
        /*0066*/ 	.short	0x0014


	//----- nvinfo : EIATTR_PARAM_CBANK
	.align		4
        /*0068*/ 	.byte	0x04, 0x0a
        /*006a*/ 	.short	(.L_885 - .L_884)
	.align		4
.L_884:
        /*006c*/ 	.word	index@(.nv.constant0._Z7reduce6IdLj32ELb0EEvPT_S1_j)
        /*0070*/ 	.short	0x0380
        /*0072*/ 	.short	0x0014


	//----- nvinfo : EIATTR_SW_WAR
	.align		4
.L_885:
        /*0074*/ 	.byte	0x04, 0x36
        /*0076*/ 	.short	(.L_887 - .L_886)
.L_886:
        /*0078*/ 	.word	0x00000008
.L_887:


//--------------------- .nv.info._Z7reduce6IdLj64ELb0EEvPT_S1_j --------------------------
	.section	.nv.info._Z7reduce6IdLj64ELb0EEvPT_S1_j,"",@"SHT_CUDA_INFO"
	.sectionflags	@""
	.align	4


	//----- nvinfo : EIATTR_CUDA_API_VERSION
	.align		4
        /*0000*/ 	.byte	0x04, 0x37
        /*0002*/ 	.short	(.L_889 - .L_888)
.L_888:
        /*0004*/ 	.word	0x00000082


	//----- nvinfo : EIATTR_KPARAM_INFO
	.align		4
.L_889:
        /*0008*/ 	.byte	0x04, 0x17
        /*000a*/ 	.short	(.L_891 - .L_890)
.L_890:
        /*000c*/ 	.word	0x00000000
        /*0010*/ 	.short	0x0002
        /*0012*/ 	.short	0x0010
        /*0014*/ 	.byte	0x00, 0xf0, 0x11, 0x00


	//----- nvinfo : EIATTR_KPARAM_INFO
	.align		4
.L_891:
        /*0018*/ 	.byte	0x04, 0x17
        /*001a*/ 	.short	(.L_893 - .L_892)
.L_892:
        /*001c*/ 	.word	0x00000000
        /*0020*/ 	.short	0x0001
        /*0022*/ 	.short	0x0008
        /*0024*/ 	.byte	0x00, 0xf5, 0x21, 0x00


	//----- nvinfo : EIATTR_KPARAM_INFO
	.align		4
.L_893:
        /*0028*/ 	.byte	0x04, 0x17
        /*002a*/ 	.short	(.L_895 - .L_894)
.L_894:
        /*002c*/ 	.word	0x00000000
        /*0030*/ 	.short	0x0000
        /*0032*/ 	.short	0x0000
        /*0034*/ 	.byte	0x00, 0xf5, 0x21, 0x00


	//----- nvinfo : EIATTR_SPARSE_MMA_MASK
	.align		4
.L_895:
        /*0038*/ 	.byte	0x03, 0x50
        /*003a*/ 	.short	0x0000


	//----- nvinfo : EIATTR_MAXREG_COUNT
	.align		4
        /*003c*/ 	.byte	0x03, 0x1b
        /*003e*/ 	.short	0x00ff


	//----- nvinfo : EIATTR_NUM_BARRIERS
	.align		4
        /*0040*/ 	.byte	0x02, 0x4c
        /*0042*/ 	.byte	0x01
	.zero		1


	//----- nvinfo : EIATTR_MERCURY_ISA_VERSION
	.align		4
        /*0044*/ 	.byte	0x03, 0x5f
        /*0046*/ 	.short	0x0101


	//----- nvinfo : EIATTR_VRC_CTA_INIT_COUNT
	.align		4
        /*0048*/ 	.byte	0x02, 0x4a
	.zero		1
	.zero		1


	//----- nvinfo : EIATTR_EXIT_INSTR_OFFSETS
	.align		4
        /*004c*/ 	.byte	0x04, 0x1c
        /*004e*/ 	.short	(.L_897 - .L_896)


	//   ....[0]....
.L_896:
        /*0050*/ 	.word	0x00000210


	//   ....[1]....
        /*0054*/ 	.word	0x00000350


	//   ....[2]....
        /*0058*/ 	.word	0x000003a0


	//----- nvinfo : EIATTR_CRS_STACK_SIZE
	.align		4
.L_897:
        /*005c*/ 	.byte	0x04, 0x1e
        /*005e*/ 	.short	(.L_899 - .L_898)
.L_898:
        /*0060*/ 	.word	0x00000000


	//----- nvinfo : EIATTR_CBANK_PARAM_SIZE
	.align		4
.L_899:
        /*0064*/ 	.byte	0x03, 0x19
        /*0066*/ 	.short	0x0014


	//----- nvinfo : EIATTR_PARAM_CBANK
	.align		4
        /*0068*/ 	.byte	0x04, 0x0a
        /*006a*/ 	.short	(.L_901 - .L_900)
	.align		4
.L_900:
        /*006c*/ 	.word	index@(.nv.constant0._Z7reduce6IdLj64ELb0EEvPT_S1_j)
        /*0070*/ 	.short	0x0380
        /*0072*/ 	.short	0x0014


	//----- nvinfo : EIATTR_SW_WAR
	.align		4
.L_901:
        /*0074*/ 	.byte	0x04, 0x36
        /*0076*/ 	.short	(.L_903 - .L_902)
.L_902:
        /*0078*/ 	.word	0x00000008
.L_903:


//--------------------- .nv.info._Z7reduce6IdLj128ELb0EEvPT_S1_j --------------------------
	.section	.nv.info._Z7reduce6IdLj128ELb0EEvPT_S1_j,"",@"SHT_CUDA_INFO"
	.sectionflags	@""
	.align	4


	//----- nvinfo : EIATTR_CUDA_API_VERSION
	.align		4
        /*0000*/ 	.byte	0x04, 0x37
        /*0002*/ 	.short	(.L_905 - .L_904)
.L_904:
        /*0004*/ 	.word	0x00000082


	//----- nvinfo : EIATTR_KPARAM_INFO
	.align		4
.L_905:
        /*0008*/ 	.byte	0x04, 0x17
        /*000a*/ 	.short	(.L_907 - .L_906)
.L_906:
        /*000c*/ 	.word	0x00000000
        /*0010*/ 	.short	0x0002
        /*0012*/ 	.short	0x0010
        /*0014*/ 	.byte	0x00, 0xf0, 0x11, 0x00


	//----- nvinfo : EIATTR_KPARAM_INFO
	.align		4
.L_907:
        /*0018*/ 	.byte	0x04, 0x17
        /*001a*/ 	.short	(.L_909 - .L_908)
.L_908:
        /*001c*/ 	.word	0x00000000
        /*0020*/ 	.short	0x0001
        /*0022*/ 	.short	0x0008
        /*0024*/ 	.byte	0x00, 0xf5, 0x21, 0x00


	//----- nvinfo : EIATTR_KPARAM_INFO
	.align		4
.L_909:
        /*0028*/ 	.byte	0x04, 0x17
        /*002a*/ 	.short	(.L_911 - .L_910)
.L_910:
        /*002c*/ 	.word	0x00000000
        /*0030*/ 	.short	0x0000
        /*0032*/ 	.short	0x0000
        /*0034*/ 	.byte	0x00, 0xf5, 0x21, 0x00


	//----- nvinfo : EIATTR_SPARSE_MMA_MASK
	.align		4
.L_911:
        /*0038*/ 	.byte	0x03, 0x50
        /*003a*/ 	.short	0x0000


	//----- nvinfo : EIATTR_MAXREG_COUNT
	.align		4
        /*003c*/ 	.byte	0x03, 0x1b
        /*003e*/ 	.short	0x00ff


	//----- nvinfo : EIATTR_NUM_BARRIERS
	.align		4
        /*0040*/ 	.byte	0x02, 0x4c
        /*0042*/ 	.byte	0x01
	.zero		1


	//----- nvinfo : EIATTR_MERCURY_ISA_VERSION
	.align		4
        /*0044*/ 	.byte	0x03, 0x5f
        /*0046*/ 	.short	0x0101


	//----- nvinfo : EIATTR_VRC_CTA_INIT_COUNT
	.align		4
        /*0048*/ 	.byte	0x02, 0x4a
	.zero		1
	.zero		1


	//----- nvinfo : EIATTR_EXIT_INSTR_OFFSETS
	.align		4
        /*004c*/ 	.byte	0x04, 0x1c
        /*004e*/ 	.short	(.L_913 - .L_912)


	//   ....[0]....
.L_912:
        /*0050*/ 	.word	0x00000280


	//   ....[1]....
        /*0054*/ 	.word	0x000003c0


	//   ....[2]....
        /*0058*/ 	.word	0x00000410


	//----- nvinfo : EIATTR_CRS_STACK_SIZE
	.align		4
.L_913:
        /*005c*/ 	.byte	0x04, 0x1e
        /*005e*/ 	.short	(.L_915 - .L_914)
.L_914:
        /*0060*/ 	.word	0x00000000


	//----- nvinfo : EIATTR_CBANK_PARAM_SIZE
	.align		4
.L_915:
        /*0064*/ 	.byte	0x03, 0x19
        /*0066*/ 	.short	0x0014


	//----- nvinfo : EIATTR_PARAM_CBANK
	.align		4
        /*0068*/ 	.byte	0x04, 0x0a
        /*006a*/ 	.short	(.L_917 - .L_916)
	.align		4
.L_916:
        /*006c*/ 	.word	index@(.nv.constant0._Z7reduce6IdLj128ELb0EEvPT_S1_j)
        /*0070*/ 	.short	0x0380
        /*0072*/ 	.short	0x0014


	//----- nvinfo : EIATTR_SW_WAR
	.align		4
.L_917:
        /*0074*/ 	.byte	0x04, 0x36
        /*0076*/ 	.short	(.L_919 - .L_918)
.L_918:
        /*0078*/ 	.word	0x00000008
.L_919:


//--------------------- .nv.info._Z7reduce6IdLj256ELb0EEvPT_S1_j --------------------------
	.section	.nv.info._Z7reduce6IdLj256ELb0EEvPT_S1_j,"",@"SHT_CUDA_INFO"
	.sectionflags	@""
	.align	4


	//----- nvinfo : EIATTR_CUDA_API_VERSION
	.align		4
        /*0000*/ 	.byte	0x04, 0x37
        /*0002*/ 	.short	(.L_921 - .L_920)
.L_920:
        /*0004*/ 	.word	0x00000082


	//----- nvinfo : EIATTR_KPARAM_INFO
	.align		4
.L_921:
        /*0008*/ 	.byte	0x04, 0x17
        /*000a*/ 	.short	(.L_923 - .L_922)
.L_922:
        /*000c*/ 	.word	0x00000000
        /*0010*/ 	.short	0x0002
        /*0012*/ 	.short	0x0010
        /*0014*/ 	.byte	0x00, 0xf0, 0x11, 0x00


	//----- nvinfo : EIATTR_KPARAM_INFO
	.align		4
.L_923:
        /*0018*/ 	.byte	0x04, 0x17
        /*001a*/ 	.short	(.L_925 - .L_924)
.L_924:
        /*001c*/ 	.word	0x00000000
        /*0020*/ 	.short	0x0001
        /*0022*/ 	.short	0x0008
        /*0024*/ 	.byte	0x00, 0xf5, 0x21, 0x00


	//----- nvinfo : EIATTR_KPARAM_INFO
	.align		4
.L_925:
        /*0028*/ 	.byte	0x04, 0x17
        /*002a*/ 	.short	(.L_927 - .L_926)
.L_926:
        /*002c*/ 	.word	0x00000000
        /*0030*/ 	.short	0x0000
        /*0032*/ 	.short	0x0000
        /*0034*/ 	.byte	0x00, 0xf5, 0x21, 0x00


	//----- nvinfo : EIATTR_SPARSE_MMA_MASK
	.align		4
.L_927:
        /*0038*/ 	.byte	0x03, 0x50
        /*003a*/ 	.short	0x0000


	//----- nvinfo : EIATTR_MAXREG_COUNT
	.align		4
        /*003c*/ 	.byte	0x03, 0x1b
        /*003e*/ 	.short	0x00ff


	//----- nvinfo : EIATTR_NUM_BARRIERS
	.align		4
        /*0040*/ 	.byte	0x02, 0x4c
        /*0042*/ 	.byte	0x01
	.zero		1


	//----- nvinfo : EIATTR_MERCURY_ISA_VERSION
	.align		4
        /*0044*/ 	.byte	0x03, 0x5f
        /*0046*/ 	.short	0x0101


	//----- nvinfo : EIATTR_VRC_CTA_INIT_COUNT
	.align		4
        /*0048*/ 	.byte	0x02, 0x4a
	.zero		1
	.zero		1


	//----- nvinfo : EIATTR_EXIT_INSTR_OFFSETS
	.align		4
        /*004c*/ 	.byte	0x04, 0x1c
        /*004e*/ 	.short	(.L_929 - .L_928)


	//   ....[0]....
.L_928:
        /*0050*/ 	.word	0x000002d0


	//   ....[1]....
        /*0054*/ 	.word	0x00000410


	//   ....[2]....
        /*0058*/ 	.word	0x00000460


	//----- nvinfo : EIATTR_CRS_STACK_SIZE
	.align		4
.L_929:
        /*005c*/ 	.byte	0x04, 0x1e
        /*005e*/ 	.short	(.L_931 - .L_930)
.L_930:
        /*0060*/ 	.word	0x00000000


	//----- nvinfo : EIATTR_CBANK_PARAM_SIZE
	.align		4
.L_931:
        /*0064*/ 	.byte	0x03, 0x19
        /*0066*/ 	.short	0x0014


	//----- nvinfo : EIATTR_PARAM_CBANK
	.align		4
        /*0068*/ 	.byte	0x04, 0x0a
        /*006a*/ 	.short	(.L_933 - .L_932)
	.align		4
.L_932:
        /*006c*/ 	.word	index@(.nv.constant0._Z7reduce6IdLj256ELb0EEvPT_S1_j)
        /*0070*/ 	.short	0x0380
        /*0072*/ 	.short	0x0014


	//----- nvinfo : EIATTR_SW_WAR
	.align		4
.L_933:
        /*0074*/ 	.byte	0x04, 0x36
        /*0076*/ 	.short	(.L_935 - .L_934)
.L_934:
        /*0078*/ 	.word	0x00000008
.L_935:


//--------------------- .nv.info._Z7reduce6IdLj512ELb0EEvPT_S1_j --------------------------
	.section	.nv.info._Z7reduce6IdLj512ELb0EEvPT_S1_j,"",@"SHT_CUDA_INFO"
	.sectionflags	@""
	.align	4


	//----- nvinfo : EIATTR_CUDA_API_VERSION
	.align		4
        /*0000*/ 	.byte	0x04, 0x37
        /*0002*/ 	.short	(.L_937 - .L_936)
.L_936:
        /*0004*/ 	.word	0x00000082


	//----- nvinfo : EIATTR_KPARAM_INFO
	.align		4
.L_937:
        /*0008*/ 	.byte	0x04, 0x17
        /*000a*/ 	.short	(.L_939 - .L_938)
.L_938:
        /*000c*/ 	.word	0x00000000
        /*0010*/ 	.short	0x0002
        /*0012*/ 	.short	0x0010
        /*0014*/ 	.byte	0x00, 0xf0, 0x11, 0x00


	//----- nvinfo : EIATTR_KPARAM_INFO
	.align		4
.L_939:
        /*0018*/ 	.byte	0x04, 0x17
        /*001a*/ 	.short	(.L_941 - .L_940)
.L_940:
        /*001c*/ 	.word	0x00000000
        /*0020*/ 	.short	0x0001
        /*0022*/ 	.short	0x0008
        /*0024*/ 	.byte	0x00, 0xf5, 0x21, 0x00


	//----- nvinfo : EIATTR_KPARAM_INFO
	.align		4
.L_941:
        /*0028*/ 	.byte	0x04, 0x17
        /*002a*/ 	.short	(.L_943 - .L_942)
.L_942:
        /*002c*/ 	.word	0x00000000
        /*0030*/ 	.short	0x0000
        /*0032*/ 	.short	0x0000
        /*0034*/ 	.byte	0x00, 0xf5, 0x21, 0x00


	//----- nvinfo : EIATTR_SPARSE_MMA_MASK
	.align		4
.L_943:
        /*0038*/ 	.byte	0x03, 0x50
        /*003a*/ 	.short	0x0000


	//----- nvinfo : EIATTR_MAXREG_COUNT
	.align		4
        /*003c*/ 	.byte	0x03, 0x1b
        /*003e*/ 	.short	0x00ff


	//----- nvinfo : EIATTR_NUM_BARRIERS
	.align		4
        /*0040*/ 	.byte	0x02, 0x4c
        /*0042*/ 	.byte	0x01
	.zero		1


	//----- nvinfo : EIATTR_MERCURY_ISA_VERSION
	.align		4
        /*0044*/ 	.byte	0x03, 0x5f
        /*0046*/ 	.short	0x0101


	//----- nvinfo : EIATTR_VRC_CTA_INIT_COUNT
	.align		4
        /*0048*/ 	.byte	0x02, 0x4a
	.zero		1
	.zero		1


	//----- nvinfo : EIATTR_EXIT_INSTR_OFFSETS
	.align		4
        /*004c*/ 	.byte	0x04, 0x1c
        /*004e*/ 	.short	(.L_945 - .L_944)


	//   ....[0]....
.L_944:
        /*0050*/ 	.word	0x00000330


	//   ....[1]....
        /*0054*/ 	.word	0x00000470


	//   ....[2]....
        /*0058*/ 	.word	0x000004c0


	//----- nvinfo : EIATTR_CRS_STACK_SIZE
	.align		4
.L_945:
        /*005c*/ 	.byte	0x04, 0x1e
        /*005e*/ 	.short	(.L_947 - .L_946)
.L_946:
        /*0060*/ 	.word	0x00000000


	//----- nvinfo : EIATTR_CBANK_PARAM_SIZE
	.align		4
.L_947:
        /*0064*/ 	.byte	0x03, 0x19
        /*0066*/ 	.short	0x0014


	//----- nvinfo : EIATTR_PARAM_CBANK
	.align		4
        /*0068*/ 	.byte	0x04, 0x0a
        /*006a*/ 	.short	(.L_949 - .L_948)
	.align		4
.L_948:
        /*006c*/ 	.word	index@(.nv.constant0._Z7reduce6IdLj512ELb0EEvPT_S1_j)
        /*0070*/ 	.short	0x0380
        /*0072*/ 	.short	0x0014


	//----- nvinfo : EIATTR_SW_WAR
	.align		4
.L_949:
        /*0074*/ 	.byte	0x04, 0x36
        /*0076*/ 	.short	(.L_951 - .L_950)
.L_950:
        /*0078*/ 	.word	0x00000008
.L_951:


//--------------------- .nv.info._Z7reduce6IdLj1ELb1EEvPT_S1_j --------------------------
	.section	.nv.info._Z7reduce6IdLj1ELb1EEvPT_S1_j,"",@"SHT_CUDA_INFO"
	.sectionflags	@""
	.align	4


	//----- nvinfo : EIATTR_CUDA_API_VERSION
	.align		4
        /*0000*/ 	.byte	0x04, 0x37
        /*0002*/ 	.short	(.L_953 - .L_952)
.L_952:
        /*0004*/ 	.word	0x00000082


	//----- nvinfo : EIATTR_KPARAM_INFO
	.align		4
.L_953:
        /*0008*/ 	.byte	0x04, 0x17
        /*000a*/ 	.short	(.L_955 - .L_954)
.L_954:
        /*000c*/ 	.word	0x00000000
        /*0010*/ 	.short	0x0002
        /*0012*/ 	.short	0x0010
        /*0014*/ 	.byte	0x00, 0xf0, 0x11, 0x00


	//----- nvinfo : EIATTR_KPARAM_INFO
	.align		4
.L_955:
        /*0018*/ 	.byte	0x04, 0x17
        /*001a*/ 	.short	(.L_957 - .L_956)
.L_956:
        /*001c*/ 	.word	0x00000000
        /*0020*/ 	.short	0x0001
        /*0022*/ 	.short	0x0008
        /*0024*/ 	.byte	0x00, 0xf5, 0x21, 0x00


	//----- nvinfo : EIATTR_KPARAM_INFO
	.align		4
.L_957:
        /*0028*/ 	.byte	0x04, 0x17
        /*002a*/ 	.short	(.L_959 - .L_958)
.L_958:
        /*002c*/ 	.word	0x00000000
        /*0030*/ 	.short	0x0000
        /*0032*/ 	.short	0x0000
        /*0034*/ 	.byte	0x00, 0xf5, 0x21, 0x00


	//----- nvinfo : EIATTR_SPARSE_MMA_MASK
	.align		4
.L_959:
        /*0038*/ 	.byte	0x03, 0x50
        /*003a*/ 	.short	0x0000


	//----- nvinfo : EIATTR_MAXREG_COUNT
	.align		4
        /*003c*/ 	.byte	0x03, 0x1b
        /*003e*/ 	.short	0x00ff


	//----- nvinfo : EIATTR_NUM_BARRIERS
	.align		4
        /*0040*/ 	.byte	0x02, 0x4c
        /*0042*/ 	.byte	0x01
	.zero		1


	//----- nvinfo : EIATTR_MERCURY_ISA_VERSION
	.align		4
        /*0044*/ 	.byte	0x03, 0x5f
        /*0046*/ 	.short	0x0101


	//----- nvinfo : EIATTR_VRC_CTA_INIT_COUNT
	.align		4
        /*0048*/ 	.byte	0x02, 0x4a
	.zero		1
	.zero		1


	//----- nvinfo : EIATTR_EXIT_INSTR_OFFSETS
	.align		4
        /*004c*/ 	.byte	0x04, 0x1c
        /*004e*/ 	.short	(.L_961 - .L_960)


	//   ....[0]....
.L_960:
        /*0050*/ 	.word	0x000001d0


	//   ....[1]....
        /*0054*/ 	.word	0x00000220


	//----- nvinfo : EIATTR_CRS_STACK_SIZE
	.align		4
.L_961:
        /*0058*/ 	.byte	0x04, 0x1e
        /*005a*/ 	.short	(.L_963 - .L_962)
.L_962:
        /*005c*/ 	.word	0x00000000


	//----- nvinfo : EIATTR_CBANK_PARAM_SIZE
	.align		4
.L_963:
        /*0060*/ 	.byte	0x03, 0x19
        /*0062*/ 	.short	0x0014


	//----- nvinfo : EIATTR_PARAM_CBANK
	.align		4
        /*0064*/ 	.byte	0x04, 0x0a
        /*0066*/ 	.short	(.L_965 - .L_964)
	.align		4
.L_964:
        /*0068*/ 	.word	index@(.nv.constant0._Z7reduce6IdLj1ELb1EEvPT_S1_j)
        /*006c*/ 	.short	0x0380
        /*006e*/ 	.short	0x0014


	//----- nvinfo : EIATTR_SW_WAR
	.align		4
.L_965:
        /*0070*/ 	.byte	0x04, 0x36
        /*0072*/ 	.short	(.L_967 - .L_966)
.L_966:
        /*0074*/ 	.word	0x00000008
.L_967:


//--------------------- .nv.info._Z7reduce6IdLj2ELb1EEvPT_S1_j --------------------------
	.section	.nv.info._Z7reduce6IdLj2ELb1EEvPT_S1_j,"",@"SHT_CUDA_INFO"
	.sectionflags	@""
	.align	4


	//----- nvinfo : EIATTR_CUDA_API_VERSION
	.align		4
        /*0000*/ 	.byte	0x04, 0x37
        /*0002*/ 	.short	(.L_969 - .L_968)
.L_968:
        /*0004*/ 	.word	0x00000082


	//----- nvinfo : EIATTR_KPARAM_INFO
	.align		4
.L_969:
        /*0008*/ 	.byte	0x04, 0x17
        /*000a*/ 	.short	(.L_971 - .L_970)
.L_970:
        /*000c*/ 	.word	0x00000000
        /*0010*/ 	.short	0x0002
        /*0012*/ 	.short	0x0010
        /*0014*/ 	.byte	0x00, 0xf0, 0x11, 0x00


	//----- nvinfo : EIATTR_KPARAM_INFO
	.align		4
.L_971:
        /*0018*/ 	.byte	0x04, 0x17
        /*001a*/ 	.short	(.L_973 - .L_972)
.L_972:
        /*001c*/ 	.word	0x00000000
        /*0020*/ 	.short	0x0001
        /*0022*/ 	.short	0x0008
        /*0024*/ 	.byte	0x00, 0xf5, 0x21, 0x00


	//----- nvinfo : EIATTR_KPARAM_INFO
	.align		4
.L_973:
        /*0028*/ 	.byte	0x04, 0x17
        /*002a*/ 	.short	(.L_975 - .L_974)
.L_974:
        /*002c*/ 	.word	0x00000000
        /*0030*/ 	.short	0x0000
        /*0032*/ 	.short	0x0000
        /*0034*/ 	.byte	0x00, 0xf5, 0x21, 0x00


	//----- nvinfo : EIATTR_SPARSE_MMA_MASK
	.align		4
.L_975:
        /*0038*/ 	.byte	0x03, 0x50
        /*003a*/ 	.short	0x0000


	//----- nvinfo : EIATTR_MAXREG_COUNT
	.align		4
        /*003c*/ 	.byte	0x03, 0x1b
        /*003e*/ 	.short	0x00ff


	//----- nvinfo : EIATTR_NUM_BARRIERS
	.align		4
        /*0040*/ 	.byte	0x02, 0x4c
        /*0042*/ 	.byte	0x01
	.zero		1


	//----- nvinfo : EIATTR_MERCURY_ISA_VERSION
	.align		4
        /*0044*/ 	.byte	0x03, 0x5f
        /*0046*/ 	.short	0x0101


	//----- nvinfo : EIATTR_VRC_CTA_INIT_COUNT
	.align		4
        /*0048*/ 	.byte	0x02, 0x4a
	.zero		1
	.zero		1


	//----- nvinfo : EIATTR_EXIT_INSTR_OFFSETS
	.align		4
        /*004c*/ 	.byte	0x04, 0x1c
        /*004e*/ 	.short	(.L_977 - .L_976)


	//   ....[0]....
.L_976:
        /*0050*/ 	.word	0x000001f0


	//   ....[1]....
        /*0054*/ 	.word	0x00000240


	//   ....[2]....
        /*0058*/ 	.word	0x00000290


	//----- nvinfo : EIATTR_CRS_STACK_SIZE
	.align		4
.L_977:
        /*005c*/ 	.byte	0x04, 0x1e
        /*005e*/ 	.short	(.L_979 - .L_978)
.L_978:
        /*0060*/ 	.word	0x00000000


	//----- nvinfo : EIATTR_CBANK_PARAM_SIZE
	.align		4
.L_979:
        /*0064*/ 	.byte	0x03, 0x19
        /*0066*/ 	.short	0x0014


	//----- nvinfo : EIATTR_PARAM_CBANK
	.align		4
        /*0068*/ 	.byte	0x04, 0x0a
        /*006a*/ 	.short	(.L_981 - .L_980)
	.align		4
.L_980:
        /*006c*/ 	.word	index@(.nv.constant0._Z7reduce6IdLj2ELb1EEvPT_S1_j)
        /*0070*/ 	.short	0x0380
        /*0072*/ 	.short	0x0014


	//----- nvinfo : EIATTR_SW_WAR
	.align		4
.L_981:
        /*0074*/ 	.byte	0x04, 0x36
        /*0076*/ 	.short	(.L_983 - .L_982)
.L_982:
        /*0078*/ 	.word	0x00000008
.L_983:


//--------------------- .nv.info._Z7reduce6IdLj4ELb1EEvPT_S1_j --------------------------
	.section	.nv.info._Z7reduce6IdLj4ELb1EEvPT_S1_j,"",@"SHT_CUDA_INFO"
	.sectionflags	@""
	.align	4


	//----- nvinfo : EIATTR_CUDA_API_VERSION
	.align		4
        /*0000*/ 	.byte	0x04, 0x37
        /*0002*/ 	.short	(.L_985 - .L_984)
.L_984:
        /*0004*/ 	.word	0x00000082


	//----- nvinfo : EIATTR_KPARAM_INFO
	.align		4
.L_985:
        /*0008*/ 	.byte	0x04, 0x17
        /*000a*/ 	.short	(.L_987 - .L_986)
.L_986:
        /*000c*/ 	.word	0x00000000
        /*0010*/ 	.short	0x0002
        /*0012*/ 	.short	0x0010
        /*0014*/ 	.byte	0x00, 0xf0, 0x11, 0x00


	//----- nvinfo : EIATTR_KPARAM_INFO
	.align		4
.L_987:
        /*0018*/ 	.byte	0x04, 0x17
        /*001a*/ 	.short	(.L_989 - .L_988)
.L_988:
        /*001c*/ 	.word	0x00000000
        /*0020*/ 	.short	0x0001
        /*0022*/ 	.short	0x0008
        /*0024*/ 	.byte	0x00, 0xf5, 0x21, 0x00


	//----- nvinfo : EIATTR_KPARAM_INFO
	.align		4
.L_989:
        /*0028*/ 	.byte	0x04, 0x17
        /*002a*/ 	.short	(.L_991 - .L_990)
.L_990:
        /*002c*/ 	.word	0x00000000
        /*0030*/ 	.short	0x0000
        /*0032*/ 	.short	0x0000
        /*0034*/ 	.byte	0x00, 0xf5, 0x21, 0x00


	//----- nvinfo : EIATTR_SPARSE_MMA_MASK
	.align		4
.L_991:
        /*0038*/ 	.byte	0x03, 0x50
        /*003a*/ 	.short	0x0000


	//----- nvinfo : EIATTR_MAXREG_COUNT
	.align		4
        /*003c*/ 	.byte	0x03, 0x1b
        /*003e*/ 	.short	0x00ff


	//----- nvinfo : EIATTR_NUM_BARRIERS
	.align		4
        /*0040*/ 	.byte	0x02, 0x4c
        /*0042*/ 	.byte	0x01
	.zero		1


	//----- nvinfo : EIATTR_MERCURY_ISA_VERSION
	.align		4
        /*0044*/ 	.byte	0x03, 0x5f
        /*0046*/ 	.short	0x0101


	//----- nvinfo : EIATTR_VRC_CTA_INIT_COUNT
	.align		4
        /*0048*/ 	.byte	0x02, 0x4a
	.zero		1
	.zero		1


	//----- nvinfo : EIATTR_EXIT_INSTR_OFFSETS
	.align		4
        /*004c*/ 	.byte	0x04, 0x1c
        /*004e*/ 	.short	(.L_993 - .L_992)


	//   ....[0]....
.L_992:
        /*0050*/ 	.word	0x00000200


	//   ....[1]....
        /*0054*/ 	.word	0x00000280


	//   ....[2]....
        /*0058*/ 	.word	0x000002d0


	//----- nvinfo : EIATTR_CRS_STACK_SIZE
	.align		4
.L_993:
        /*005c*/ 	.byte	0x04, 0x1e
        /*005e*/ 	.short	(.L_995 - .L_994)
.L_994:
        /*0060*/ 	.word	0x00000000


	//----- nvinfo : EIATTR_CBANK_PARAM_SIZE
	.align		4
.L_995:
        /*0064*/ 	.byte	0x03, 0x19
        /*0066*/ 	.short	0x0014


	//----- nvinfo : EIATTR_PARAM_CBANK
	.align		4
        /*0068*/ 	.byte	0x04, 0x0a
        /*006a*/ 	.short	(.L_997 - .L_996)
	.align		4
.L_996:
        /*006c*/ 	.word	index@(.nv.constant0._Z7reduce6IdLj4ELb1EEvPT_S1_j)
        /*0070*/ 	.short	0x0380
        /*0072*/ 	.short	0x0014


	//----- nvinfo : EIATTR_SW_WAR
	.align		4
.L_997:
        /*0074*/ 	.byte	0x04, 0x36
        /*0076*/ 	.short	(.L_999 - .L_998)
.L_998:
        /*0078*/ 	.word	0x00000008
.L_999:


//--------------------- .nv.info._Z7reduce6IdLj8ELb1EEvPT_S1_j --------------------------
	.section	.nv.info._Z7reduce6IdLj8ELb1EEvPT_S1_j,"",@"SHT_CUDA_INFO"
	.sectionflags	@""
	.align	4


	//----- nvinfo : EIATTR_CUDA_API_VERSION
	.align		4
        /*0000*/ 	.byte	0x04, 0x37
        /*0002*/ 	.short	(.L_1001 - .L_1000)
.L_1000:
        /*0004*/ 	.word	0x00000082


	//----- nvinfo : EIATTR_KPARAM_INFO
	.align		4
.L_1001:
        /*0008*/ 	.byte	0x04, 0x17
        /*000a*/ 	.short	(.L_1003 - .L_1002)
.L_1002:
        /*000c*/ 	.word	0x00000000
        /*0010*/ 	.short	0x0002
        /*0012*/ 	.short	0x0010
        /*0014*/ 	.byte	0x00, 0xf0, 0x11, 0x00


	//----- nvinfo : EIATTR_KPARAM_INFO
	.align		4
.L_1003:
        /*0018*/ 	.byte	0x04, 0x17
        /*001a*/ 	.short	(.L_1005 - .L_1004)
.L_1004:
        /*001c*/ 	.word	0x00000000
        /*0020*/ 	.short	0x0001
        /*0022*/ 	.short	0x0008
        /*0024*/ 	.byte	0x00, 0xf5, 0x21, 0x00


	//----- nvinfo : EIATTR_KPARAM_INFO
	.align		4
.L_1005:
        /*0028*/ 	.byte	0x04, 0x17
        /*002a*/ 	.short	(.L_1007 - .L_1006)
.L_1006:
        /*002c*/ 	.word	0x00000000
        /*0030*/ 	.short	0x0000
        /*0032*/ 	.short	0x0000
        /*0034*/ 	.byte	0x00, 0xf5, 0x21, 0x00


	//----- nvinfo : EIATTR_SPARSE_MMA_MASK
	.align		4
.L_1007:
        /*0038*/ 	.byte	0x03, 0x50
        /*003a*/ 	.short	0x0000


	//----- nvinfo : EIATTR_MAXREG_COUNT
	.align		4
        /*003c*/ 	.byte	0x03, 0x1b
        /*003e*/ 	.short	0x00ff


	//----- nvinfo : EIATTR_NUM_BARRIERS
	.align		4
        /*0040*/ 	.byte	0x02, 0x4c
        /*0042*/ 	.byte	0x01
	.zero		1


	//----- nvinfo : EIATTR_MERCURY_ISA_VERSION
	.align		4
        /*0044*/ 	.byte	0x03, 0x5f
        /*0046*/ 	.short	0x0101


	//----- nvinfo : EIATTR_VRC_CTA_INIT_COUNT
	.align		4
        /*0048*/ 	.byte	0x02, 0x4a
	.zero		1
	.zero		1


	//----- nvinfo : EIATTR_EXIT_INSTR_OFFSETS
	.align		4
        /*004c*/ 	.byte	0x04, 0x1c
        /*004e*/ 	.short	(.L_1009 - .L_1008)


	//   ....[0]....
.L_1008:
        /*0050*/ 	.word	0x000001f0


	//   ....[1]....
        /*0054*/ 	.word	0x000002a0


	//   ....[2]....
        /*0058*/ 	.word	0x000002f0


	//----- nvinfo : EIATTR_CRS_STACK_SIZE
	.align		4
.L_1009:
        /*005c*/ 	.byte	0x04, 0x1e
        /*005e*/ 	.short	(.L_1011 - .L_1010)
.L_1010:
        /*0060*/ 	.word	0x00000000


	//----- nvinfo : EIATTR_CBANK_PARAM_SIZE
	.align		4
.L_1011:
        /*0064*/ 	.byte	0x03, 0x19
        /*0066*/ 	.short	0x0014


	//----- nvinfo : EIATTR_PARAM_CBANK
	.align		4
        /*0068*/ 	.byte	0x04, 0x0a
        /*006a*/ 	.short	(.L_1013 - .L_1012)
	.align		4
.L_1012:
        /*006c*/ 	.word	index@(.nv.constant0._Z7reduce6IdLj8ELb1EEvPT_S1_j)
        /*0070*/ 	.short	0x0380
        /*0072*/ 	.short	0x0014


	//----- nvinfo : EIATTR_SW_WAR
	.align		4
.L_1013:
        /*0074*/ 	.byte	0x04, 0x36
        /*0076*/ 	.short	(.L_1015 - .L_1014)
.L_1014:
        /*0078*/ 	.word	0x00000008
.L_1015:


//--------------------- .nv.info._Z7reduce6IdLj16ELb1EEvPT_S1_j --------------------------
	.section	.nv.info._Z7reduce6IdLj16ELb1EEvPT_S1_j,"",@"SHT_CUDA_INFO"
	.sectionflags	@""
	.align	4


	//----- nvinfo : EIATTR_CUDA_API_VERSION
	.align		4
        /*0000*/ 	.byte	0x04, 0x37
        /*0002*/ 	.short	(.L_1017 - .L_1016)
.L_1016:
        /*0004*/ 	.word	0x00000082


	//----- nvinfo : EIATTR_KPARAM_INFO
	.align		4
.L_1017:
        /*0008*/ 	.byte	0x04, 0x17
        /*000a*/ 	.short	(.L_1019 - .L_1018)
.L_1018:
        /*000c*/ 	.word	0x00000000
        /*0010*/ 	.short	0x0002
        /*0012*/ 	.short	0x0010
        /*0014*/ 	.byte	0x00, 0xf0, 0x11, 0x00


	//----- nvinfo : EIATTR_KPARAM_INFO
	.align		4
.L_1019:
        /*0018*/ 	.byte	0x04, 0x17
        /*001a*/ 	.short	(.L_1021 - .L_1020)
.L_1020:
        /*001c*/ 	.word	0x00000000
        /*0020*/ 	.short	0x0001
        /*0022*/ 	.short	0x0008
        /*0024*/ 	.byte	0x00, 0xf5, 0x21, 0x00


	//----- nvinfo : EIATTR_KPARAM_INFO
	.align		4
.L_1021:
        /*0028*/ 	.byte	0x04, 0x17
        /*002a*/ 	.short	(.L_1023 - .L_1022)
.L_1022:
        /*002c*/ 	.word	0x00000000
        /*0030*/ 	.short	0x0000
        /*0032*/ 	.short	0x0000
        /*0034*/ 	.byte	0x00, 0xf5, 0x21, 0x00


	//----- nvinfo : EIATTR_SPARSE_MMA_MASK
	.align		4
.L_1023:
        /*0038*/ 	.byte	0x03, 0x50
        /*003a*/ 	.short	0x0000


	//----- nvinfo : EIATTR_MAXREG_COUNT
	.align		4
        /*003c*/ 	.byte	0x03, 0x1b
        /*003e*/ 	.short	0x00ff


	//----- nvinfo : EIATTR_NUM_BARRIERS
	.align		4
        /*0040*/ 	.byte	0x02, 0x4c
        /*0042*/ 	.byte	0x01
	.zero		1


	//----- nvinfo : EIATTR_MERCURY_ISA_VERSION
	.align		4
        /*0044*/ 	.byte	0x03, 0x5f
        /*0046*/ 	.short	0x0101


	//----- nvinfo : EIATTR_VRC_CTA_INIT_COUNT
	.align		4
        /*0048*/ 	.byte	0x02, 0x4a
	.zero		1
	.zero		1


	//----- nvinfo : EIATTR_EXIT_INSTR_OFFSETS
	.align		4
        /*004c*/ 	.byte	0x04, 0x1c
        /*004e*/ 	.short	(.L_1025 - .L_1024)


	//   ....[0]....
.L_1024:
        /*0050*/ 	.word	0x000001f0


	//   ....[1]....
        /*0054*/ 	.word	0x000002d0


	//   ....[2]....
        /*0058*/ 	.word	0x00000320


	//----- nvinfo : EIATTR_CRS_STACK_SIZE
	.align		4
.L_1025:
        /*005c*/ 	.byte	0x04, 0x1e
        /*005e*/ 	.short	(.L_1027 - .L_1026)
.L_1026:
        /*0060*/ 	.word	0x00000000


	//----- nvinfo : EIATTR_CBANK_PARAM_SIZE
	.align		4
.L_1027:
        /*0064*/ 	.byte	0x03, 0x19
        /*0066*/ 	.short	0x0014


	//----- nvinfo : EIATTR_PARAM_CBANK
	.align		4
        /*0068*/ 	.byte	0x04, 0x0a
        /*006a*/ 	.short	(.L_1029 - .L_1028)
	.align		4
.L_1028:
        /*006c*/ 	.word	index@(.nv.constant0._Z7reduce6IdLj16ELb1EEvPT_S1_j)
        /*0070*/ 	.short	0x0380
        /*0072*/ 	.short	0x0014


	//----- nvinfo : EIATTR_SW_WAR
	.align		4
.L_1029:
        /*0074*/ 	.byte	0x04, 0x36
        /*0076*/ 	.short	(.L_1031 - .L_1030)
.L_1030:
        /*0078*/ 	.word	0x00000008
.L_1031:


//--------------------- .nv.info._Z7reduce6IdLj32ELb1EEvPT_S1_j --------------------------
	.section	.nv.info._Z7reduce6IdLj32ELb1EEvPT_S1_j,"",@"SHT_CUDA_INFO"
	.sectionflags	@""
	.align	4


	//----- nvinfo : EIATTR_CUDA_API_VERSION
	.align		4
        /*0000*/ 	.byte	0x04, 0x37
        /*0002*/ 	.short	(.L_1033 - .L_1032)
.L_1032:
        /*0004*/ 	.word	0x00000082


	//----- nvinfo : EIATTR_KPARAM_INFO
	.align		4
.L_1033:
        /*0008*/ 	.byte	0x04, 0x17
        /*000a*/ 	.short	(.L_1035 - .L_1034)
.L_1034:
        /*000c*/ 	.word	0x00000000
        /*0010*/ 	.short	0x0002
        /*0012*/ 	.short	0x0010
        /*0014*/ 	.byte	0x00, 0xf0, 0x11, 0x00


	//----- nvinfo : EIATTR_KPARAM_INFO
	.align		4
.L_1035:
        /*0018*/ 	.byte	0x04, 0x17
        /*001a*/ 	.short	(.L_1037 - .L_1036)
.L_1036:
        /*001c*/ 	.word	0x00000000
        /*0020*/ 	.short	0x0001
        /*0022*/ 	.short	0x0008
        /*0024*/ 	.byte	0x00, 0xf5, 0x21, 0x00


	//----- nvinfo : EIATTR_KPARAM_INFO
	.align		4
.L_1037:
        /*0028*/ 	.byte	0x04, 0x17
        /*002a*/ 	.short	(.L_1039 - .L_1038)
.L_1038:
        /*002c*/ 	.word	0x00000000
        /*0030*/ 	.short	0x0000
        /*0032*/ 	.short	0x0000
        /*0034*/ 	.byte	0x00, 0xf5, 0x21, 0x00


	//----- nvinfo : EIATTR_SPARSE_MMA_MASK
	.align		4
.L_1039:
        /*0038*/ 	.byte	0x03, 0x50
        /*003a*/ 	.short	0x0000


	//----- nvinfo : EIATTR_MAXREG_COUNT
	.align		4
        /*003c*/ 	.byte	0x03, 0x1b
        /*003e*/ 	.short	0x00ff


	//----- nvinfo : EIATTR_NUM_BARRIERS
	.align		4
        /*0040*/ 	.byte	0x02, 0x4c
        /*0042*/ 	.byte	0x01
	.zero		1


	//----- nvinfo : EIATTR_MERCURY_ISA_VERSION
	.align		4
        /*0044*/ 	.byte	0x03, 0x5f
        /*0046*/ 	.short	0x0101


	//----- nvinfo : EIATTR_VRC_CTA_INIT_COUNT
	.align		4
        /*0048*/ 	.byte	0x02, 0x4a
	.zero		1
	.zero		1


	//----- nvinfo : EIATTR_EXIT_INSTR_OFFSETS
	.align		4
        /*004c*/ 	.byte	0x04, 0x1c
        /*004e*/ 	.short	(.L_1041 - .L_1040)


	//   ....[0]....
.L_1040:
        /*0050*/ 	.word	0x000001f0


	//   ....[1]....
        /*0054*/ 	.word	0x00000300


	//   ....[2]....
        /*0058*/ 	.word	0x00000350


	//----- nvinfo : EIATTR_CRS_STACK_SIZE
	.align		4
.L_1041:
        /*005c*/ 	.byte	0x04, 0x1e
        /*005e*/ 	.short	(.L_1043 - .L_1042)
.L_1042:
        /*0060*/ 	.word	0x00000000


	//----- nvinfo : EIATTR_CBANK_PARAM_SIZE
	.align		4
.L_1043:
        /*0064*/ 	.byte	0x03, 0x19
        /*0066*/ 	.short	0x0014


	//----- nvinfo : EIATTR_PARAM_CBANK
	.align		4
        /*0068*/ 	.byte	0x04, 0x0a
        /*006a*/ 	.short	(.L_1045 - .L_1044)
	.align		4
.L_1044:
        /*006c*/ 	.word	index@(.nv.constant0._Z7reduce6IdLj32ELb1EEvPT_S1_j)
        /*0070*/ 	.short	0x0380
        /*0072*/ 	.short	0x0014


	//----- nvinfo : EIATTR_SW_WAR
	.align		4
.L_1045:
        /*0074*/ 	.byte	0x04, 0x36
        /*0076*/ 	.short	(.L_1047 - .L_1046)
.L_1046:
        /*0078*/ 	.word	0x00000008
.L_1047:


//--------------------- .nv.info._Z7reduce6IdLj64ELb1EEvPT_S1_j --------------------------
	.section	.nv.info._Z7reduce6IdLj64ELb1EEvPT_S1_j,"",@"SHT_CUDA_INFO"
	.sectionflags	@""
	.align	4


	//----- nvinfo : EIATTR_CUDA_API_VERSION
	.align		4
        /*0000*/ 	.byte	0x04, 0x37
        /*0002*/ 	.short	(.L_1049 - .L_1048)
.L_1048:
        /*0004*/ 	.word	0x00000082


	//----- nvinfo : EIATTR_KPARAM_INFO
	.align		4
.L_1049:
        /*0008*/ 	.byte	0x04, 0x17
        /*000a*/ 	.short	(.L_1051 - .L_1050)
.L_1050:
        /*000c*/ 	.word	0x00000000
        /*0010*/ 	.short	0x0002
        /*0012*/ 	.short	0x0010
        /*0014*/ 	.byte	0x00, 0xf0, 0x11, 0x00


	//----- nvinfo : EIATTR_KPARAM_INFO
	.align		4
.L_1051:
        /*0018*/ 	.byte	0x04, 0x17
        /*001a*/ 	.short	(.L_1053 - .L_1052)
.L_1052:
        /*001c*/ 	.word	0x00000000
        /*0020*/ 	.short	0x0001
        /*0022*/ 	.short	0x0008
        /*0024*/ 	.byte	0x00, 0xf5, 0x21, 0x00


	//----- nvinfo : EIATTR_KPARAM_INFO
	.align		4
.L_1053:
        /*0028*/ 	.byte	0x04, 0x17
        /*002a*/ 	.short	(.L_1055 - .L_1054)
.L_1054:
        /*002c*/ 	.word	0x00000000
        /*0030*/ 	.short	0x0000
        /*0032*/ 	.short	0x0000
        /*0034*/ 	.byte	0x00, 0xf5, 0x21, 0x00


	//----- nvinfo : EIATTR_SPARSE_MMA_MASK
	.align		4
.L_1055:
        /*0038*/ 	.byte	0x03, 0x50
        /*003a*/ 	.short	0x0000


	//----- nvinfo : EIATTR_MAXREG_COUNT
	.align		4
        /*003c*/ 	.byte	0x03, 0x1b
        /*003e*/ 	.short	0x00ff


	//----- nvinfo : EIATTR_NUM_BARRIERS
	.align		4
        /*0040*/ 	.byte	0x02, 0x4c
        /*0042*/ 	.byte	0x01
	.zero		1


	//----- nvinfo : EIATTR_MERCURY_ISA_VERSION
	.align		4
        /*0044*/ 	.byte	0x03, 0x5f
        /*0046*/ 	.short	0x0101


	//----- nvinfo : EIATTR_VRC_CTA_INIT_COUNT
	.align		4
        /*0048*/ 	.byte	0x02, 0x4a
	.zero		1
	.zero		1


	//----- nvinfo : EIATTR_EXIT_INSTR_OFFSETS
	.align		4
        /*004c*/ 	.byte	0x04, 0x1c
        /*004e*/ 	.short	(.L_1057 - .L_1056)


	//   ....[0]....
.L_1056:
        /*0050*/ 	.word	0x000001f0


	//   ....[1]....
        /*0054*/ 	.word	0x00000330


	//   ....[2]....
        /*0058*/ 	.word	0x00000380


	//----- nvinfo : EIATTR_CRS_STACK_SIZE
	.align		4
.L_1057:
        /*005c*/ 	.byte	0x04, 0x1e
        /*005e*/ 	.short	(.L_1059 - .L_1058)
.L_1058:
        /*0060*/ 	.word	0x00000000


	//----- nvinfo : EIATTR_CBANK_PARAM_SIZE
	.align		4
.L_1059:
        /*0064*/ 	.byte	0x03, 0x19
        /*0066*/ 	.short	0x0014


	//----- nvinfo : EIATTR_PARAM_CBANK
	.align		4
        /*0068*/ 	.byte	0x04, 0x0a
        /*006a*/ 	.short	(.L_1061 - .L_1060)
	.align		4
.L_1060:
        /*006c*/ 	.word	index@(.nv.constant0._Z7reduce6IdLj64ELb1EEvPT_S1_j)
        /*0070*/ 	.short	0x0380
        /*0072*/ 	.short	0x0014


	//----- nvinfo : EIATTR_SW_WAR
	.align		4
.L_1061:
        /*0074*/ 	.byte	0x04, 0x36
        /*0076*/ 	.short	(.L_1063 - .L_1062)
.L_1062:
        /*0078*/ 	.word	0x00000008
.L_1063:


//--------------------- .nv.info._Z7reduce6IdLj128ELb1EEvPT_S1_j --------------------------
	.section	.nv.info._Z7reduce6IdLj128ELb1EEvPT_S1_j,"",@"SHT_CUDA_INFO"
	.sectionflags	@""
	.align	4


	//----- nvinfo : EIATTR_CUDA_API_VERSION
	.align		4
        /*0000*/ 	.byte	0x04, 0x37
        /*0002*/ 	.short	(.L_1065 - .L_1064)
.L_1064:
        /*0004*/ 	.word	0x00000082


	//----- nvinfo : EIATTR_KPARAM_INFO
	.align		4
.L_1065:
        /*0008*/ 	.byte	0x04, 0x17
        /*000a*/ 	.short	(.L_1067 - .L_1066)
.L_1066:
        /*000c*/ 	.word	0x00000000
        /*0010*/ 	.short	0x0002
        /*0012*/ 	.short	0x0010
        /*0014*/ 	.byte	0x00, 0xf0, 0x11, 0x00


	//----- nvinfo : EIATTR_KPARAM_INFO
	.align		4
.L_1067:
        /*0018*/ 	.byte	0x04, 0x17
        /*001a*/ 	.short	(.L_1069 - .L_1068)
.L_1068:
        /*001c*/ 	.word	0x00000000
        /*0020*/ 	.short	0x0001
        /*0022*/ 	.short	0x0008
        /*0024*/ 	.byte	0x00, 0xf5, 0x21, 0x00


	//----- nvinfo : EIATTR_KPARAM_INFO
	.align		4
.L_1069:
        /*0028*/ 	.byte	0x04, 0x17
        /*002a*/ 	.short	(.L_1071 - .L_1070)
.L_1070:
        /*002c*/ 	.word	0x00000000
        /*0030*/ 	.short	0x0000
        /*0032*/ 	.short	0x0000
        /*0034*/ 	.byte	0x00, 0xf5, 0x21, 0x00


	//----- nvinfo : EIATTR_SPARSE_MMA_MASK
	.align		4
.L_1071:
        /*0038*/ 	.byte	0x03, 0x50
        /*003a*/ 	.short	0x0000


	//----- nvinfo : EIATTR_MAXREG_COUNT
	.align		4
        /*003c*/ 	.byte	0x03, 0x1b
        /*003e*/ 	.short	0x00ff


	//----- nvinfo : EIATTR_NUM_BARRIERS
	.align		4
        /*0040*/ 	.byte	0x02, 0x4c
        /*0042*/ 	.byte	0x01
	.zero		1


	//----- nvinfo : EIATTR_MERCURY_ISA_VERSION
	.align		4
        /*0044*/ 	.byte	0x03, 0x5f
        /*0046*/ 	.short	0x0101


	//----- nvinfo : EIATTR_VRC_CTA_INIT_COUNT
	.align		4
        /*0048*/ 	.byte	0x02, 0x4a
	.zero		1
	.zero		1


	//----- nvinfo : EIATTR_EXIT_INSTR_OFFSETS
	.align		4
        /*004c*/ 	.byte	0x04, 0x1c
        /*004e*/ 	.short	(.L_1073 - .L_1072)


	//   ....[0]....
.L_1072:
        /*0050*/ 	.word	0x00000240


	//   ....[1]....
        /*0054*/ 	.word	0x00000380


	//   ....[2]....
        /*0058*/ 	.word	0x000003d0


	//----- nvinfo : EIATTR_CRS_STACK_SIZE
	.align		4
.L_1073:
        /*005c*/ 	.byte	0x04, 0x1e
        /*005e*/ 	.short	(.L_1075 - .L_1074)
.L_1074:
        /*0060*/ 	.word	0x00000000


	//----- nvinfo : EIATTR_CBANK_PARAM_SIZE
	.align		4
.L_1075:
        /*0064*/ 	.byte	0x03, 0x19
        /*0066*/ 	.short	0x0014


	//----- nvinfo : EIATTR_PARAM_CBANK
	.align		4
        /*0068*/ 	.byte	0x04, 0x0a
        /*006a*/ 	.short	(.L_1077 - .L_1076)
	.align		4
.L_1076:
        /*006c*/ 	.word	index@(.nv.constant0._Z7reduce6IdLj128ELb1EEvPT_S1_j)
        /*0070*/ 	.short	0x0380
        /*0072*/ 	.short	0x0014


	//----- nvinfo : EIATTR_SW_WAR
	.align		4
.L_1077:
        /*0074*/ 	.byte	0x04, 0x36
        /*0076*/ 	.short	(.L_1079 - .L_1078)
.L_1078:
        /*0078*/ 	.word	0x00000008
.L_1079:


//--------------------- .nv.info._Z7reduce6IdLj256ELb1EEvPT_S1_j --------------------------
	.section	.nv.info._Z7reduce6IdLj256ELb1EEvPT_S1_j,"",@"SHT_CUDA_INFO"
	.sectionflags	@""
	.align	4


	//----- nvinfo : EIATTR_CUDA_API_VERSION
	.align		4
        /*0000*/ 	.byte	0x04, 0x37
        /*0002*/ 	.short	(.L_1081 - .L_1080)
.L_1080:
        /*0004*/ 	.word	0x00000082


	//----- nvinfo : EIATTR_KPARAM_INFO
	.align		4
.L_1081:
        /*0008*/ 	.byte	0x04, 0x17
        /*000a*/ 	.short	(.L_1083 - .L_1082)
.L_1082:
        /*000c*/ 	.word	0x00000000
        /*0010*/ 	.short	0x0002
        /*0012*/ 	.short	0x0010
        /*0014*/ 	.byte	0x00, 0xf0, 0x11, 0x00


	//----- nvinfo : EIATTR_KPARAM_INFO
	.align		4
.L_1083:
        /*0018*/ 	.byte	0x04, 0x17
        /*001a*/ 	.short	(.L_1085 - .L_1084)
.L_1084:
        /*001c*/ 	.word	0x00000000
        /*0020*/ 	.short	0x0001
        /*0022*/ 	.short	0x0008
        /*0024*/ 	.byte	0x00, 0xf5, 0x21, 0x00


	//----- nvinfo : EIATTR_KPARAM_INFO
	.align		4
.L_1085:
        /*0028*/ 	.byte	0x04, 0x17
        /*002a*/ 	.short	(.L_1087 - .L_1086)
.L_1086:
        /*002c*/ 	.word	0x00000000
        /*0030*/ 	.short	0x0000
        /*0032*/ 	.short	0x0000
        /*0034*/ 	.byte	0x00, 0xf5, 0x21, 0x00


	//----- nvinfo : EIATTR_SPARSE_MMA_MASK
	.align		4
.L_1087:
        /*0038*/ 	.byte	0x03, 0x50
        /*003a*/ 	.short	0x0000


	//----- nvinfo : EIATTR_MAXREG_COUNT
	.align		4
        /*003c*/ 	.byte	0x03, 0x1b
        /*003e*/ 	.short	0x00ff


	//----- nvinfo : EIATTR_NUM_BARRIERS
	.align		4
        /*0040*/ 	.byte	0x02, 0x4c
        /*0042*/ 	.byte	0x01
	.zero		1


	//----- nvinfo : EIATTR_MERCURY_ISA_VERSION
	.align		4
        /*0044*/ 	.byte	0x03, 0x5f
        /*0046*/ 	.short	0x0101


	//----- nvinfo : EIATTR_VRC_CTA_INIT_COUNT
	.align		4
        /*0048*/ 	.byte	0x02, 0x4a
	.zero		1
	.zero		1


	//----- nvinfo : EIATTR_EXIT_INSTR_OFFSETS
	.align		4
        /*004c*/ 	.byte	0x04, 0x1c
        /*004e*/ 	.short	(.L_1089 - .L_1088)


	//   ....[0]....
.L_1088:
        /*0050*/ 	.word	0x00000290


	//   ....[1]....
        /*0054*/ 	.word	0x000003d0


	//   ....[2]....
        /*0058*/ 	.word	0x00000420


	//----- nvinfo : EIATTR_CRS_STACK_SIZE
	.align		4
.L_1089:
        /*005c*/ 	.byte	0x04, 0x1e
        /*005e*/ 	.short	(.L_1091 - .L_1090)
.L_1090:
        /*0060*/ 	.word	0x00000000


	//----- nvinfo : EIATTR_CBANK_PARAM_SIZE
	.align		4
.L_1091:
        /*0064*/ 	.byte	0x03, 0x19
        /*0066*/ 	.short	0x0014


	//----- nvinfo : EIATTR_PARAM_CBANK
	.align		4
        /*0068*/ 	.byte	0x04, 0x0a
        /*006a*/ 	.short	(.L_1093 - .L_1092)
	.align		4
.L_1092:
        /*006c*/ 	.word	index@(.nv.constant0._Z7reduce6IdLj256ELb1EEvPT_S1_j)
        /*0070*/ 	.short	0x0380
        /*0072*/ 	.short	0x0014


	//----- nvinfo : EIATTR_SW_WAR
	.align		4
.L_1093:
        /*0074*/ 	.byte	0x04, 0x36
        /*0076*/ 	.short	(.L_1095 - .L_1094)
.L_1094:
        /*0078*/ 	.word	0x00000008
.L_1095:


//--------------------- .nv.info._Z7reduce6IdLj512ELb1EEvPT_S1_j --------------------------
	.section	.nv.info._Z7reduce6IdLj512ELb1EEvPT_S1_j,"",@"SHT_CUDA_INFO"
	.sectionflags	@""
	.align	4


	//----- nvinfo : EIATTR_CUDA_API_VERSION
	.align		4
        /*0000*/ 	.byte	0x04, 0x37
        /*0002*/ 	.short	(.L_1097 - .L_1096)
.L_1096:
        /*0004*/ 	.word	0x00000082


	//----- nvinfo : EIATTR_KPARAM_INFO
	.align		4
.L_1097:
        /*0008*/ 	.byte	0x04, 0x17
        /*000a*/ 	.short	(.L_1099 - .L_1098)
.L_1098:
        /*000c*/ 	.word	0x00000000
        /*0010*/ 	.short	0x0002
        /*0012*/ 	.short	0x0010
        /*0014*/ 	.byte	0x00, 0xf0, 0x11, 0x00


	//----- nvinfo : EIATTR_KPARAM_INFO
	.align		4
.L_1099:
        /*0018*/ 	.byte	0x04, 0x17
        /*001a*/ 	.short	(.L_1101 - .L_1100)
.L_1100:
        /*001c*/ 	.word	0x00000000
        /*0020*/ 	.short	0x0001
        /*0022*/ 	.short	0x0008
        /*0024*/ 	.byte	0x00, 0xf5, 0x21, 0x00


	//----- nvinfo : EIATTR_KPARAM_INFO
	.align		4
.L_1101:
        /*0028*/ 	.byte	0x04, 0x17
        /*002a*/ 	.short	(.L_1103 - .L_1102)
.L_1102:
        /*002c*/ 	.word	0x00000000
        /*0030*/ 	.short	0x0000
        /*0032*/ 	.short	0x0000
        /*0034*/ 	.byte	0x00, 0xf5, 0x21, 0x00


	//----- nvinfo : EIATTR_SPARSE_MMA_MASK
	.align		4
.L_1103:
        /*0038*/ 	.byte	0x03, 0x50
        /*003a*/ 	.short	0x0000


	//----- nvinfo : EIATTR_MAXREG_COUNT
	.align		4
        /*003c*/ 	.byte	0x03, 0x1b
        /*003e*/ 	.short	0x00ff


	//----- nvinfo : EIATTR_NUM_BARRIERS
	.align		4
        /*0040*/ 	.byte	0x02, 0x4c
        /*0042*/ 	.byte	0x01
	.zero		1


	//----- nvinfo : EIATTR_MERCURY_ISA_VERSION
	.align		4
        /*0044*/ 	.byte	0x03, 0x5f
        /*0046*/ 	.short	0x0101


	//----- nvinfo : EIATTR_VRC_CTA_INIT_COUNT
	.align		4
        /*0048*/ 	.byte	0x02, 0x4a
	.zero		1
	.zero		1


	//----- nvinfo : EIATTR_EXIT_INSTR_OFFSETS
	.align		4
        /*004c*/ 	.byte	0x04, 0x1c
        /*004e*/ 	.short	(.L_1105 - .L_1104)


	//   ....[0]....
.L_1104:
        /*0050*/ 	.word	0x000002f0


	//   ....[1]....
        /*0054*/ 	.word	0x00000430


	//   ....[2]....
        /*0058*/ 	.word	0x00000480


	//----- nvinfo : EIATTR_CRS_STACK_SIZE
	.align		4
.L_1105:
        /*005c*/ 	.byte	0x04, 0x1e
        /*005e*/ 	.short	(.L_1107 - .L_1106)
.L_1106:
        /*0060*/ 	.word	0x00000000


	//----- nvinfo : EIATTR_CBANK_PARAM_SIZE
	.align		4
.L_1107:
        /*0064*/ 	.byte	0x03, 0x19
        /*0066*/ 	.short	0x0014


	//----- nvinfo : EIATTR_PARAM_CBANK
	.align		4
        /*0068*/ 	.byte	0x04, 0x0a
        /*006a*/ 	.short	(.L_1109 - .L_1108)
	.align		4
.L_1108:
        /*006c*/ 	.word	index@(.nv.constant0._Z7reduce6IdLj512ELb1EEvPT_S1_j)
        /*0070*/ 	.short	0x0380
        /*0072*/ 	.short	0x0014


	//----- nvinfo : EIATTR_SW_WAR
	.align		4
.L_1109:
        /*0074*/ 	.byte	0x04, 0x36
        /*0076*/ 	.short	(.L_1111 - .L_1110)
.L_1110:
        /*0078*/ 	.word	0x00000008
.L_1111:


//--------------------- .nv.info._Z7reduce5IdLj1EEvPT_S1_j --------------------------
	.section	.nv.info._Z7reduce5IdLj1EEvPT_S1_j,"",@"SHT_CUDA_INFO"
	.sectionflags	@""
	.align	4


	//----- nvinfo : EIATTR_CUDA_API_VERSION
	.align		4
        /*0000*/ 	.byte	0x04, 0x37
        /*0002*/ 	.short	(.L_1113 - .L_1112)
.L_1112:
        /*0004*/ 	.word	0x00000082


	//----- nvinfo : EIATTR_KPARAM_INFO
	.align		4
.L_1113:
        /*0008*/ 	.byte	0x04, 0x17
        /*000a*/ 	.short	(.L_1115 - .L_1114)
.L_1114:
        /*000c*/ 	.word	0x00000000
        /*0010*/ 	.short	0x0002
        /*0012*/ 	.short	0x0010
        /*0014*/ 	.byte	0x00, 0xf0, 0x11, 0x00


	//----- nvinfo : EIATTR_KPARAM_INFO
	.align		4
.L_1115:
        /*0018*/ 	.byte	0x04, 0x17
        /*001a*/ 	.short	(.L_1117 - .L_1116)
.L_1116:
        /*001c*/ 	.word	0x00000000
        /*0020*/ 	.short	0x0001
        /*0022*/ 	.short	0x0008
        /*0024*/ 	.byte	0x00, 0xf5, 0x21, 0x00


	//----- nvinfo : EIATTR_KPARAM_INFO
	.align		4
.L_1117:
        /*0028*/ 	.byte	0x04, 0x17
        /*002a*/ 	.short	(.L_1119 - .L_1118)
.L_1118:
        /*002c*/ 	.word	0x00000000
        /*0030*/ 	.short	0x0000
        /*0032*/ 	.short	0x0000
        /*0034*/ 	.byte	0x00, 0xf5, 0x21, 0x00


	//----- nvinfo : EIATTR_SPARSE_MMA_MASK
	.align		4
.L_1119:
        /*0038*/ 	.byte	0x03, 0x50
        /*003a*/ 	.short	0x0000


	//----- nvinfo : EIATTR_MAXREG_COUNT
	.align		4
        /*003c*/ 	.byte	0x03, 0x1b
        /*003e*/ 	.short	0x00ff


	//----- nvinfo : EIATTR_NUM_BARRIERS
	.align		4
        /*0040*/ 	.byte	0x02, 0x4c
        /*0042*/ 	.byte	0x01
	.zero		1


	//----- nvinfo : EIATTR_MERCURY_ISA_VERSION
	.align		4
        /*0044*/ 	.byte	0x03, 0x5f
        /*0046*/ 	.short	0x0101


	//----- nvinfo : EIATTR_VRC_CTA_INIT_COUNT
	.align		4
        /*0048*/ 	.byte	0x02, 0x4a
	.zero		1
	.zero		1


	//----- nvinfo : EIATTR_EXIT_INSTR_OFFSETS
	.align		4
        /*004c*/ 	.byte	0x04, 0x1c
        /*004e*/ 	.short	(.L_1121 - .L_1120)


	//   ....[0]....
.L_1120:
        /*0050*/ 	.word	0x00000180


	//   ....[1]....
        /*0054*/ 	.word	0x000001d0


	//----- nvinfo : EIATTR_CBANK_PARAM_SIZE
	.align		4
.L_1121:
        /*0058*/ 	.byte	0x03, 0x19
        /*005a*/ 	.short	0x0014


	//----- nvinfo : EIATTR_PARAM_CBANK
	.align		4
        /*005c*/ 	.byte	0x04, 0x0a
        /*005e*/ 	.short	(.L_1123 - .L_1122)
	.align		4
.L_1122:
        /*0060*/ 	.word	index@(.nv.constant0._Z7reduce5IdLj1EEvPT_S1_j)
        /*0064*/ 	.short	0x0380
        /*0066*/ 	.short	0x0014


	//----- nvinfo : EIATTR_SW_WAR
	.align		4
.L_1123:
        /*0068*/ 	.byte	0x04, 0x36
        /*006a*/ 	.short	(.L_1125 - .L_1124)
.L_1124:
        /*006c*/ 	.word	0x00000008
.L_1125:


//--------------------- .nv.info._Z7reduce5IdLj2EEvPT_S1_j --------------------------
	.section	.nv.info._Z7reduce5IdLj2EEvPT_S1_j,"",@"SHT_CUDA_INFO"
	.sectionflags	@""
	.align	4


	//----- nvinfo : EIATTR_CUDA_API_VERSION
	.align		4
        /*0000*/ 	.byte	0x04, 0x37
        /*0002*/ 	.short	(.L_1127 - .L_1126)
.L_1126:
        /*0004*/ 	.word	0x00000082


	//----- nvinfo : EIATTR_KPARAM_INFO
	.align		4
.L_1127:
        /*0008*/ 	.byte	0x04, 0x17
        /*000a*/ 	.short	(.L_1129 - .L_1128)
.L_1128:
        /*000c*/ 	.word	0x00000000
        /*0010*/ 	.short	0x0002
        /*0012*/ 	.short	0x0010
        /*0014*/ 	.byte	0x00, 0xf0, 0x11, 0x00


	//----- nvinfo : EIATTR_KPARAM_INFO
	.align		4
.L_1129:
        /*0018*/ 	.byte	0x04, 0x17
        /*001a*/ 	.short	(.L_1131 - .L_1130)
.L_1130:
        /*001c*/ 	.word	0x00000000
        /*0020*/ 	.short	0x0001
        /*0022*/ 	.short	0x0008
        /*0024*/ 	.byte	0x00, 0xf5, 0x21, 0x00


	//----- nvinfo : EIATTR_KPARAM_INFO
	.align		4
.L_1131:
        /*0028*/ 	.byte	0x04, 0x17
        /*002a*/ 	.short	(.L_1133 - .L_1132)
.L_1132:
        /*002c*/ 	.word	0x00000000
        /*0030*/ 	.short	0x0000
        /*0032*/ 	.short	0x0000
        /*0034*/ 	.byte	0x00, 0xf5, 0x21, 0x00


	//----- nvinfo : EIATTR_SPARSE_MMA_MASK
	.align		4
.L_1133:
        /*0038*/ 	.byte	0x03, 0x50
        /*003a*/ 	.short	0x0000


	//----- nvinfo : EIATTR_MAXREG_COUNT
	.align		4
        /*003c*/ 	.byte	0x03, 0x1b
        /*003e*/ 	.short	0x00ff


	//----- nvinfo : EIATTR_NUM_BARRIERS
	.align		4
        /*0040*/ 	.byte	0x02, 0x4c
        /*0042*/ 	.byte	0x01
	.zero		1


	//----- nvinfo : EIATTR_MERCURY_ISA_VERSION
	.align		4
        /*0044*/ 	.byte	0x03, 0x5f
        /*0046*/ 	.short	0x0101


	//----- nvinfo : EIATTR_VRC_CTA_INIT_COUNT
	.align		4
        /*0048*/ 	.byte	0x02, 0x4a
	.zero		1
	.zero		1


	//----- nvinfo : EIATTR_EXIT_INSTR_OFFSETS
	.align		4
        /*004c*/ 	.byte	0x04, 0x1c
        /*004e*/ 	.short	(.L_1135 - .L_1134)


	//   ....[0]....
.L_1134:
        /*0050*/ 	.word	0x00000180


	//   ....[1]....
        /*0054*/ 	.word	0x000001d0


	//   ....[2]....
        /*0058*/ 	.word	0x00000220


	//----- nvinfo : EIATTR_CBANK_PARAM_SIZE
	.align		4
.L_1135:
        /*005c*/ 	.byte	0x03, 0x19
        /*005e*/ 	.short	0x0014


	//----- nvinfo : EIATTR_PARAM_CBANK
	.align		4
        /*0060*/ 	.byte	0x04, 0x0a
        /*0062*/ 	.short	(.L_1137 - .L_1136)
	.align		4
.L_1136:
        /*0064*/ 	.word	index@(.nv.constant0._Z7reduce5IdLj2EEvPT_S1_j)
        /*0068*/ 	.short	0x0380
        /*006a*/ 	.short	0x0014


	//----- nvinfo : EIATTR_SW_WAR
	.align		4
.L_1137:
        /*006c*/ 	.byte	0x04, 0x36
        /*006e*/ 	.short	(.L_1139 - .L_1138)
.L_1138:
        /*0070*/ 	.word	0x00000008
.L_1139:


//--------------------- .nv.info._Z7reduce5IdLj4EEvPT_S1_j --------------------------
	.section	.nv.info._Z7reduce5IdLj4EEvPT_S1_j,"",@"SHT_CUDA_INFO"
	.sectionflags	@""
	.align	4


	//----- nvinfo : EIATTR_CUDA_API_VERSION
	.align		4
        /*0000*/ 	.byte	0x04, 0x37
        /*0002*/ 	.short	(.L_1141 - .L_1140)
.L_1140:
        /*0004*/ 	.word	0x00000082


	//----- nvinfo : EIATTR_KPARAM_INFO
	.align		4
.L_1141:
        /*0008*/ 	.byte	0x04, 0x17
        /*000a*/ 	.short	(.L_1143 - .L_1142)
.L_1142:
        /*000c*/ 	.word	0x00000000
        /*0010*/ 	.short	0x0002
        /*0012*/ 	.short	0x0010
        /*0014*/ 	.byte	0x00, 0xf0, 0x11, 0x00


	//----- nvinfo : EIATTR_KPARAM_INFO
	.align		4
.L_1143:
        /*0018*/ 	.byte	0x04, 0x17
        /*001a*/ 	.short	(.L_1145 - .L_1144)
.L_1144:
        /*001c*/ 	.word	0x00000000
        /*0020*/ 	.short	0x0001
        /*0022*/ 	.short	0x0008
        /*0024*/ 	.byte	0x00, 0xf5, 0x21, 0x00


	//----- nvinfo : EIATTR_KPARAM_INFO
	.align		4
.L_1145:
        /*0028*/ 	.byte	0x04, 0x17
        /*002a*/ 	.short	(.L_1147 - .L_1146)
.L_1146:
        /*002c*/ 	.word	0x00000000
        /*0030*/ 	.short	0x0000
        /*0032*/ 	.short	0x0000
        /*0034*/ 	.byte	0x00, 0xf5, 0x21, 0x00


	//----- nvinfo : EIATTR_SPARSE_MMA_MASK
	.align		4
.L_1147:
        /*0038*/ 	.byte	0x03, 0x50
        /*003a*/ 	.short	0x0000


	//----- nvinfo : EIATTR_MAXREG_COUNT
	.align		4
        /*003c*/ 	.byte	0x03, 0x1b
        /*003e*/ 	.short	0x00ff


	//----- nvinfo : EIATTR_NUM_BARRIERS
	.align		4
        /*0040*/ 	.byte	0x02, 0x4c
        /*0042*/ 	.byte	0x01
	.zero		1


	//----- nvinfo : EIATTR_MERCURY_ISA_VERSION
	.align		4
        /*0044*/ 	.byte	0x03, 0x5f
        /*0046*/ 	.short	0x0101


	//----- nvinfo : EIATTR_VRC_CTA_INIT_COUNT
	.align		4
        /*0048*/ 	.byte	0x02, 0x4a
	.zero		1
	.zero		1


	//----- nvinfo : EIATTR_EXIT_INSTR_OFFSETS
	.align		4
        /*004c*/ 	.byte	0x04, 0x1c
        /*004e*/ 	.short	(.L_1149 - .L_1148)


	//   ....[0]....
.L_1148:
        /*0050*/ 	.word	0x00000180


	//   ....[1]....
        /*0054*/ 	.word	0x00000200


	//   ....[2]....
        /*0058*/ 	.word	0x00000250


	//----- nvinfo : EIATTR_CBANK_PARAM_SIZE
	.align		4
.L_1149:
        /*005c*/ 	.byte	0x03, 0x19
        /*005e*/ 	.short	0x0014


	//----- nvinfo : EIATTR_PARAM_CBANK
	.align		4
        /*0060*/ 	.byte	0x04, 0x0a
        /*0062*/ 	.short	(.L_1151 - .L_1150)
	.align		4
.L_1150:
        /*0064*/ 	.word	index@(.nv.constant0._Z7reduce5IdLj4EEvPT_S1_j)
        /*0068*/ 	.short	0x0380
        /*006a*/ 	.short	0x0014


	//----- nvinfo : EIATTR_SW_WAR
	.align		4
.L_1151:
        /*006c*/ 	.byte	0x04, 0x36
        /*006e*/ 	.short	(.L_1153 - .L_1152)
.L_1152:
        /*0070*/ 	.word	0x00000008
.L_1153:


//--------------------- .nv.info._Z7reduce5IdLj8EEvPT_S1_j --------------------------
	.section	.nv.info._Z7reduce5IdLj8EEvPT_S1_j,"",@"SHT_CUDA_INFO"
	.sectionflags	@""
	.align	4


	//----- nvinfo : EIATTR_CUDA_API_VERSION
	.align		4
        /*0000*/ 	.byte	0x04, 0x37
        /*0002*/ 	.short	(.L_1155 - .L_1154)
.L_1154:
        /*0004*/ 	.word	0x00000082


	//----- nvinfo : EIATTR_KPARAM_INFO
	.align		4
.L_1155:
        /*0008*/ 	.byte	0x04, 0x17
        /*000a*/ 	.short	(.L_1157 - .L_1156)
.L_1156:
        /*000c*/ 	.word	0x00000000
        /*0010*/ 	.short	0x0002
        /*0012*/ 	.short	0x0010
        /*0014*/ 	.byte	0x00, 0xf0, 0x11, 0x00


	//----- nvinfo : EIATTR_KPARAM_INFO
	.align		4
.L_1157:
        /*0018*/ 	.byte	0x04, 0x17
        /*001a*/ 	.short	(.L_1159 - .L_1158)
.L_1158:
        /*001c*/ 	.word	0x00000000
        /*0020*/ 	.short	0x0001
        /*0022*/ 	.short	0x0008
        /*0024*/ 	.byte	0x00, 0xf5, 0x21, 0x00


	//----- nvinfo : EIATTR_KPARAM_INFO
	.align		4
.L_1159:
        /*0028*/ 	.byte	0x04, 0x17
        /*002a*/ 	.short	(.L_1161 - .L_1160)
.L_1160:
        /*002c*/ 	.word	0x00000000
        /*0030*/ 	.short	0x0000
        /*0032*/ 	.short	0x0000
        /*0034*/ 	.byte	0x00, 0xf5, 0x21, 0x00


	//----- nvinfo : EIATTR_SPARSE_MMA_MASK
	.align		4
.L_1161:
        /*0038*/ 	.byte	0x03, 0x50
        /*003a*/ 	.short	0x0000


	//----- nvinfo : EIATTR_MAXREG_COUNT
	.align		4
        /*003c*/ 	.byte	0x03, 0x1b
        /*003e*/ 	.short	0x00ff


	//----- nvinfo : EIATTR_NUM_BARRIERS
	.align		4
        /*0040*/ 	.byte	0x02, 0x4c
        /*0042*/ 	.byte	0x01
	.zero		1


	//----- nvinfo : EIATTR_MERCURY_ISA_VERSION
	.align		4
        /*0044*/ 	.byte	0x03, 0x5f
        /*0046*/ 	.short	0x0101


	//----- nvinfo : EIATTR_VRC_CTA_INIT_COUNT
	.align		4
        /*0048*/ 	.byte	0x02, 0x4a
	.zero		1
	.zero		1


	//----- nvinfo : EIATTR_EXIT_INSTR_OFFSETS
	.align		4
        /*004c*/ 	.byte	0x04, 0x1c
        /*004e*/ 	.short	(.L_1163 - .L_1162)


	//   ....[0]....
.L_1162:
        /*0050*/ 	.word	0x00000180


	//   ....[1]....
        /*0054*/ 	.word	0x00000230


	//   ....[2]....
        /*0058*/ 	.word	0x00000280


	//----- nvinfo : EIATTR_CBANK_PARAM_SIZE
	.align		4
.L_1163:
        /*005c*/ 	.byte	0x03, 0x19
        /*005e*/ 	.short	0x0014


	//----- nvinfo : EIATTR_PARAM_CBANK
	.align		4
        /*0060*/ 	.byte	0x04, 0x0a
        /*0062*/ 	.short	(.L_1165 - .L_1164)
	.align		4
.L_1164:
        /*0064*/ 	.word	index@(.nv.constant0._Z7reduce5IdLj8EEvPT_S1_j)
        /*0068*/ 	.short	0x0380
        /*006a*/ 	.short	0x0014


	//----- nvinfo : EIATTR_SW_WAR
	.align		4
.L_1165:
        /*006c*/ 	.byte	0x04, 0x36
        /*006e*/ 	.short	(.L_1167 - .L_1166)
.L_1166:
        /*0070*/ 	.word	0x00000008
.L_1167:


//--------------------- .nv.info._Z7reduce5IdLj16EEvPT_S1_j --------------------------
	.section	.nv.info._Z7reduce5IdLj16EEvPT_S1_j,"",@"SHT_CUDA_INFO"
	.sectionflags	@""
	.align	4


	//----- nvinfo : EIATTR_CUDA_API_VERSION
	.align		4
        /*0000*/ 	.byte	0x04, 0x37
        /*0002*/ 	.short	(.L_1169 - .L_1168)
.L_1168:
        /*0004*/ 	.word	0x00000082


	//----- nvinfo : EIATTR_KPARAM_INFO
	.align		4
.L_1169:
        /*0008*/ 	.byte	0x04, 0x17
        /*000a*/ 	.short	(.L_1171 - .L_1170)
.L_1170:
        /*000c*/ 	.word	0x00000000
        /*0010*/ 	.short	0x0002
        /*0012*/ 	.short	0x0010
        /*0014*/ 	.byte	0x00, 0xf0, 0x11, 0x00


	//----- nvinfo : EIATTR_KPARAM_INFO
	.align		4
.L_1171:
        /*0018*/ 	.byte	0x04, 0x17
        /*001a*/ 	.short	(.L_1173 - .L_1172)
.L_1172:
        /*001c*/ 	.word	0x00000000
        /*0020*/ 	.short	0x0001
        /*0022*/ 	.short	0x0008
        /*0024*/ 	.byte	0x00, 0xf5, 0x21, 0x00


	//----- nvinfo : EIATTR_KPARAM_INFO
	.align		4
.L_1173:
        /*0028*/ 	.byte	0x04, 0x17
        /*002a*/ 	.short	(.L_1175 - .L_1174)
.L_1174:
        /*002c*/ 	.word	0x00000000
        /*0030*/ 	.short	0x0000
        /*0032*/ 	.short	0x0000
        /*0034*/ 	.byte	0x00, 0xf5, 0x21, 0x00


	//----- nvinfo : EIATTR_SPARSE_MMA_MASK
	.align		4
.L_1175:
        /*0038*/ 	.byte	0x03, 0x50
        /*003a*/ 	.short	0x0000


	//----- nvinfo : EIATTR_MAXREG_COUNT
	.align		4
        /*003c*/ 	.byte	0x03, 0x1b
        /*003e*/ 	.short	0x00ff


	//----- nvinfo : EIATTR_NUM_BARRIERS
	.align		4
        /*0040*/ 	.byte	0x02, 0x4c
        /*0042*/ 	.byte	0x01
	.zero		1


	//----- nvinfo : EIATTR_MERCURY_ISA_VERSION
	.align		4
        /*0044*/ 	.byte	0x03, 0x5f
        /*0046*/ 	.short	0x0101


	//----- nvinfo : EIATTR_VRC_CTA_INIT_COUNT
	.align		4
        /*0048*/ 	.byte	0x02, 0x4a
	.zero		1
	.zero		1


	//----- nvinfo : EIATTR_EXIT_INSTR_OFFSETS
	.align		4
        /*004c*/ 	.byte	0x04, 0x1c
        /*004e*/ 	.short	(.L_1177 - .L_1176)


	//   ....[0]....
.L_1176:
        /*0050*/ 	.word	0x00000180


	//   ....[1]....
        /*0054*/ 	.word	0x00000260


	//   ....[2]....
        /*0058*/ 	.word	0x000002b0


	//----- nvinfo : EIATTR_CBANK_PARAM_SIZE
	.align		4
.L_1177:
        /*005c*/ 	.byte	0x03, 0x19
        /*005e*/ 	.short	0x0014


	//----- nvinfo : EIATTR_PARAM_CBANK
	.align		4
        /*0060*/ 	.byte	0x04, 0x0a
        /*0062*/ 	.short	(.L_1179 - .L_1178)
	.align		4
.L_1178:
        /*0064*/ 	.word	index@(.nv.constant0._Z7reduce5IdLj16EEvPT_S1_j)
        /*0068*/ 	.short	0x0380
        /*006a*/ 	.short	0x0014


	//----- nvinfo : EIATTR_SW_WAR
	.align		4
.L_1179:
        /*006c*/ 	.byte	0x04, 0x36
        /*006e*/ 	.short	(.L_1181 - .L_1180)
.L_1180:
        /*0070*/ 	.word	0x00000008
.L_1181:


//--------------------- .nv.info._Z7reduce5IdLj32EEvPT_S1_j --------------------------
	.section	.nv.info._Z7reduce5IdLj32EEvPT_S1_j,"",@"SHT_CUDA_INFO"
	.sectionflags	@""
	.align	4


	//----- nvinfo : EIATTR_CUDA_API_VERSION
	.align		4
        /*0000*/ 	.byte	0x04, 0x37
        /*0002*/ 	.short	(.L_1183 - .L_1182)
.L_1182:
        /*0004*/ 	.word	0x00000082


	//----- nvinfo : EIATTR_KPARAM_INFO
	.align		4
.L_1183:
        /*0008*/ 	.byte	0x04, 0x17
        /*000a*/ 	.short	(.L_1185 - .L_1184)
.L_1184:
        /*000c*/ 	.word	0x00000000
        /*0010*/ 	.short	0x0002
        /*0012*/ 	.short	0x0010
        /*0014*/ 	.byte	0x00, 0xf0, 0x11, 0x00


	//----- nvinfo : EIATTR_KPARAM_INFO
	.align		4
.L_1185:
        /*0018*/ 	.byte	0x04, 0x17
        /*001a*/ 	.short	(.L_1187 - .L_1186)
.L_1186:
        /*001c*/ 	.word	0x00000000
        /*0020*/ 	.short	0x0001
        /*0022*/ 	.short	0x0008
        /*0024*/ 	.byte	0x00, 0xf5, 0x21, 0x00


	//----- nvinfo : EIATTR_KPARAM_INFO
	.align		4
.L_1187:
        /*0028*/ 	.byte	0x04, 0x17
        /*002a*/ 	.short	(.L_1189 - .L_1188)
.L_1188:
        /*002c*/ 	.word	0x00000000
        /*0030*/ 	.short	0x0000
        /*0032*/ 	.short	0x0000
        /*0034*/ 	.byte	0x00, 0xf5, 0x21, 0x00


	//----- nvinfo : EIATTR_SPARSE_MMA_MASK
	.align		4
.L_1189:
        /*0038*/ 	.byte	0x03, 0x50
        /*003a*/ 	.short	0x0000


	//----- nvinfo : EIATTR_MAXREG_COUNT
	.align		4
        /*003c*/ 	.byte	0x03, 0x1b
        /*003e*/ 	.short	0x00ff


	//----- nvinfo : EIATTR_NUM_BARRIERS
	.align		4
        /*0040*/ 	.byte	0x02, 0x4c
        /*0042*/ 	.byte	0x01
	.zero		1


	//----- nvinfo : EIATTR_MERCURY_ISA_VERSION
	.align		4
        /*0044*/ 	.byte	0x03, 0x5f
        /*0046*/ 	.short	0x0101


	//----- nvinfo : EIATTR_VRC_CTA_INIT_COUNT
	.align		4
        /*0048*/ 	.byte	0x02, 0x4a
	.zero		1
	.zero		1


	//----- nvinfo : EIATTR_EXIT_INSTR_OFFSETS
	.align		4
        /*004c*/ 	.byte	0x04, 0x1c
        /*004e*/ 	.short	(.L_1191 - .L_1190)


	//   ....[0]....
.L_1190:
        /*0050*/ 	.word	0x00000180


	//   ....[1]....
        /*0054*/ 	.word	0x00000290


	//   ....[2]....
        /*0058*/ 	.word	0x000002e0


	//----- nvinfo : EIATTR_CBANK_PARAM_SIZE
	.align		4
.L_1191:
        /*005c*/ 	.byte	0x03, 0x19
        /*005e*/ 	.short	0x0014


	//----- nvinfo : EIATTR_PARAM_CBANK
	.align		4
        /*0060*/ 	.byte	0x04, 0x0a
        /*0062*/ 	.short	(.L_1193 - .L_1192)
	.align		4
.L_1192:
        /*0064*/ 	.word	index@(.nv.constant0._Z7reduce5IdLj32EEvPT_S1_j)
        /*0068*/ 	.short	0x0380
        /*006a*/ 	.short	0x0014


	//----- nvinfo : EIATTR_SW_WAR
	.align		4
.L_1193:
        /*006c*/ 	.byte	0x04, 0x36
        /*006e*/ 	.short	(.L_1195 - .L_1194)
.L_1194:
        /*0070*/ 	.word	0x00000008
.L_1195:


//--------------------- .nv.info._Z7reduce5IdLj64EEvPT_S1_j --------------------------
	.section	.nv.info._Z7reduce5IdLj64EEvPT_S1_j,"",@"SHT_CUDA_INFO"
	.sectionflags	@""
	.align	4


	//----- nvinfo : EIATTR_CUDA_API_VERSION
	.align		4
        /*0000*/ 	.byte	0x04, 0x37
        /*0002*/ 	.short	(.L_1197 - .L_1196)
.L_1196:
        /*0004*/ 	.word	0x00000082


	//----- nvinfo : EIATTR_KPARAM_INFO
	.align		4
.L_1197:
        /*0008*/ 	.byte	0x04, 0x17
        /*000a*/ 	.short	(.L_1199 - .L_1198)
.L_1198:
        /*000c*/ 	.word	0x00000000
        /*0010*/ 	.short	0x0002
        /*0012*/ 	.short	0x0010
        /*0014*/ 	.byte	0x00, 0xf0, 0x11, 0x00


	//----- nvinfo : EIATTR_KPARAM_INFO
	.align		4
.L_1199:
        /*0018*/ 	.byte	0x04, 0x17
        /*001a*/ 	.short	(.L_1201 - .L_1200)
.L_1200:
        /*001c*/ 	.word	0x00000000
        /*0020*/ 	.short	0x0001
        /*0022*/ 	.short	0x0008
        /*0024*/ 	.byte	0x00, 0xf5, 0x21, 0x00


	//----- nvinfo : EIATTR_KPARAM_INFO
	.align		4
.L_1201:
        /*0028*/ 	.byte	0x04, 0x17
        /*002a*/ 	.short	(.L_1203 - .L_1202)
.L_1202:
        /*002c*/ 	.word	0x00000000
        /*0030*/ 	.short	0x0000
        /*0032*/ 	.short	0x0000
        /*0034*/ 	.byte	0x00, 0xf5, 0x21, 0x00


	//----- nvinfo : EIATTR_SPARSE_MMA_MASK
	.align		4
.L_1203:
        /*0038*/ 	.byte	0x03, 0x50
        /*003a*/ 	.short	0x0000


	//----- nvinfo : EIATTR_MAXREG_COUNT
	.align		4
        /*003c*/ 	.byte	0x03, 0x1b
        /*003e*/ 	.short	0x00ff


	//----- nvinfo : EIATTR_NUM_BARRIERS
	.align		4
        /*0040*/ 	.byte	0x02, 0x4c
        /*0042*/ 	.byte	0x01
	.zero		1


	//----- nvinfo : EIATTR_MERCURY_ISA_VERSION
	.align		4
        /*0044*/ 	.byte	0x03, 0x5f
        /*0046*/ 	.short	0x0101


	//----- nvinfo : EIATTR_VRC_CTA_INIT_COUNT
	.align		4
        /*0048*/ 	.byte	0x02, 0x4a
	.zero		1
	.zero		1


	//----- nvinfo : EIATTR_EXIT_INSTR_OFFSETS
	.align		4
        /*004c*/ 	.byte	0x04, 0x1c
        /*004e*/ 	.short	(.L_1205 - .L_1204)


	//   ....[0]....
.L_1204:
        /*0050*/ 	.word	0x00000180


	//   ....[1]....
        /*0054*/ 	.word	0x000002c0


	//   ....[2]....
        /*0058*/ 	.word	0x00000310


	//----- nvinfo : EIATTR_CBANK_PARAM_SIZE
	.align		4
.L_1205:
        /*005c*/ 	.byte	0x03, 0x19
        /*005e*/ 	.short	0x0014


	//----- nvinfo : EIATTR_PARAM_CBANK
	.align		4
        /*0060*/ 	.byte	0x04, 0x0a
        /*0062*/ 	.short	(.L_1207 - .L_1206)
	.align		4
.L_1206:
        /*0064*/ 	.word	index@(.nv.constant0._Z7reduce5IdLj64EEvPT_S1_j)
        /*0068*/ 	.short	0x0380
        /*006a*/ 	.short	0x0014


	//----- nvinfo : EIATTR_SW_WAR
	.align		4
.L_1207:
        /*006c*/ 	.byte	0x04, 0x36
        /*006e*/ 	.short	(.L_1209 - .L_1208)
.L_1208:
        /*0070*/ 	.word	0x00000008
.L_1209:


//--------------------- .nv.info._Z7reduce5IdLj128EEvPT_S1_j --------------------------
	.section	.nv.info._Z7reduce5IdLj128EEvPT_S1_j,"",@"SHT_CUDA_INFO"
	.sectionflags	@""
	.align	4


	//----- nvinfo : EIATTR_CUDA_API_VERSION
	.align		4
        /*0000*/ 	.byte	0x04, 0x37
        /*0002*/ 	.short	(.L_1211 - .L_1210)
.L_1210:
        /*0004*/ 	.word	0x00000082


	//----- nvinfo : EIATTR_KPARAM_INFO
	.align		4
.L_1211:
        /*0008*/ 	.byte	0x04, 0x17
        /*000a*/ 	.short	(.L_1213 - .L_1212)
.L_1212:
        /*000c*/ 	.word	0x00000000
        /*0010*/ 	.short	0x0002
        /*0012*/ 	.short	0x0010
        /*0014*/ 	.byte	0x00, 0xf0, 0x11, 0x00


	//----- nvinfo : EIATTR_KPARAM_INFO
	.align		4
.L_1213:
        /*0018*/ 	.byte	0x04, 0x17
        /*001a*/ 	.short	(.L_1215 - .L_1214)
.L_1214:
        /*001c*/ 	.word	0x00000000
        /*0020*/ 	.short	0x0001
        /*0022*/ 	.short	0x0008
        /*0024*/ 	.byte	0x00, 0xf5, 0x21, 0x00


	//----- nvinfo : EIATTR_KPARAM_INFO
	.align		4
.L_1215:
        /*0028*/ 	.byte	0x04, 0x17
        /*002a*/ 	.short	(.L_1217 - .L_1216)
.L_1216:
        /*002c*/ 	.word	0x00000000
        /*0030*/ 	.short	0x0000
        /*0032*/ 	.short	0x0000
        /*0034*/ 	.byte	0x00, 0xf5, 0x21, 0x00


	//----- nvinfo : EIATTR_SPARSE_MMA_MASK
	.align		4
.L_1217:
        /*0038*/ 	.byte	0x03, 0x50
        /*003a*/ 	.short	0x0000


	//----- nvinfo : EIATTR_MAXREG_COUNT
	.align		4
        /*003c*/ 	.byte	0x03, 0x1b
        /*003e*/ 	.short	0x00ff


	//----- nvinfo : EIATTR_NUM_BARRIERS
	.align		4
        /*0040*/ 	.byte	0x02, 0x4c
        /*0042*/ 	.byte	0x01
	.zero		1


	//----- nvinfo : EIATTR_MERCURY_ISA_VERSION
	.align		4
        /*0044*/ 	.byte	0x03, 0x5f
        /*0046*/ 	.short	0x0101


	//----- nvinfo : EIATTR_VRC_CTA_INIT_COUNT
	.align		4
        /*0048*/ 	.byte	0x02, 0x4a
	.zero		1
	.zero		1


	//----- nvinfo : EIATTR_EXIT_INSTR_OFFSETS
	.align		4
        /*004c*/ 	.byte	0x04, 0x1c
        /*004e*/ 	.short	(.L_1219 - .L_1218)


	//   ....[0]....
.L_1218:
        /*0050*/ 	.word	0x000001d0


	//   ....[1]....
        /*0054*/ 	.word	0x00000310


	//   ....[2]....
        /*0058*/ 	.word	0x00000360


	//----- nvinfo : EIATTR_CBANK_PARAM_SIZE
	.align		4
.L_1219:
        /*005c*/ 	.byte	0x03, 0x19
        /*005e*/ 	.short	0x0014


	//----- nvinfo : EIATTR_PARAM_CBANK
	.align		4
        /*0060*/ 	.byte	0x04, 0x0a
        /*0062*/ 	.short	(.L_1221 - .L_1220)
	.align		4
.L_1220:
        /*0064*/ 	.word	index@(.nv.constant0._Z7reduce5IdLj128EEvPT_S1_j)
        /*0068*/ 	.short	0x0380
        /*006a*/ 	.short	0x0014


	//----- nvinfo : EIATTR_SW_WAR
	.align		4
.L_1221:
        /*006c*/ 	.byte	0x04, 0x36
        /*006e*/ 	.short	(.L_1223 - .L_1222)
.L_1222:
        /*0070*/ 	.word	0x00000008
.L_1223:


//--------------------- .nv.info._Z7reduce5IdLj256EEvPT_S1_j --------------------------
	.section	.nv.info._Z7reduce5IdLj256EEvPT_S1_j,"",@"SHT_CUDA_INFO"
	.sectionflags	@""
	.align	4


	//----- nvinfo : EIATTR_CUDA_API_VERSION
	.align		4
        /*0000*/ 	.byte	0x04, 0x37
        /*0002*/ 	.short	(.L_1225 - .L_1224)
.L_1224:
        /*0004*/ 	.word	0x00000082


	//----- nvinfo : EIATTR_KPARAM_INFO
	.align		4
.L_1225:
        /*0008*/ 	.byte	0x04, 0x17
        /*000a*/ 	.short	(.L_1227 - .L_1226)
.L_1226:
        /*000c*/ 	.word	0x00000000
        /*0010*/ 	.short	0x0002
        /*0012*/ 	.short	0x0010
        /*0014*/ 	.byte	0x00, 0xf0, 0x11, 0x00


	//----- nvinfo : EIATTR_KPARAM_INFO
	.align		4
.L_1227:
        /*0018*/ 	.byte	0x04, 0x17
        /*001a*/ 	.short	(.L_1229 - .L_1228)
.L_1228:
        /*001c*/ 	.word	0x00000000
        /*0020*/ 	.short	0x0001
        /*0022*/ 	.short	0x0008
        /*0024*/ 	.byte	0x00, 0xf5, 0x21, 0x00


	//----- nvinfo : EIATTR_KPARAM_INFO
	.align		4
.L_1229:
        /*0028*/ 	.byte	0x04, 0x17
        /*002a*/ 	.short	(.L_1231 - .L_1230)
.L_1230:
        /*002c*/ 	.word	0x00000000
        /*0030*/ 	.short	0x0000
        /*0032*/ 	.short	0x0000
        /*0034*/ 	.byte	0x00, 0xf5, 0x21, 0x00


	//----- nvinfo : EIATTR_SPARSE_MMA_MASK
	.align		4
.L_1231:
        /*0038*/ 	.byte	0x03, 0x50
        /*003a*/ 	.short	0x0000


	//----- nvinfo : EIATTR_MAXREG_COUNT
	.align		4
        /*003c*/ 	.byte	0x03, 0x1b
        /*003e*/ 	.short	0x00ff


	//----- nvinfo : EIATTR_NUM_BARRIERS
	.align		4
        /*0040*/ 	.byte	0x02, 0x4c
        /*0042*/ 	.byte	0x01
	.zero		1


	//----- nvinfo : EIATTR_MERCURY_ISA_VERSION
	.align		4
        /*0044*/ 	.byte	0x03, 0x5f
        /*0046*/ 	.short	0x0101


	//----- nvinfo : EIATTR_VRC_CTA_INIT_COUNT
	.align		4
        /*0048*/ 	.byte	0x02, 0x4a
	.zero		1
	.zero		1


	//----- nvinfo : EIATTR_EXIT_INSTR_OFFSETS
	.align		4
        /*004c*/ 	.byte	0x04, 0x1c
        /*004e*/ 	.short	(.L_1233 - .L_1232)


	//   ....[0]....
.L_1232:
        /*0050*/ 	.word	0x00000220


	//   ....[1]....
        /*0054*/ 	.word	0x00000360


	//   ....[2]....
        /*0058*/ 	.word	0x000003b0


	//----- nvinfo : EIATTR_CBANK_PARAM_SIZE
	.align		4
.L_1233:
        /*005c*/ 	.byte	0x03, 0x19
        /*005e*/ 	.short	0x0014


	//----- nvinfo : EIATTR_PARAM_CBANK
	.align		4
        /*0060*/ 	.byte	0x04, 0x0a
        /*0062*/ 	.short	(.L_1235 - .L_1234)
	.align		4
.L_1234:
        /*0064*/ 	.word	index@(.nv.constant0._Z7reduce5IdLj256EEvPT_S1_j)
        /*0068*/ 	.short	0x0380
        /*006a*/ 	.short	0x0014


	//----- nvinfo : EIATTR_SW_WAR
	.align		4
.L_1235:
        /*006c*/ 	.byte	0x04, 0x36
        /*006e*/ 	.short	(.L_1237 - .L_1236)
.L_1236:
        /*0070*/ 	.word	0x00000008
.L_1237:


//--------------------- .nv.info._Z7reduce5IdLj512EEvPT_S1_j --------------------------
	.section	.nv.info._Z7reduce5IdLj512EEvPT_S1_j,"",@"SHT_CUDA_INFO"
	.sectionflags	@""
	.align	4


	//----- nvinfo : EIATTR_CUDA_API_VERSION
	.align		4
        /*0000*/ 	.byte	0x04, 0x37
        /*0002*/ 	.short	(.L_1239 - .L_1238)
.L_1238:
        /*0004*/ 	.word	0x00000082


	//----- nvinfo : EIATTR_KPARAM_INFO
	.align		4
.L_1239:
        /*0008*/ 	.byte	0x04, 0x17
        /*000a*/ 	.short	(.L_1241 - .L_1240)
.L_1240:
        /*000c*/ 	.word	0x00000000
        /*0010*/ 	.short	0x0002
        /*0012*/ 	.short	0x0010
        /*0014*/ 	.byte	0x00, 0xf0, 0x11, 0x00


	//----- nvinfo : EIATTR_KPARAM_INFO
	.align		4
.L_1241:
        /*0018*/ 	.byte	0x04, 0x17
        /*001a*/ 	.short	(.L_1243 - .L_1242)
.L_1242:
        /*001c*/ 	.word	0x00000000
        /*0020*/ 	.short	0x0001
        /*0022*/ 	.short	0x0008
        /*0024*/ 	.byte	0x00, 0xf5, 0x21, 0x00


	//----- nvinfo : EIATTR_KPARAM_INFO
	.align		4
.L_1243:
        /*0028*/ 	.byte	0x04, 0x17
        /*002a*/ 	.short	(.L_1245 - .L_1244)
.L_1244:
        /*002c*/ 	.word	0x00000000
        /*0030*/ 	.short	0x0000
        /*0032*/ 	.short	0x0000
        /*0034*/ 	.byte	0x00, 0xf5, 0x21, 0x00


	//----- nvinfo : EIATTR_SPARSE_MMA_MASK
	.align		4
.L_1245:
        /*0038*/ 	.byte	0x03, 0x50
        /*003a*/ 	.short	0x0000


	//----- nvinfo : EIATTR_MAXREG_COUNT
	.align		4
        /*003c*/ 	.byte	0x03, 0x1b
        /*003e*/ 	.short	0x00ff


	//----- nvinfo : EIATTR_NUM_BARRIERS
	.align		4
        /*0040*/ 	.byte	0x02, 0x4c
        /*0042*/ 	.byte	0x01
	.zero		1


	//----- nvinfo : EIATTR_MERCURY_ISA_VERSION
	.align		4
        /*0044*/ 	.byte	0x03, 0x5f
        /*0046*/ 	.short	0x0101


	//----- nvinfo : EIATTR_VRC_CTA_INIT_COUNT
	.align		4
        /*0048*/ 	.byte	0x02, 0x4a
	.zero		1
	.zero		1


	//----- nvinfo : EIATTR_EXIT_INSTR_OFFSETS
	.align		4
        /*004c*/ 	.byte	0x04, 0x1c
        /*004e*/ 	.short	(.L_1247 - .L_1246)


	//   ....[0]....
.L_1246:
        /*0050*/ 	.word	0x00000280


	//   ....[1]....
        /*0054*/ 	.word	0x000003c0


	//   ....[2]....
        /*0058*/ 	.word	0x00000410


	//----- nvinfo : EIATTR_CBANK_PARAM_SIZE
	.align		4
.L_1247:
        /*005c*/ 	.byte	0x03, 0x19
        /*005e*/ 	.short	0x0014


	//----- nvinfo : EIATTR_PARAM_CBANK
	.align		4
        /*0060*/ 	.byte	0x04, 0x0a
        /*0062*/ 	.short	(.L_1249 - .L_1248)
	.align		4
.L_1248:
        /*0064*/ 	.word	index@(.nv.constant0._Z7reduce5IdLj512EEvPT_S1_j)
        /*0068*/ 	.short	0x0380
        /*006a*/ 	.short	0x0014


	//----- nvinfo : EIATTR_SW_WAR
	.align		4
.L_1249:
        /*006c*/ 	.byte	0x04, 0x36
        /*006e*/ 	.short	(.L_1251 - .L_1250)
.L_1250:
        /*0070*/ 	.word	0x00000008
.L_1251:


//--------------------- .nv.info._Z7reduce4IdLj1EEvPT_S1_j --------------------------
	.section	.nv.info._Z7reduce4IdLj1EEvPT_S1_j,"",@"SHT_CUDA_INFO"
	.sectionflags	@""
	.align	4


	//----- nvinfo : EIATTR_CUDA_API_VERSION
	.align		4
        /*0000*/ 	.byte	0x04, 0x37
        /*0002*/ 	.short	(.L_1253 - .L_1252)
.L_1252:
        /*0004*/ 	.word	0x00000082


	//----- nvinfo : EIATTR_KPARAM_INFO
	.align		4
.L_1253:
        /*0008*/ 	.byte	0x04, 0x17
        /*000a*/ 	.short	(.L_1255 - .L_1254)
.L_1254:
        /*000c*/ 	.word	0x00000000
        /*0010*/ 	.short	0x0002
        /*0012*/ 	.short	0x0010
        /*0014*/ 	.byte	0x00, 0xf0, 0x11, 0x00


	//----- nvinfo : EIATTR_KPARAM_INFO
	.align		4
.L_1255:
        /*0018*/ 	.byte	0x04, 0x17
        /*001a*/ 	.short	(.L_1257 - .L_1256)
.L_1256:
        /*001c*/ 	.word	0x00000000
        /*0020*/ 	.short	0x0001
        /*0022*/ 	.short	0x0008
        /*0024*/ 	.byte	0x00, 0xf5, 0x21, 0x00


	//----- nvinfo : EIATTR_KPARAM_INFO
	.align		4
.L_1257:
        /*0028*/ 	.byte	0x04, 0x17
        /*002a*/ 	.short	(.L_1259 - .L_1258)
.L_1258:
        /*002c*/ 	.word	0x00000000
        /*0030*/ 	.short	0x0000
        /*0032*/ 	.short	0x0000
        /*0034*/ 	.byte	0x00, 0xf5, 0x21, 0x00


	//----- nvinfo : EIATTR_SPARSE_MMA_MASK
	.align		4
.L_1259:
        /*0038*/ 	.byte	0x03, 0x50
        /*003a*/ 	.short	0x0000


	//----- nvinfo : EIATTR_MAXREG_COUNT
	.align		4
        /*003c*/ 	.byte	0x03, 0x1b
        /*003e*/ 	.short	0x00ff


	//----- nvinfo : EIATTR_NUM_BARRIERS
	.align		4
        /*0040*/ 	.byte	0x02, 0x4c
        /*0042*/ 	.byte	0x01
	.zero		1


	//----- nvinfo : EIATTR_MERCURY_ISA_VERSION
	.align		4
        /*0044*/ 	.byte	0x03, 0x5f
        /*0046*/ 	.short	0x0101


	//----- nvinfo : EIATTR_VRC_CTA_INIT_COUNT
	.align		4
        /*0048*/ 	.byte	0x02, 0x4a
	.zero		1
	.zero		1


	//----- nvinfo : EIATTR_EXIT_INSTR_OFFSETS
	.align		4
        /*004c*/ 	.byte	0x04, 0x1c
        /*004e*/ 	.short	(.L_1261 - .L_1260)


	//   ....[0]....
.L_1260:
        /*0050*/ 	.word	0x00000270


	//   ....[1]....
        /*0054*/ 	.word	0x000002f0


	//----- nvinfo : EIATTR_CBANK_PARAM_SIZE
	.align		4
.L_1261:
        /*0058*/ 	.byte	0x03, 0x19
        /*005a*/ 	.short	0x0014


	//----- nvinfo : EIATTR_PARAM_CBANK
	.align		4
        /*005c*/ 	.byte	0x04, 0x0a
        /*005e*/ 	.short	(.L_1263 - .L_1262)
	.align		4
.L_1262:
        /*0060*/ 	.word	index@(.nv.constant0._Z7reduce4IdLj1EEvPT_S1_j)
        /*0064*/ 	.short	0x0380
        /*0066*/ 	.short	0x0014


	//----- nvinfo : EIATTR_SW_WAR
	.align		4
.L_1263:
        /*0068*/ 	.byte	0x04, 0x36
        /*006a*/ 	.short	(.L_1265 - .L_1264)
.L_1264:
        /*006c*/ 	.word	0x00000008
.L_1265:


//--------------------- .nv.info._Z7reduce4IdLj2EEvPT_S1_j --------------------------
	.section	.nv.info._Z7reduce4IdLj2EEvPT_S1_j,"",@"SHT_CUDA_INFO"
	.sectionflags	@""
	.align	4


	//----- nvinfo : EIATTR_CUDA_API_VERSION
	.align		4
        /*0000*/ 	.byte	0x04, 0x37
        /*0002*/ 	.short	(.L_1267 - .L_1266)
.L_1266:
        /*0004*/ 	.word	0x00000082


	//----- nvinfo : EIATTR_KPARAM_INFO
	.align		4
.L_1267:
        /*0008*/ 	.byte	0x04, 0x17
        /*000a*/ 	.short	(.L_1269 - .L_1268)
.L_1268:
        /*000c*/ 	.word	0x00000000
        /*0010*/ 	.short	0x0002
        /*0012*/ 	.short	0x0010
        /*0014*/ 	.byte	0x00, 0xf0, 0x11, 0x00


	//----- nvinfo : EIATTR_KPARAM_INFO
	.align		4
.L_1269:
        /*0018*/ 	.byte	0x04, 0x17
        /*001a*/ 	.short	(.L_1271 - .L_1270)
.L_1270:
        /*001c*/ 	.word	0x00000000
        /*0020*/ 	.short	0x0001
        /*0022*/ 	.short	0x0008
        /*0024*/ 	.byte	0x00, 0xf5, 0x21, 0x00


	//----- nvinfo : EIATTR_KPARAM_INFO
	.align		4
.L_1271:
        /*0028*/ 	.byte	0x04, 0x17
        /*002a*/ 	.short	(.L_1273 - .L_1272)
.L_1272:
        /*002c*/ 	.word	0x00000000
        /*0030*/ 	.short	0x0000
        /*0032*/ 	.short	0x0000
        /*0034*/ 	.byte	0x00, 0xf5, 0x21, 0x00


	//----- nvinfo : EIATTR_SPARSE_MMA_MASK
	.align		4
.L_1273:
        /*0038*/ 	.byte	0x03, 0x50
        /*003a*/ 	.short	0x0000


	//----- nvinfo : EIATTR_MAXREG_COUNT
	.align		4
        /*003c*/ 	.byte	0x03, 0x1b
        /*003e*/ 	.short	0x00ff


	//----- nvinfo : EIATTR_NUM_BARRIERS
	.align		4
        /*0040*/ 	.byte	0x02, 0x4c
        /*0042*/ 	.byte	0x01
	.zero		1


	//----- nvinfo : EIATTR_MERCURY_ISA_VERSION
	.align		4
        /*0044*/ 	.byte	0x03, 0x5f
        /*0046*/ 	.short	0x0101


	//----- nvinfo : EIATTR_VRC_CTA_INIT_COUNT
	.align		4
        /*0048*/ 	.byte	0x02, 0x4a
	.zero		1
	.zero		1


	//----- nvinfo : EIATTR_EXIT_INSTR_OFFSETS
	.align		4
        /*004c*/ 	.byte	0x04, 0x1c
        /*004e*/ 	.short	(.L_1275 - .L_1274)


	//   ....[0]....
.L_1274:
        /*0050*/ 	.word	0x00000270


	//   ....[1]....
        /*0054*/ 	.word	0x000002c0


	//   ....[2]....
        /*0058*/ 	.word	0x00000340


	//----- nvinfo : EIATTR_CBANK_PARAM_SIZE
	.align		4
.L_1275:
        /*005c*/ 	.byte	0x03, 0x19
        /*005e*/ 	.short	0x0014


	//----- nvinfo : EIATTR_PARAM_CBANK
	.align		4
        /*0060*/ 	.byte	0x04, 0x0a
        /*0062*/ 	.short	(.L_1277 - .L_1276)
	.align		4
.L_1276:
        /*0064*/ 	.word	index@(.nv.constant0._Z7reduce4IdLj2EEvPT_S1_j)
        /*0068*/ 	.short	0x0380
        /*006a*/ 	.short	0x0014


	//----- nvinfo : EIATTR_SW_WAR
	.align		4
.L_1277:
        /*006c*/ 	.byte	0x04, 0x36
        /*006e*/ 	.short	(.L_1279 - .L_1278)
.L_1278:
        /*0070*/ 	.word	0x00000008
.L_1279:


//--------------------- .nv.info._Z7reduce4IdLj4EEvPT_S1_j --------------------------
	.section	.nv.info._Z7reduce4IdLj4EEvPT_S1_j,"",@"SHT_CUDA_INFO"
	.sectionflags	@""
	.align	4


	//----- nvinfo : EIATTR_CUDA_API_VERSION
	.align		4
        /*0000*/ 	.byte	0x04, 0x37
        /*0002*/ 	.short	(.L_1281 - .L_1280)
.L_1280:
        /*0004*/ 	.word	0x00000082


	//----- nvinfo : EIATTR_KPARAM_INFO
	.align		4
.L_1281:
        /*0008*/ 	.byte	0x04, 0x17
        /*000a*/ 	.short	(.L_1283 - .L_1282)
.L_1282:
        /*000c*/ 	.word	0x00000000
        /*0010*/ 	.short	0x0002
        /*0012*/ 	.short	0x0010
        /*0014*/ 	.byte	0x00, 0xf0, 0x11, 0x00


	//----- nvinfo : EIATTR_KPARAM_INFO
	.align		4
.L_1283:
        /*0018*/ 	.byte	0x04, 0x17
        /*001a*/ 	.short	(.L_1285 - .L_1284)
.L_1284:
        /*001c*/ 	.word	0x00000000
        /*0020*/ 	.short	0x0001
        /*0022*/ 	.short	0x0008
        /*0024*/ 	.byte	0x00, 0xf5, 0x21, 0x00


	//----- nvinfo : EIATTR_KPARAM_INFO
	.align		4
.L_1285:
        /*0028*/ 	.byte	0x04, 0x17
        /*002a*/ 	.short	(.L_1287 - .L_1286)
.L_1286:
        /*002c*/ 	.word	0x00000000
        /*0030*/ 	.short	0x0000
        /*0032*/ 	.short	0x0000
        /*0034*/ 	.byte	0x00, 0xf5, 0x21, 0x00


	//----- nvinfo : EIATTR_SPARSE_MMA_MASK
	.align		4
.L_1287:
        /*0038*/ 	.byte	0x03, 0x50
        /*003a*/ 	.short	0x0000


	//----- nvinfo : EIATTR_MAXREG_COUNT
	.align		4
        /*003c*/ 	.byte	0x03, 0x1b
        /*003e*/ 	.short	0x00ff


	//----- nvinfo : EIATTR_NUM_BARRIERS
	.align		4
        /*0040*/ 	.byte	0x02, 0x4c
        /*0042*/ 	.byte	0x01
	.zero		1


	//----- nvinfo : EIATTR_MERCURY_ISA_VERSION
	.align		4
        /*0044*/ 	.byte	0x03, 0x5f
        /*0046*/ 	.short	0x0101


	//----- nvinfo : EIATTR_VRC_CTA_INIT_COUNT
	.align		4
        /*0048*/ 	.byte	0x02, 0x4a
	.zero		1
	.zero		1


	//----- nvinfo : EIATTR_EXIT_INSTR_OFFSETS
	.align		4
        /*004c*/ 	.byte	0x04, 0x1c
        /*004e*/ 	.short	(.L_1289 - .L_1288)


	//   ....[0]....
.L_1288:
        /*0050*/ 	.word	0x00000270


	//   ....[1]....
        /*0054*/ 	.word	0x000002f0


	//   ....[2]....
        /*0058*/ 	.word	0x00000370


	//----- nvinfo : EIATTR_CBANK_PARAM_SIZE
	.align		4
.L_1289:
        /*005c*/ 	.byte	0x03, 0x19
        /*005e*/ 	.short	0x0014


	//----- nvinfo : EIATTR_PARAM_CBANK
	.align		4
        /*0060*/ 	.byte	0x04, 0x0a
        /*0062*/ 	.short	(.L_1291 - .L_1290)
	.align		4
.L_1290:
        /*0064*/ 	.word	index@(.nv.constant0._Z7reduce4IdLj4EEvPT_S1_j)
        /*0068*/ 	.short	0x0380
        /*006a*/ 	.short	0x0014


	//----- nvinfo : EIATTR_SW_WAR
	.align		4
.L_1291:
        /*006c*/ 	.byte	0x04, 0x36
        /*006e*/ 	.short	(.L_1293 - .L_1292)
.L_1292:
        /*0070*/ 	.word	0x00000008
.L_1293:


//--------------------- .nv.info._Z7reduce4IdLj8EEvPT_S1_j --------------------------
	.section	.nv.info._Z7reduce4IdLj8EEvPT_S1_j,"",@"SHT_CUDA_INFO"
	.sectionflags	@""
	.align	4


	//----- nvinfo : EIATTR_CUDA_API_VERSION
	.align		4
        /*0000*/ 	.byte	0x04, 0x37
        /*0002*/ 	.short	(.L_1295 - .L_1294)
.L_1294:
        /*0004*/ 	.word	0x00000082


	//----- nvinfo : EIATTR_KPARAM_INFO
	.align		4
.L_1295:
        /*0008*/ 	.byte	0x04, 0x17
        /*000a*/ 	.short	(.L_1297 - .L_1296)
.L_1296:
        /*000c*/ 	.word	0x00000000
        /*0010*/ 	.short	0x0002
        /*0012*/ 	.short	0x0010
        /*0014*/ 	.byte	0x00, 0xf0, 0x11, 0x00


	//----- nvinfo : EIATTR_KPARAM_INFO
	.align		4
.L_1297:
        /*0018*/ 	.byte	0x04, 0x17
        /*001a*/ 	.short	(.L_1299 - .L_1298)
.L_1298:
        /*001c*/ 	.word	0x00000000
        /*0020*/ 	.short	0x0001
        /*0022*/ 	.short	0x0008
        /*0024*/ 	.byte	0x00, 0xf5, 0x21, 0x00


	//----- nvinfo : EIATTR_KPARAM_INFO
	.align		4
.L_1299:
        /*0028*/ 	.byte	0x04, 0x17
        /*002a*/ 	.short	(.L_1301 - .L_1300)
.L_1300:
        /*002c*/ 	.word	0x00000000
        /*0030*/ 	.short	0x0000
        /*0032*/ 	.short	0x0000
        /*0034*/ 	.byte	0x00, 0xf5, 0x21, 0x00


	//----- nvinfo : EIATTR_SPARSE_MMA_MASK
	.align		4
.L_1301:
        /*0038*/ 	.byte	0x03, 0x50
        /*003a*/ 	.short	0x0000


	//----- nvinfo : EIATTR_MAXREG_COUNT
	.align		4
        /*003c*/ 	.byte	0x03, 0x1b
        /*003e*/ 	.short	0x00ff


	//----- nvinfo : EIATTR_NUM_BARRIERS
	.align		4
        /*0040*/ 	.byte	0x02, 0x4c
        /*0042*/ 	.byte	0x01
	.zero		1


	//----- nvinfo : EIATTR_MERCURY_ISA_VERSION
	.align		4
        /*0044*/ 	.byte	0x03, 0x5f
        /*0046*/ 	.short	0x0101


	//----- nvinfo : EIATTR_VRC_CTA_INIT_COUNT
	.align		4
        /*0048*/ 	.byte	0x02, 0x4a
	.zero		1
	.zero		1


	//----- nvinfo : EIATTR_EXIT_INSTR_OFFSETS
	.align		4
        /*004c*/ 	.byte	0x04, 0x1c
        /*004e*/ 	.short	(.L_1303 - .L_1302)


	//   ....[0]....
.L_1302:
        /*0050*/ 	.word	0x00000270


	//   ....[1]....
        /*0054*/ 	.word	0x00000320


	//   ....[2]....
        /*0058*/ 	.word	0x000003a0


	//----- nvinfo : EIATTR_CBANK_PARAM_SIZE
	.align		4
.L_1303:
        /*005c*/ 	.byte	0x03, 0x19
        /*005e*/ 	.short	0x0014


	//----- nvinfo : EIATTR_PARAM_CBANK
	.align		4
        /*0060*/ 	.byte	0x04, 0x0a
        /*0062*/ 	.short	(.L_1305 - .L_1304)
	.align		4
.L_1304:
        /*0064*/ 	.word	index@(.nv.constant0._Z7reduce4IdLj8EEvPT_S1_j)
        /*0068*/ 	.short	0x0380
        /*006a*/ 	.short	0x0014


	//----- nvinfo : EIATTR_SW_WAR
	.align		4
.L_1305:
        /*006c*/ 	.byte	0x04, 0x36
        /*006e*/ 	.short	(.L_1307 - .L_1306)
.L_1306:
        /*0070*/ 	.word	0x00000008
.L_1307:


//--------------------- .nv.info._Z7reduce4IdLj16EEvPT_S1_j --------------------------
	.section	.nv.info._Z7reduce4IdLj16EEvPT_S1_j,"",@"SHT_CUDA_INFO"
	.sectionflags	@""
	.align	4


	//----- nvinfo : EIATTR_CUDA_API_VERSION
	.align		4
        /*0000*/ 	.byte	0x04, 0x37
        /*0002*/ 	.short	(.L_1309 - .L_1308)
.L_1308:
        /*0004*/ 	.word	0x00000082


	//----- nvinfo : EIATTR_KPARAM_INFO
	.align		4
.L_1309:
        /*0008*/ 	.byte	0x04, 0x17
        /*000a*/ 	.short	(.L_1311 - .L_1310)
.L_1310:
        /*000c*/ 	.word	0x00000000
        /*0010*/ 	.short	0x0002
        /*0012*/ 	.short	0x0010
        /*0014*/ 	.byte	0x00, 0xf0, 0x11, 0x00


	//----- nvinfo : EIATTR_KPARAM_INFO
	.align		4
.L_1311:
        /*0018*/ 	.byte	0x04, 0x17
        /*001a*/ 	.short	(.L_1313 - .L_1312)
.L_1312:
        /*001c*/ 	.word	0x00000000
        /*0020*/ 	.short	0x0001
        /*0022*/ 	.short	0x0008
        /*0024*/ 	.byte	0x00, 0xf5, 0x21, 0x00


	//----- nvinfo : EIATTR_KPARAM_INFO
	.align		4
.L_1313:
        /*0028*/ 	.byte	0x04, 0x17
        /*002a*/ 	.short	(.L_1315 - .L_1314)
.L_1314:
        /*002c*/ 	.word	0x00000000
        /*0030*/ 	.short	0x0000
        /*0032*/ 	.short	0x0000
        /*0034*/ 	.byte	0x00, 0xf5, 0x21, 0x00


	//----- nvinfo : EIATTR_SPARSE_MMA_MASK
	.align		4
.L_1315:
        /*0038*/ 	.byte	0x03, 0x50
        /*003a*/ 	.short	0x0000


	//----- nvinfo : EIATTR_MAXREG_COUNT
	.align		4
        /*003c*/ 	.byte	0x03, 0x1b
        /*003e*/ 	.short	0x00ff


	//----- nvinfo : EIATTR_NUM_BARRIERS
	.align		4
        /*0040*/ 	.byte	0x02, 0x4c
        /*0042*/ 	.byte	0x01
	.zero		1


	//----- nvinfo : EIATTR_MERCURY_ISA_VERSION
	.align		4
        /*0044*/ 	.byte	0x03, 0x5f
        /*0046*/ 	.short	0x0101


	//----- nvinfo : EIATTR_VRC_CTA_INIT_COUNT
	.align		4
        /*0048*/ 	.byte	0x02, 0x4a
	.zero		1
	.zero		1


	//----- nvinfo : EIATTR_EXIT_INSTR_OFFSETS
	.align		4
        /*004c*/ 	.byte	0x04, 0x1c
        /*004e*/ 	.short	(.L_1317 - .L_1316)


	//   ....[0]....
.L_1316:
        /*0050*/ 	.word	0x00000270


	//   ....[1]....
        /*0054*/ 	.word	0x00000350


	//   ....[2]....
        /*0058*/ 	.word	0x000003d0


	//----- nvinfo : EIATTR_CBANK_PARAM_SIZE
	.align		4
.L_1317:
        /*005c*/ 	.byte	0x03, 0x19
        /*005e*/ 	.short	0x0014


	//----- nvinfo : EIATTR_PARAM_CBANK
	.align		4
        /*0060*/ 	.byte	0x04, 0x0a
        /*0062*/ 	.short	(.L_1319 - .L_1318)
	.align		4
.L_1318:
        /*0064*/ 	.word	index@(.nv.constant0._Z7reduce4IdLj16EEvPT_S1_j)
        /*0068*/ 	.short	0x0380
        /*006a*/ 	.short	0x0014


	//----- nvinfo : EIATTR_SW_WAR
	.align		4
.L_1319:
        /*006c*/ 	.byte	0x04, 0x36
        /*006e*/ 	.short	(.L_1321 - .L_1320)
.L_1320:
        /*0070*/ 	.word	0x00000008
.L_1321:


//--------------------- .nv.info._Z7reduce4IdLj32EEvPT_S1_j --------------------------
	.section	.nv.info._Z7reduce4IdLj32EEvPT_S1_j,"",@"SHT_CUDA_INFO"
	.sectionflags	@""
	.align	4


	//----- nvinfo : EIATTR_CUDA_API_VERSION
	.align		4
        /*0000*/ 	.byte	0x04, 0x37
        /*0002*/ 	.short	(.L_1323 - .L_1322)
.L_1322:
        /*0004*/ 	.word	0x00000082


	//----- nvinfo : EIATTR_KPARAM_INFO
	.align		4
.L_1323:
        /*0008*/ 	.byte	0x04, 0x17
        /*000a*/ 	.short	(.L_1325 - .L_1324)
.L_1324:
        /*000c*/ 	.word	0x00000000
        /*0010*/ 	.short	0x0002
        /*0012*/ 	.short	0x0010
        /*0014*/ 	.byte	0x00, 0xf0, 0x11, 0x00


	//----- nvinfo : EIATTR_KPARAM_INFO
	.align		4
.L_1325:
        /*0018*/ 	.byte	0x04, 0x17
        /*001a*/ 	.short	(.L_1327 - .L_1326)
.L_1326:
        /*001c*/ 	.word	0x00000000
        /*0020*/ 	.short	0x0001
        /*0022*/ 	.short	0x0008
        /*0024*/ 	.byte	0x00, 0xf5, 0x21, 0x00


	//----- nvinfo : EIATTR_KPARAM_INFO
	.align		4
.L_1327:
        /*0028*/ 	.byte	0x04, 0x17
        /*002a*/ 	.short	(.L_1329 - .L_1328)
.L_1328:
        /*002c*/ 	.word	0x00000000
        /*0030*/ 	.short	0x0000
        /*0032*/ 	.short	0x0000
        /*0034*/ 	.byte	0x00, 0xf5, 0x21, 0x00


	//----- nvinfo : EIATTR_SPARSE_MMA_MASK
	.align		4
.L_1329:
        /*0038*/ 	.byte	0x03, 0x50
        /*003a*/ 	.short	0x0000


	//----- nvinfo : EIATTR_MAXREG_COUNT
	.align		4
        /*003c*/ 	.byte	0x03, 0x1b
        /*003e*/ 	.short	0x00ff


	//----- nvinfo : EIATTR_NUM_BARRIERS
	.align		4
        /*0040*/ 	.byte	0x02, 0x4c
        /*0042*/ 	.byte	0x01
	.zero		1


	//----- nvinfo : EIATTR_MERCURY_ISA_VERSION
	.align		4
        /*0044*/ 	.byte	0x03, 0x5f
        /*0046*/ 	.short	0x0101


	//----- nvinfo : EIATTR_VRC_CTA_INIT_COUNT
	.align		4
        /*0048*/ 	.byte	0x02, 0x4a
	.zero		1
	.zero		1


	//----- nvinfo : EIATTR_EXIT_INSTR_OFFSETS
	.align		4
        /*004c*/ 	.byte	0x04, 0x1c
        /*004e*/ 	.short	(.L_1331 - .L_1330)


	//   ....[0]....
.L_1330:
        /*0050*/ 	.word	0x00000270


	//   ....[1]....
        /*0054*/ 	.word	0x00000380


	//   ....[2]....
        /*0058*/ 	.word	0x00000400


	//----- nvinfo : EIATTR_CBANK_PARAM_SIZE
	.align		4
.L_1331:
        /*005c*/ 	.byte	0x03, 0x19
        /*005e*/ 	.short	0x0014


	//----- nvinfo : EIATTR_PARAM_CBANK
	.align		4
        /*0060*/ 	.byte	0x04, 0x0a
        /*0062*/ 	.short	(.L_1333 - .L_1332)
	.align		4
.L_1332:
        /*0064*/ 	.word	index@(.nv.constant0._Z7reduce4IdLj32EEvPT_S1_j)
        /*0068*/ 	.short	0x0380
        /*006a*/ 	.short	0x0014


	//----- nvinfo : EIATTR_SW_WAR
	.align		4
.L_1333:
        /*006c*/ 	.byte	0x04, 0x36
        /*006e*/ 	.short	(.L_1335 - .L_1334)
.L_1334:
        /*0070*/ 	.word	0x00000008
.L_1335:


//--------------------- .nv.info._Z7reduce4IdLj64EEvPT_S1_j --------------------------
	.section	.nv.info._Z7reduce4IdLj64EEvPT_S1_j,"",@"SHT_CUDA_INFO"
	.sectionflags	@""
	.align	4


	//----- nvinfo : EIATTR_CUDA_API_VERSION
	.align		4
        /*0000*/ 	.byte	0x04, 0x37
        /*0002*/ 	.short	(.L_1337 - .L_1336)
.L_1336:
        /*0004*/ 	.word	0x00000082


	//----- nvinfo : EIATTR_KPARAM_INFO
	.align		4
.L_1337:
        /*0008*/ 	.byte	0x04, 0x17
        /*000a*/ 	.short	(.L_1339 - .L_1338)
.L_1338:
        /*000c*/ 	.word	0x00000000
        /*0010*/ 	.short	0x0002
        /*0012*/ 	.short	0x0010
        /*0014*/ 	.byte	0x00, 0xf0, 0x11, 0x00


	//----- nvinfo : EIATTR_KPARAM_INFO
	.align		4
.L_1339:
        /*0018*/ 	.byte	0x04, 0x17
        /*001a*/ 	.short	(.L_1341 - .L_1340)
.L_1340:
        /*001c*/ 	.word	0x00000000
        /*0020*/ 	.short	0x0001
        /*0022*/ 	.short	0x0008
        /*0024*/ 	.byte	0x00, 0xf5, 0x21, 0x00


	//----- nvinfo : EIATTR_KPARAM_INFO
	.align		4
.L_1341:
        /*0028*/ 	.byte	0x04, 0x17
        /*002a*/ 	.short	(.L_1343 - .L_1342)
.L_1342:
        /*002c*/ 	.word	0x00000000
        /*0030*/ 	.short	0x0000
        /*0032*/ 	.short	0x0000
        /*0034*/ 	.byte	0x00, 0xf5, 0x21, 0x00


	//----- nvinfo : EIATTR_SPARSE_MMA_MASK
	.align		4
.L_1343:
        /*0038*/ 	.byte	0x03, 0x50
        /*003a*/ 	.short	0x0000


	//----- nvinfo : EIATTR_MAXREG_COUNT
	.align		4
        /*003c*/ 	.byte	0x03, 0x1b
        /*003e*/ 	.short	0x00ff


	//----- nvinfo : EIATTR_NUM_BARRIERS
	.align		4
        /*0040*/ 	.byte	0x02, 0x4c
        /*0042*/ 	.byte	0x01
	.zero		1


	//----- nvinfo : EIATTR_MERCURY_ISA_VERSION
	.align		4
        /*0044*/ 	.byte	0x03, 0x5f
        /*0046*/ 	.short	0x0101


	//----- nvinfo : EIATTR_VRC_CTA_INIT_COUNT
	.align		4
        /*0048*/ 	.byte	0x02, 0x4a
	.zero		1
	.zero		1


	//----- nvinfo : EIATTR_EXIT_INSTR_OFFSETS
	.align		4
        /*004c*/ 	.byte	0x04, 0x1c
        /*004e*/ 	.short	(.L_1345 - .L_1344)


	//   ....[0]....
.L_1344:
        /*0050*/ 	.word	0x00000270


	//   ....[1]....
        /*0054*/ 	.word	0x000003b0


	//   ....[2]....
        /*0058*/ 	.word	0x00000430


	//----- nvinfo : EIATTR_CBANK_PARAM_SIZE
	.align		4
.L_1345:
        /*005c*/ 	.byte	0x03, 0x19
        /*005e*/ 	.short	0x0014


	//----- nvinfo : EIATTR_PARAM_CBANK
	.align		4
        /*0060*/ 	.byte	0x04, 0x0a
        /*0062*/ 	.short	(.L_1347 - .L_1346)
	.align		4
.L_1346:
        /*0064*/ 	.word	index@(.nv.constant0._Z7reduce4IdLj64EEvPT_S1_j)
        /*0068*/ 	.short	0x0380
        /*006a*/ 	.short	0x0014


	//----- nvinfo : EIATTR_SW_WAR
	.align		4
.L_1347:
        /*006c*/ 	.byte	0x04, 0x36
        /*006e*/ 	.short	(.L_1349 - .L_1348)
.L_1348:
        /*0070*/ 	.word	0x00000008
.L_1349:


//--------------------- .nv.info._Z7reduce4IdLj128EEvPT_S1_j --------------------------
	.section	.nv.info._Z7reduce4IdLj128EEvPT_S1_j,"",@"SHT_CUDA_INFO"
	.sectionflags	@""
	.align	4


	//----- nvinfo : EIATTR_CUDA_API_VERSION
	.align		4
        /*0000*/ 	.byte	0x04, 0x37
        /*0002*/ 	.short	(.L_1351 - .L_1350)
.L_1350:
        /*0004*/ 	.word	0x00000082


	//----- nvinfo : EIATTR_KPARAM_INFO
	.align		4
.L_1351:
        /*0008*/ 	.byte	0x04, 0x17
        /*000a*/ 	.short	(.L_1353 - .L_1352)
.L_1352:
        /*000c*/ 	.word	0x00000000
        /*0010*/ 	.short	0x0002
        /*0012*/ 	.short	0x0010
        /*0014*/ 	.byte	0x00, 0xf0, 0x11, 0x00


	//----- nvinfo : EIATTR_KPARAM_INFO
	.align		4
.L_1353:
        /*0018*/ 	.byte	0x04, 0x17
        /*001a*/ 	.short	(.L_1355 - .L_1354)
.L_1354:
        /*001c*/ 	.word	0x00000000
        /*0020*/ 	.short	0x0001
        /*0022*/ 	.short	0x0008
        /*0024*/ 	.byte	0x00, 0xf5, 0x21, 0x00


	//----- nvinfo : EIATTR_KPARAM_INFO
	.align		4
.L_1355:
        /*0028*/ 	.byte	0x04, 0x17
        /*002a*/ 	.short	(.L_1357 - .L_1356)
.L_1356:
        /*002c*/ 	.word	0x00000000
        /*0030*/ 	.short	0x0000
        /*0032*/ 	.short	0x0000
        /*0034*/ 	.byte	0x00, 0xf5, 0x21, 0x00


	//----- nvinfo : EIATTR_SPARSE_MMA_MASK
	.align		4
.L_1357:
        /*0038*/ 	.byte	0x03, 0x50
        /*003a*/ 	.short	0x0000


	//----- nvinfo : EIATTR_MAXREG_COUNT
	.align		4
        /*003c*/ 	.byte	0x03, 0x1b
        /*003e*/ 	.short	0x00ff


	//----- nvinfo : EIATTR_NUM_BARRIERS
	.align		4
        /*0040*/ 	.byte	0x02, 0x4c
        /*0042*/ 	.byte	0x01
	.zero		1


	//----- nvinfo : EIATTR_MERCURY_ISA_VERSION
	.align		4
        /*0044*/ 	.byte	0x03, 0x5f
        /*0046*/ 	.short	0x0101


	//----- nvinfo : EIATTR_VRC_CTA_INIT_COUNT
	.align		4
        /*0048*/ 	.byte	0x02, 0x4a
	.zero		1
	.zero		1


	//----- nvinfo : EIATTR_EXIT_INSTR_OFFSETS
	.align		4
        /*004c*/ 	.byte	0x04, 0x1c
        /*004e*/ 	.short	(.L_1359 - .L_1358)


	//   ....[0]....
.L_1358:
        /*0050*/ 	.word	0x00000270


	//   ....[1]....
        /*0054*/ 	.word	0x000003b0


	//   ....[2]....
        /*0058*/ 	.word	0x00000430


	//----- nvinfo : EIATTR_CBANK_PARAM_SIZE
	.align		4
.L_1359:
        /*005c*/ 	.byte	0x03, 0x19
        /*005e*/ 	.short	0x0014


	//----- nvinfo : EIATTR_PARAM_CBANK
	.align		4
        /*0060*/ 	.byte	0x04, 0x0a
        /*0062*/ 	.short	(.L_1361 - .L_1360)
	.align		4
.L_1360:
        /*0064*/ 	.word	index@(.nv.constant0._Z7reduce4IdLj128EEvPT_S1_j)
        /*0068*/ 	.short	0x0380
        /*006a*/ 	.short	0x0014


	//----- nvinfo : EIATTR_SW_WAR
	.align		4
.L_1361:
        /*006c*/ 	.byte	0x04, 0x36
        /*006e*/ 	.short	(.L_1363 - .L_1362)
.L_1362:
        /*0070*/ 	.word	0x00000008
.L_1363:


//--------------------- .nv.info._Z7reduce4IdLj256EEvPT_S1_j --------------------------
	.section	.nv.info._Z7reduce4IdLj256EEvPT_S1_j,"",@"SHT_CUDA_INFO"
	.sectionflags	@""
	.align	4


	//----- nvinfo : EIATTR_CUDA_API_VERSION
	.align		4
        /*0000*/ 	.byte	0x04, 0x37
        /*0002*/ 	.short	(.L_1365 - .L_1364)
.L_1364:
        /*0004*/ 	.word	0x00000082


	//----- nvinfo : EIATTR_KPARAM_INFO
	.align		4
.L_1365:
        /*0008*/ 	.byte	0x04, 0x17
        /*000a*/ 	.short	(.L_1367 - .L_1366)
.L_1366:
        /*000c*/ 	.word	0x00000000
        /*0010*/ 	.short	0x0002
        /*0012*/ 	.short	0x0010
        /*0014*/ 	.byte	0x00, 0xf0, 0x11, 0x00


	//----- nvinfo : EIATTR_KPARAM_INFO
	.align		4
.L_1367:
        /*0018*/ 	.byte	0x04, 0x17
        /*001a*/ 	.short	(.L_1369 - .L_1368)
.L_1368:
        /*001c*/ 	.word	0x00000000
        /*0020*/ 	.short	0x0001
        /*0022*/ 	.short	0x0008
        /*0024*/ 	.byte	0x00, 0xf5, 0x21, 0x00


	//----- nvinfo : EIATTR_KPARAM_INFO
	.align		4
.L_1369:
        /*0028*/ 	.byte	0x04, 0x17
        /*002a*/ 	.short	(.L_1371 - .L_1370)
.L_1370:
        /*002c*/ 	.word	0x00000000
        /*0030*/ 	.short	0x0000
        /*0032*/ 	.short	0x0000
        /*0034*/ 	.byte	0x00, 0xf5, 0x21, 0x00


	//----- nvinfo : EIATTR_SPARSE_MMA_MASK
	.align		4
.L_1371:
        /*0038*/ 	.byte	0x03, 0x50
        /*003a*/ 	.short	0x0000


	//----- nvinfo : EIATTR_MAXREG_COUNT
	.align		4
        /*003c*/ 	.byte	0x03, 0x1b
        /*003e*/ 	.short	0x00ff


	//----- nvinfo : EIATTR_NUM_BARRIERS
	.align		4
        /*0040*/ 	.byte	0x02, 0x4c
        /*0042*/ 	.byte	0x01
	.zero		1


	//----- nvinfo : EIATTR_MERCURY_ISA_VERSION
	.align		4
        /*0044*/ 	.byte	0x03, 0x5f
        /*0046*/ 	.short	0x0101


	//----- nvinfo : EIATTR_VRC_CTA_INIT_COUNT
	.align		4
        /*0048*/ 	.byte	0x02, 0x4a
	.zero		1
	.zero		1


	//----- nvinfo : EIATTR_EXIT_INSTR_OFFSETS
	.align		4
        /*004c*/ 	.byte	0x04, 0x1c
        /*004e*/ 	.short	(.L_1373 - .L_1372)


	//   ....[0]....
.L_1372:
        /*0050*/ 	.word	0x00000270


	//   ....[1]....
        /*0054*/ 	.word	0x000003b0


	//   ....[2]....
        /*0058*/ 	.word	0x00000430


	//----- nvinfo : EIATTR_CBANK_PARAM_SIZE
	.align		4
.L_1373:
        /*005c*/ 	.byte	0x03, 0x19
        /*005e*/ 	.short	0x0014


	//----- nvinfo : EIATTR_PARAM_CBANK
	.align		4
        /*0060*/ 	.byte	0x04, 0x0a
        /*0062*/ 	.short	(.L_1375 - .L_1374)
	.align		4
.L_1374:
        /*0064*/ 	.word	index@(.nv.constant0._Z7reduce4IdLj256EEvPT_S1_j)
        /*0068*/ 	.short	0x0380
        /*006a*/ 	.short	0x0014


	//----- nvinfo : EIATTR_SW_WAR
	.align		4
.L_1375:
        /*006c*/ 	.byte	0x04, 0x36
        /*006e*/ 	.short	(.L_1377 - .L_1376)
.L_1376:
        /*0070*/ 	.word	0x00000008
.L_1377:


//--------------------- .nv.info._Z7reduce4IdLj512EEvPT_S1_j --------------------------
	.section	.nv.info._Z7reduce4IdLj512EEvPT_S1_j,"",@"SHT_CUDA_INFO"
	.sectionflags	@""
	.align	4


	//----- nvinfo : EIATTR_CUDA_API_VERSION
	.align		4
        /*0000*/ 	.byte	0x04, 0x37
        /*0002*/ 	.short	(.L_1379 - .L_1378)
.L_1378:
        /*0004*/ 	.word	0x00000082


	//----- nvinfo : EIATTR_KPARAM_INFO
	.align		4
.L_1379:
        /*0008*/ 	.byte	0x04, 0x17
        /*000a*/ 	.short	(.L_1381 - .L_1380)
.L_1380:
        /*000c*/ 	.word	0x00000000
        /*0010*/ 	.short	0x0002
        /*0012*/ 	.short	0x0010
        /*0014*/ 	.byte	0x00, 0xf0, 0x11, 0x00


	//----- nvinfo : EIATTR_KPARAM_INFO
	.align		4
.L_1381:
        /*0018*/ 	.byte	0x04, 0x17
        /*001a*/ 	.short	(.L_1383 - .L_1382)
.L_1382:
        /*001c*/ 	.word	0x00000000
        /*0020*/ 	.short	0x0001
        /*0022*/ 	.short	0x0008
        /*0024*/ 	.byte	0x00, 0xf5, 0x21, 0x00


	//----- nvinfo : EIATTR_KPARAM_INFO
	.align		4
.L_1383:
        /*0028*/ 	.byte	0x04, 0x17
        /*002a*/ 	.short	(.L_1385 - .L_1384)
.L_1384:
        /*002c*/ 	.word	0x00000000
        /*0030*/ 	.short	0x0000
        /*0032*/ 	.short	0x0000
        /*0034*/ 	.byte	0x00, 0xf5, 0x21, 0x00


	//----- nvinfo : EIATTR_SPARSE_MMA_MASK
	.align		4
.L_1385:
        /*0038*/ 	.byte	0x03, 0x50
        /*003a*/ 	.short	0x0000


	//----- nvinfo : EIATTR_MAXREG_COUNT
	.align		4
        /*003c*/ 	.byte	0x03, 0x1b
        /*003e*/ 	.short	0x00ff


	//----- nvinfo : EIATTR_NUM_BARRIERS
	.align		4
        /*0040*/ 	.byte	0x02, 0x4c
        /*0042*/ 	.byte	0x01
	.zero		1


	//----- nvinfo : EIATTR_MERCURY_ISA_VERSION
	.align		4
        /*0044*/ 	.byte	0x03, 0x5f
        /*0046*/ 	.short	0x0101


	//----- nvinfo : EIATTR_VRC_CTA_INIT_COUNT
	.align		4
        /*0048*/ 	.byte	0x02, 0x4a
	.zero		1
	.zero		1


	//----- nvinfo : EIATTR_EXIT_INSTR_OFFSETS
	.align		4
        /*004c*/ 	.byte	0x04, 0x1c
        /*004e*/ 	.short	(.L_1387 - .L_1386)


	//   ....[0]....
.L_1386:
        /*0050*/ 	.word	0x00000270


	//   ....[1]....
        /*0054*/ 	.word	0x000003b0


	//   ....[2]....
        /*0058*/ 	.word	0x00000430


	//----- nvinfo : EIATTR_CBANK_PARAM_SIZE
	.align		4
.L_1387:
        /*005c*/ 	.byte	0x03, 0x19
        /*005e*/ 	.short	0x0014


	//----- nvinfo : EIATTR_PARAM_CBANK
	.align		4
        /*0060*/ 	.byte	0x04, 0x0a
        /*0062*/ 	.short	(.L_1389 - .L_1388)
	.align		4
.L_1388:
        /*0064*/ 	.word	index@(.nv.constant0._Z7reduce4IdLj512EEvPT_S1_j)
        /*0068*/ 	.short	0x0380
        /*006a*/ 	.short	0x0014


	//----- nvinfo : EIATTR_SW_WAR
	.align		4
.L_1389:
        /*006c*/ 	.byte	0x04, 0x36
        /*006e*/ 	.short	(.L_1391 - .L_1390)
.L_1390:
        /*0070*/ 	.word	0x00000008
.L_1391:


//--------------------- .nv.info._Z7reduce3IdEvPT_S1_j --------------------------
	.section	.nv.info._Z7reduce3IdEvPT_S1_j,"",@"SHT_CUDA_INFO"
	.sectionflags	@""
	.align	4


	//----- nvinfo : EIATTR_CUDA_API_VERSION
	.align		4
        /*0000*/ 	.byte	0x04, 0x37
        /*0002*/ 	.short	(.L_1393 - .L_1392)
.L_1392:
        /*0004*/ 	.word	0x00000082


	//----- nvinfo : EIATTR_KPARAM_INFO
	.align		4
.L_1393:
        /*0008*/ 	.byte	0x04, 0x17
        /*000a*/ 	.short	(.L_1395 - .L_1394)
.L_1394:
        /*000c*/ 	.word	0x00000000
        /*0010*/ 	.short	0x0002
        /*0012*/ 	.short	0x0010
        /*0014*/ 	.byte	0x00, 0xf0, 0x11, 0x00


	//----- nvinfo : EIATTR_KPARAM_INFO
	.align		4
.L_1395:
        /*0018*/ 	.byte	0x04, 0x17
        /*001a*/ 	.short	(.L_1397 - .L_1396)
.L_1396:
        /*001c*/ 	.word	0x00000000
        /*0020*/ 	.short	0x0001
        /*0022*/ 	.short	0x0008
        /*0024*/ 	.byte	0x00, 0xf5, 0x21, 0x00


	//----- nvinfo : EIATTR_KPARAM_INFO
	.align		4
.L_1397:
        /*0028*/ 	.byte	0x04, 0x17
        /*002a*/ 	.short	(.L_1399 - .L_1398)
.L_1398:
        /*002c*/ 	.word	0x00000000
        /*0030*/ 	.short	0x0000
        /*0032*/ 	.short	0x0000
        /*0034*/ 	.byte	0x00, 0xf5, 0x21, 0x00


	//----- nvinfo : EIATTR_SPARSE_MMA_MASK
	.align		4
.L_1399:
        /*0038*/ 	.byte	0x03, 0x50
        /*003a*/ 	.short	0x0000


	//----- nvinfo : EIATTR_MAXREG_COUNT
	.align		4
        /*003c*/ 	.byte	0x03, 0x1b
        /*003e*/ 	.short	0x00ff


	//----- nvinfo : EIATTR_NUM_BARRIERS
	.align		4
        /*0040*/ 	.byte	0x02, 0x4c
        /*0042*/ 	.byte	0x01
	.zero		1


	//----- nvinfo : EIATTR_MERCURY_ISA_VERSION
	.align		4
        /*0044*/ 	.byte	0x03, 0x5f
        /*0046*/ 	.short	0x0101


	//----- nvinfo : EIATTR_VRC_CTA_INIT_COUNT
	.align		4
        /*0048*/ 	.byte	0x02, 0x4a
	.zero		1
	.zero		1


	//----- nvinfo : EIATTR_EXIT_INSTR_OFFSETS
	.align		4
        /*004c*/ 	.byte	0x04, 0x1c
        /*004e*/ 	.short	(.L_1401 - .L_1400)


	//   ....[0]....
.L_1400:
        /*0050*/ 	.word	0x00000270


	//   ....[1]....
        /*0054*/ 	.word	0x000002f0


	//----- nvinfo : EIATTR_CBANK_PARAM_SIZE
	.align		4
.L_1401:
        /*0058*/ 	.byte	0x03, 0x19
        /*005a*/ 	.short	0x0014


	//----- nvinfo : EIATTR_PARAM_CBANK
	.align		4
        /*005c*/ 	.byte	0x04, 0x0a
        /*005e*/ 	.short	(.L_1403 - .L_1402)
	.align		4
.L_1402:
        /*0060*/ 	.word	index@(.nv.constant0._Z7reduce3IdEvPT_S1_j)
        /*0064*/ 	.short	0x0380
        /*0066*/ 	.short	0x0014


	//----- nvinfo : EIATTR_SW_WAR
	.align		4
.L_1403:
        /*0068*/ 	.byte	0x04, 0x36
        /*006a*/ 	.short	(.L_1405 - .L_1404)
.L_1404:
        /*006c*/ 	.word	0x00000008
.L_1405:


//--------------------- .nv.info._Z7reduce2IdEvPT_S1_j --------------------------
	.section	.nv.info._Z7reduce2IdEvPT_S1_j,"",@"SHT_CUDA_INFO"
	.sectionflags	@""
	.align	4


	//----- nvinfo : EIATTR_CUDA_API_VERSION
	.align		4
        /*0000*/ 	.byte	0x04, 0x37
        /*0002*/ 	.short	(.L_1407 - .L_1406)
.L_1406:
        /*0004*/ 	.word	0x00000082


	//----- nvinfo : EIATTR_KPARAM_INFO
	.align		4
.L_1407:
        /*0008*/ 	.byte	0x04, 0x17
        /*000a*/ 	.short	(.L_1409 - .L_1408)
.L_1408:
        /*000c*/ 	.word	0x00000000
        /*0010*/ 	.short	0x0002
        /*0012*/ 	.short	0x0010
        /*0014*/ 	.byte	0x00, 0xf0, 0x11, 0x00


	//----- nvinfo : EIATTR_KPARAM_INFO
	.align		4
.L_1409:
        /*0018*/ 	.byte	0x04, 0x17
        /*001a*/ 	.short	(.L_1411 - .L_1410)
.L_1410:
        /*001c*/ 	.word	0x00000000
        /*0020*/ 	.short	0x0001
        /*0022*/ 	.short	0x0008
        /*0024*/ 	.byte	0x00, 0xf5, 0x21, 0x00


	//----- nvinfo : EIATTR_KPARAM_INFO
	.align		4
.L_1411:
        /*0028*/ 	.byte	0x04, 0x17
        /*002a*/ 	.short	(.L_1413 - .L_1412)
.L_1412:
        /*002c*/ 	.word	0x00000000
        /*0030*/ 	.short	0x0000
        /*0032*/ 	.short	0x0000
        /*0034*/ 	.byte	0x00, 0xf5, 0x21, 0x00


	//----- nvinfo : EIATTR_SPARSE_MMA_MASK
	.align		4
.L_1413:
        /*0038*/ 	.byte	0x03, 0x50
        /*003a*/ 	.short	0x0000


	//----- nvinfo : EIATTR_MAXREG_COUNT
	.align		4
        /*003c*/ 	.byte	0x03, 0x1b
        /*003e*/ 	.short	0x00ff


	//----- nvinfo : EIATTR_NUM_BARRIERS
	.align		4
        /*0040*/ 	.byte	0x02, 0x4c
        /*0042*/ 	.byte	0x01
	.zero		1


	//----- nvinfo : EIATTR_MERCURY_ISA_VERSION
	.align		4
        /*0044*/ 	.byte	0x03, 0x5f
        /*0046*/ 	.short	0x0101


	//----- nvinfo : EIATTR_VRC_CTA_INIT_COUNT
	.align		4
        /*0048*/ 	.byte	0x02, 0x4a
	.zero		1
	.zero		1


	//----- nvinfo : EIATTR_EXIT_INSTR_OFFSETS
	.align		4
        /*004c*/ 	.byte	0x04, 0x1c
        /*004e*/ 	.short	(.L_1415 - .L_1414)


	//   ....[0]....
.L_1414:
        /*0050*/ 	.word	0x00000210


	//   ....[1]....
        /*0054*/ 	.word	0x00000290


	//----- nvinfo : EIATTR_CBANK_PARAM_SIZE
	.align		4
.L_1415:
        /*0058*/ 	.byte	0x03, 0x19
        /*005a*/ 	.short	0x0014


	//----- nvinfo : EIATTR_PARAM_CBANK
	.align		4
        /*005c*/ 	.byte	0x04, 0x0a
        /*005e*/ 	.short	(.L_1417 - .L_1416)
	.align		4
.L_1416:
        /*0060*/ 	.word	index@(.nv.constant0._Z7reduce2IdEvPT_S1_j)
        /*0064*/ 	.short	0x0380
        /*0066*/ 	.short	0x0014


	//----- nvinfo : EIATTR_SW_WAR
	.align		4
.L_1417:
        /*0068*/ 	.byte	0x04, 0x36
        /*006a*/ 	.short	(.L_1419 - .L_1418)
.L_1418:
        /*006c*/ 	.word	0x00000008
.L_1419:


//--------------------- .nv.info._Z7reduce1IdEvPT_S1_j --------------------------
	.section	.nv.info._Z7reduce1IdEvPT_S1_j,"",@"SHT_CUDA_INFO"
	.sectionflags	@""
	.align	4


	//----- nvinfo : EIATTR_CUDA_API_VERSION
	.align		4
        /*0000*/ 	.byte	0x04, 0x37
        /*0002*/ 	.short	(.L_1421 - .L_1420)
.L_1420:
        /*0004*/ 	.word	0x00000082


	//----- nvinfo : EIATTR_KPARAM_INFO
	.align		4
.L_1421:
        /*0008*/ 	.byte	0x04, 0x17
        /*000a*/ 	.short	(.L_1423 - .L_1422)
.L_1422:
        /*000c*/ 	.word	0x00000000
        /*0010*/ 	.short	0x0002
        /*0012*/ 	.short	0x0010
        /*0014*/ 	.byte	0x00, 0xf0, 0x11, 0x00


	//----- nvinfo : EIATTR_KPARAM_INFO
	.align		4
.L_1423:
        /*0018*/ 	.byte	0x04, 0x17
        /*001a*/ 	.short	(.L_1425 - .L_1424)
.L_1424:
        /*001c*/ 	.word	0x00000000
        /*0020*/ 	.short	0x0001
        /*0022*/ 	.short	0x0008
        /*0024*/ 	.byte	0x00, 0xf5, 0x21, 0x00


	//----- nvinfo : EIATTR_KPARAM_INFO
	.align		4
.L_1425:
        /*0028*/ 	.byte	0x04, 0x17
        /*002a*/ 	.short	(.L_1427 - .L_1426)
.L_1426:
        /*002c*/ 	.word	0x00000000
        /*0030*/ 	.short	0x0000
        /*0032*/ 	.short	0x0000
        /*0034*/ 	.byte	0x00, 0xf5, 0x21, 0x00


	//----- nvinfo : EIATTR_SPARSE_MMA_MASK
	.align		4
.L_1427:
        /*0038*/ 	.byte	0x03, 0x50
        /*003a*/ 	.short	0x0000


	//----- nvinfo : EIATTR_MAXREG_COUNT
	.align		4
        /*003c*/ 	.byte	0x03, 0x1b
        /*003e*/ 	.short	0x00ff


	//----- nvinfo : EIATTR_NUM_BARRIERS
	.align		4
        /*0040*/ 	.byte	0x02, 0x4c
        /*0042*/ 	.byte	0x01
	.zero		1


	//----- nvinfo : EIATTR_MERCURY_ISA_VERSION
	.align		4
        /*0044*/ 	.byte	0x03, 0x5f
        /*0046*/ 	.short	0x0101


	//----- nvinfo : EIATTR_VRC_CTA_INIT_COUNT
	.align		4
        /*0048*/ 	.byte	0x02, 0x4a
	.zero		1
	.zero		1


	//----- nvinfo : EIATTR_EXIT_INSTR_OFFSETS
	.align		4
        /*004c*/ 	.byte	0x04, 0x1c
        /*004e*/ 	.short	(.L_1429 - .L_1428)


	//   ....[0]....
.L_1428:
        /*0050*/ 	.word	0x00000240


	//   ....[1]....
        /*0054*/ 	.word	0x000002c0


	//----- nvinfo : EIATTR_CBANK_PARAM_SIZE
	.align		4
.L_1429:
        /*0058*/ 	.byte	0x03, 0x19
        /*005a*/ 	.short	0x0014


	//----- nvinfo : EIATTR_PARAM_CBANK
	.align		4
        /*005c*/ 	.byte	0x04, 0x0a
        /*005e*/ 	.short	(.L_1431 - .L_1430)
	.align		4
.L_1430:
        /*0060*/ 	.word	index@(.nv.constant0._Z7reduce1IdEvPT_S1_j)
        /*0064*/ 	.short	0x0380
        /*0066*/ 	.short	0x0014


	//----- nvinfo : EIATTR_SW_WAR
	.align		4
.L_1431:
        /*0068*/ 	.byte	0x04, 0x36
        /*006a*/ 	.short	(.L_1433 - .L_1432)
.L_1432:
        /*006c*/ 	.word	0x00000008
.L_1433:


//--------------------- .nv.info._Z7reduce0IdEvPT_S1_j --------------------------
	.section	.nv.info._Z7reduce0IdEvPT_S1_j,"",@"SHT_CUDA_INFO"
	.sectionflags	@""
	.align	4


	//----- nvinfo : EIATTR_CUDA_API_VERSION
	.align		4
        /*0000*/ 	.byte	0x04, 0x37
        /*0002*/ 	.short	(.L_1435 - .L_1434)
.L_1434:
        /*0004*/ 	.word	0x00000082


	//----- nvinfo : EIATTR_KPARAM_INFO
	.align		4
.L_1435:
        /*0008*/ 	.byte	0x04, 0x17
        /*000a*/ 	.short	(.L_1437 - .L_1436)
.L_1436:
        /*000c*/ 	.word	0x00000000
        /*0010*/ 	.short	0x0002
        /*0012*/ 	.short	0x0010
        /*0014*/ 	.byte	0x00, 0xf0, 0x11, 0x00


	//----- nvinfo : EIATTR_KPARAM_INFO
	.align		4
.L_1437:
        /*0018*/ 	.byte	0x04, 0x17
        /*001a*/ 	.short	(.L_1439 - .L_1438)
.L_1438:
        /*001c*/ 	.word	0x00000000
        /*0020*/ 	.short	0x0001
        /*0022*/ 	.short	0x0008
        /*0024*/ 	.byte	0x00, 0xf5, 0x21, 0x00


	//----- nvinfo : EIATTR_KPARAM_INFO
	.align		4
.L_1439:
        /*0028*/ 	.byte	0x04, 0x17
        /*002a*/ 	.short	(.L_1441 - .L_1440)
.L_1440:
        /*002c*/ 	.word	0x00000000
        /*0030*/ 	.short	0x0000
        /*0032*/ 	.short	0x0000
        /*0034*/ 	.byte	0x00, 0xf5, 0x21, 0x00


	//----- nvinfo : EIATTR_SPARSE_MMA_MASK
	.align		4
.L_1441:
        /*0038*/ 	.byte	0x03, 0x50
        /*003a*/ 	.short	0x0000


	//----- nvinfo : EIATTR_MAXREG_COUNT
	.align		4
        /*003c*/ 	.byte	0x03, 0x1b
        /*003e*/ 	.short	0x00ff


	//----- nvinfo : EIATTR_NUM_BARRIERS
	.align		4
        /*0040*/ 	.byte	0x02, 0x4c
        /*0042*/ 	.byte	0x01
	.zero		1


	//----- nvinfo : EIATTR_MERCURY_ISA_VERSION
	.align		4
        /*0044*/ 	.byte	0x03, 0x5f
        /*0046*/ 	.short	0x0101


	//----- nvinfo : EIATTR_VRC_CTA_INIT_COUNT
	.align		4
        /*0048*/ 	.byte	0x02, 0x4a
	.zero		1
	.zero		1


	//----- nvinfo : EIATTR_EXIT_INSTR_OFFSETS
	.align		4
        /*004c*/ 	.byte	0x04, 0x1c
        /*004e*/ 	.short	(.L_1443 - .L_1442)


	//   ....[0]....
.L_1442:
        /*0050*/ 	.word	0x00000220


	//   ....[1]....
        /*0054*/ 	.word	0x000002a0


	//----- nvinfo : EIATTR_CBANK_PARAM_SIZE
	.align		4
.L_1443:
        /*0058*/ 	.byte	0x03, 0x19
        /*005a*/ 	.short	0x0014


	//----- nvinfo : EIATTR_PARAM_CBANK
	.align		4
        /*005c*/ 	.byte	0x04, 0x0a
        /*005e*/ 	.short	(.L_1445 - .L_1444)
	.align		4
.L_1444:
        /*0060*/ 	.word	index@(.nv.constant0._Z7reduce0IdEvPT_S1_j)
        /*0064*/ 	.short	0x0380
        /*0066*/ 	.short	0x0014


	//----- nvinfo : EIATTR_SW_WAR
	.align		4
.L_1445:
        /*0068*/ 	.byte	0x04, 0x36
        /*006a*/ 	.short	(.L_1447 - .L_1446)
.L_1446:
        /*006c*/ 	.word	0x00000008
.L_1447:


//--------------------- .nv.info._Z7reduce6IfLj1ELb0EEvPT_S1_j --------------------------
	.section	.nv.info._Z7reduce6IfLj1ELb0EEvPT_S1_j,"",@"SHT_CUDA_INFO"
	.sectionflags	@""
	.align	4


	//----- nvinfo : EIATTR_CUDA_API_VERSION
	.align		4
        /*0000*/ 	.byte	0x04, 0x37
        /*0002*/ 	.short	(.L_1449 - .L_1448)
.L_1448:
        /*0004*/ 	.word	0x00000082


	//----- nvinfo : EIATTR_KPARAM_INFO
	.align		4
.L_1449:
        /*0008*/ 	.byte	0x04, 0x17
        /*000a*/ 	.short	(.L_1451 - .L_1450)
.L_1450:
        /*000c*/ 	.word	0x00000000
        /*0010*/ 	.short	0x0002
        /*0012*/ 	.short	0x0010
        /*0014*/ 	.byte	0x00, 0xf0, 0x11, 0x00


	//----- nvinfo : EIATTR_KPARAM_INFO
	.align		4
.L_1451:
        /*0018*/ 	.byte	0x04, 0x17
        /*001a*/ 	.short	(.L_1453 - .L_1452)
.L_1452:
        /*001c*/ 	.word	0x00000000
        /*0020*/ 	.short	0x0001
        /*0022*/ 	.short	0x0008
        /*0024*/ 	.byte	0x00, 0xf5, 0x21, 0x00


	//----- nvinfo : EIATTR_KPARAM_INFO
	.align		4
.L_1453:
        /*0028*/ 	.byte	0x04, 0x17
        /*002a*/ 	.short	(.L_1455 - .L_1454)
.L_1454:
        /*002c*/ 	.word	0x00000000
        /*0030*/ 	.short	0x0000
        /*0032*/ 	.short	0x0000
        /*0034*/ 	.byte	0x00, 0xf5, 0x21, 0x00


	//----- nvinfo : EIATTR_SPARSE_MMA_MASK
	.align		4
.L_1455:
        /*0038*/ 	.byte	0x03, 0x50
        /*003a*/ 	.short	0x0000


	//----- nvinfo : EIATTR_MAXREG_COUNT
	.align		4
        /*003c*/ 	.byte	0x03, 0x1b
        /*003e*/ 	.short	0x00ff


	//----- nvinfo : EIATTR_NUM_BARRIERS
	.align		4
        /*0040*/ 	.byte	0x02, 0x4c
        /*0042*/ 	.byte	0x01
	.zero		1


	//----- nvinfo : EIATTR_MERCURY_ISA_VERSION
	.align		4
        /*0044*/ 	.byte	0x03, 0x5f
        /*0046*/ 	.short	0x0101


	//----- nvinfo : EIATTR_VRC_CTA_INIT_COUNT
	.align		4
        /*0048*/ 	.byte	0x02, 0x4a
	.zero		1
	.zero		1


	//----- nvinfo : EIATTR_EXIT_INSTR_OFFSETS
	.align		4
        /*004c*/ 	.byte	0x04, 0x1c
        /*004e*/ 	.short	(.L_1457 - .L_1456)


	//   ....[0]....
.L_1456:
        /*0050*/ 	.word	0x00000200


	//   ....[1]....
        /*0054*/ 	.word	0x00000250


	//----- nvinfo : EIATTR_CRS_STACK_SIZE
	.align		4
.L_1457:
        /*0058*/ 	.byte	0x04, 0x1e
        /*005a*/ 	.short	(.L_1459 - .L_1458)
.L_1458:
        /*005c*/ 	.word	0x00000000


	//----- nvinfo : EIATTR_CBANK_PARAM_SIZE
	.align		4
.L_1459:
        /*0060*/ 	.byte	0x03, 0x19
        /*0062*/ 	.short	0x0014


	//----- nvinfo : EIATTR_PARAM_CBANK
	.align		4
        /*0064*/ 	.byte	0x04, 0x0a
        /*0066*/ 	.short	(.L_1461 - .L_1460)
	.align		4
.L_1460:
        /*0068*/ 	.word	index@(.nv.constant0._Z7reduce6IfLj1ELb0EEvPT_S1_j)
        /*006c*/ 	.short	0x0380
        /*006e*/ 	.short	0x0014


	//----- nvinfo : EIATTR_SW_WAR
	.align		4
.L_1461:
        /*0070*/ 	.byte	0x04, 0x36
        /*0072*/ 	.short	(.L_1463 - .L_1462)
.L_1462:
        /*0074*/ 	.word	0x00000008
.L_1463:


//--------------------- .nv.info._Z7reduce6IfLj2ELb0EEvPT_S1_j --------------------------
	.section	.nv.info._Z7reduce6IfLj2ELb0EEvPT_S1_j,"",@"SHT_CUDA_INFO"
	.sectionflags	@""
	.align	4


	//----- nvinfo : EIATTR_CUDA_API_VERSION
	.align		4
        /*0000*/ 	.byte	0x04, 0x37
        /*0002*/ 	.short	(.L_1465 - .L_1464)
.L_1464:
        /*0004*/ 	.word	0x00000082


	//----- nvinfo : EIATTR_KPARAM_INFO
	.align		4
.L_1465:
        /*0008*/ 	.byte	0x04, 0x17
        /*000a*/ 	.short	(.L_1467 - .L_1466)
.L_1466:
        /*000c*/ 	.word	0x00000000
        /*0010*/ 	.short	0x0002
        /*0012*/ 	.short	0x0010
        /*0014*/ 	.byte	0x00, 0xf0, 0x11, 0x00


	//----- nvinfo : EIATTR_KPARAM_INFO
	.align		4
.L_1467:
        /*0018*/ 	.byte	0x04, 0x17
        /*001a*/ 	.short	(.L_1469 - .L_1468)
.L_1468:
        /*001c*/ 	.word	0x00000000
        /*0020*/ 	.short	0x0001
        /*0022*/ 	.short	0x0008
        /*0024*/ 	.byte	0x00, 0xf5, 0x21, 0x00


	//----- nvinfo : EIATTR_KPARAM_INFO
	.align		4
.L_1469:
        /*0028*/ 	.byte	0x04, 0x17
        /*002a*/ 	.short	(.L_1471 - .L_1470)
.L_1470:
        /*002c*/ 	.word	0x00000000
        /*0030*/ 	.short	0x0000
        /*0032*/ 	.short	0x0000
        /*0034*/ 	.byte	0x00, 0xf5, 0x21, 0x00


	//----- nvinfo : EIATTR_SPARSE_MMA_MASK
	.align		4
.L_1471:
        /*0038*/ 	.byte	0x03, 0x50
        /*003a*/ 	.short	0x0000


	//----- nvinfo : EIATTR_MAXREG_COUNT
	.align		4
        /*003c*/ 	.byte	0x03, 0x1b
        /*003e*/ 	.short	0x00ff


	//----- nvinfo : EIATTR_NUM_BARRIERS
	.align		4
        /*0040*/ 	.byte	0x02, 0x4c
        /*0042*/ 	.byte	0x01
	.zero		1


	//----- nvinfo : EIATTR_MERCURY_ISA_VERSION
	.align		4
        /*0044*/ 	.byte	0x03, 0x5f
        /*0046*/ 	.short	0x0101


	//----- nvinfo : EIATTR_VRC_CTA_INIT_COUNT
	.align		4
        /*0048*/ 	.byte	0x02, 0x4a
	.zero		1
	.zero		1


	//----- nvinfo : EIATTR_EXIT_INSTR_OFFSETS
	.align		4
        /*004c*/ 	.byte	0x04, 0x1c
        /*004e*/ 	.short	(.L_1473 - .L_1472)


	//   ....[0]....
.L_1472:
        /*0050*/ 	.word	0x00000210


	//   ....[1]....
        /*0054*/ 	.word	0x00000260


	//   ....[2]....
        /*0058*/ 	.word	0x000002b0


	//----- nvinfo : EIATTR_CRS_STACK_SIZE
	.align		4
.L_1473:
        /*005c*/ 	.byte	0x04, 0x1e
        /*005e*/ 	.short	(.L_1475 - .L_1474)
.L_1474:
        /*0060*/ 	.word	0x00000000


	//----- nvinfo : EIATTR_CBANK_PARAM_SIZE
	.align		4
.L_1475:
        /*0064*/ 	.byte	0x03, 0x19
        /*0066*/ 	.short	0x0014


	//----- nvinfo : EIATTR_PARAM_CBANK
	.align		4
        /*0068*/ 	.byte	0x04, 0x0a
        /*006a*/ 	.short	(.L_1477 - .L_1476)
	.align		4
.L_1476:
        /*006c*/ 	.word	index@(.nv.constant0._Z7reduce6IfLj2ELb0EEvPT_S1_j)
        /*0070*/ 	.short	0x0380
        /*0072*/ 	.short	0x0014


	//----- nvinfo : EIATTR_SW_WAR
	.align		4
.L_1477:
        /*0074*/ 	.byte	0x04, 0x36
        /*0076*/ 	.short	(.L_1479 - .L_1478)
.L_1478:
        /*0078*/ 	.word	0x00000008
.L_1479:


//--------------------- .nv.info._Z7reduce6IfLj4ELb0EEvPT_S1_j --------------------------
	.section	.nv.info._Z7reduce6IfLj4ELb0EEvPT_S1_j,"",@"SHT_CUDA_INFO"
	.sectionflags	@""
	.align	4


	//----- nvinfo : EIATTR_CUDA_API_VERSION
	.align		4
        /*0000*/ 	.byte	0x04, 0x37
        /*0002*/ 	.short	(.L_1481 - .L_1480)
.L_1480:
        /*0004*/ 	.word	0x00000082


	//----- nvinfo : EIATTR_KPARAM_INFO
	.align		4
.L_1481:
        /*0008*/ 	.byte	0x04, 0x17
        /*000a*/ 	.short	(.L_1483 - .L_1482)
.L_1482:
        /*000c*/ 	.word	0x00000000
        /*0010*/ 	.short	0x0002
        /*0012*/ 	.short	0x0010
        /*0014*/ 	.byte	0x00, 0xf0, 0x11, 0x00


	//----- nvinfo : EIATTR_KPARAM_INFO
	.align		4
.L_1483:
        /*0018*/ 	.byte	0x04, 0x17
        /*001a*/ 	.short	(.L_1485 - .L_1484)
.L_1484:
        /*001c*/ 	.word	0x00000000
        /*0020*/ 	.short	0x0001
        /*0022*/ 	.short	0x0008
        /*0024*/ 	.byte	0x00, 0xf5, 0x21, 0x00


	//----- nvinfo : EIATTR_KPARAM_INFO
	.align		4
.L_1485:
        /*0028*/ 	.byte	0x04, 0x17
        /*002a*/ 	.short	(.L_1487 - .L_1486)
.L_1486:
        /*002c*/ 	.word	0x00000000
        /*0030*/ 	.short	0x0000
        /*0032*/ 	.short	0x0000
        /*0034*/ 	.byte	0x00, 0xf5, 0x21, 0x00


	//----- nvinfo : EIATTR_SPARSE_MMA_MASK
	.align		4
.L_1487:
        /*0038*/ 	.byte	0x03, 0x50
        /*003a*/ 	.short	0x0000


	//----- nvinfo : EIATTR_MAXREG_COUNT
	.align		4
        /*003c*/ 	.byte	0x03, 0x1b
        /*003e*/ 	.short	0x00ff


	//----- nvinfo : EIATTR_NUM_BARRIERS
	.align		4
        /*0040*/ 	.byte	0x02, 0x4c
        /*0042*/ 	.byte	0x01
	.zero		1


	//----- nvinfo : EIATTR_MERCURY_ISA_VERSION
	.align		4
        /*0044*/ 	.byte	0x03, 0x5f
        /*0046*/ 	.short	0x0101


	//----- nvinfo : EIATTR_VRC_CTA_INIT_COUNT
	.align		4
        /*0048*/ 	.byte	0x02, 0x4a
	.zero		1
	.zero		1


	//----- nvinfo : EIATTR_EXIT_INSTR_OFFSETS
	.align		4
        /*004c*/ 	.byte	0x04, 0x1c
        /*004e*/ 	.short	(.L_1489 - .L_1488)


	//   ....[0]....
.L_1488:
        /*0050*/ 	.word	0x00000210


	//   ....[1]....
        /*0054*/ 	.word	0x00000290


	//   ....[2]....
        /*0058*/ 	.word	0x000002e0


	//----- nvinfo : EIATTR_CRS_STACK_SIZE
	.align		4
.L_1489:
        /*005c*/ 	.byte	0x04, 0x1e
        /*005e*/ 	.short	(.L_1491 - .L_1490)
.L_1490:
        /*0060*/ 	.word	0x00000000


	//----- nvinfo : EIATTR_CBANK_PARAM_SIZE
	.align		4
.L_1491:
        /*0064*/ 	.byte	0x03, 0x19
        /*0066*/ 	.short	0x0014


	//----- nvinfo : EIATTR_PARAM_CBANK
	.align		4
        /*0068*/ 	.byte	0x04, 0x0a
        /*006a*/ 	.short	(.L_1493 - .L_1492)
	.align		4
.L_1492:
        /*006c*/ 	.word	index@(.nv.constant0._Z7reduce6IfLj4ELb0EEvPT_S1_j)
        /*0070*/ 	.short	0x0380
        /*0072*/ 	.short	0x0014


	//----- nvinfo : EIATTR_SW_WAR
	.align		4
.L_1493:
        /*0074*/ 	.byte	0x04, 0x36
        /*0076*/ 	.short	(.L_1495 - .L_1494)
.L_1494:
        /*0078*/ 	.word	0x00000008
.L_1495:


//--------------------- .nv.info._Z7reduce6IfLj8ELb0EEvPT_S1_j --------------------------
	.section	.nv.info._Z7reduce6IfLj8ELb0EEvPT_S1_j,"",@"SHT_CUDA_INFO"
	.sectionflags	@""
	.align	4


	//----- nvinfo : EIATTR_CUDA_API_VERSION
	.align		4
        /*0000*/ 	.byte	0x04, 0x37
        /*0002*/ 	.short	(.L_1497 - .L_1496)
.L_1496:
        /*0004*/ 	.word	0x00000082


	//----- nvinfo : EIATTR_KPARAM_INFO
	.align		4
.L_1497:
        /*0008*/ 	.byte	0x04, 0x17
        /*000a*/ 	.short	(.L_1499 - .L_1498)
.L_1498:
        /*000c*/ 	.word	0x00000000
        /*0010*/ 	.short	0x0002
        /*0012*/ 	.short	0x0010
        /*0014*/ 	.byte	0x00, 0xf0, 0x11, 0x00


	//----- nvinfo : EIATTR_KPARAM_INFO
	.align		4
.L_1499:
        /*0018*/ 	.byte	0x04, 0x17
        /*001a*/ 	.short	(.L_1501 - .L_1500)
.L_1500:
        /*001c*/ 	.word	0x00000000
        /*0020*/ 	.short	0x0001
        /*0022*/ 	.short	0x0008
        /*0024*/ 	.byte	0x00, 0xf5, 0x21, 0x00


	//----- nvinfo : EIATTR_KPARAM_INFO
	.align		4
.L_1501:
        /*0028*/ 	.byte	0x04, 0x17
        /*002a*/ 	.short	(.L_1503 - .L_1502)
.L_1502:
        /*002c*/ 	.word	0x00000000
        /*0030*/ 	.short	0x0000
        /*0032*/ 	.short	0x0000
        /*0034*/ 	.byte	0x00, 0xf5, 0x21, 0x00


	//----- nvinfo : EIATTR_SPARSE_MMA_MASK
	.align		4
.L_1503:
        /*0038*/ 	.byte	0x03, 0x50
        /*003a*/ 	.short	0x0000


	//----- nvinfo : EIATTR_MAXREG_COUNT
	.align		4
        /*003c*/ 	.byte	0x03, 0x1b
        /*003e*/ 	.short	0x00ff


	//----- nvinfo : EIATTR_NUM_BARRIERS
	.align		4
        /*0040*/ 	.byte	0x02, 0x4c
        /*0042*/ 	.byte	0x01
	.zero		1


	//----- nvinfo : EIATTR_MERCURY_ISA_VERSION
	.align		4
        /*0044*/ 	.byte	0x03, 0x5f
        /*0046*/ 	.short	0x0101


	//----- nvinfo : EIATTR_VRC_CTA_INIT_COUNT
	.align		4
        /*0048*/ 	.byte	0x02, 0x4a
	.zero		1
	.zero		1


	//----- nvinfo : EIATTR_EXIT_INSTR_OFFSETS
	.align		4
        /*004c*/ 	.byte	0x04, 0x1c
        /*004e*/ 	.short	(.L_1505 - .L_1504)


	//   ....[0]....
.L_1504:
        /*0050*/ 	.word	0x00000210


	//   ....[1]....
        /*0054*/ 	.word	0x000002c0


	//   ....[2]....
        /*0058*/ 	.word	0x00000310


	//----- nvinfo : EIATTR_CRS_STACK_SIZE
	.align		4
.L_1505:
        /*005c*/ 	.byte	0x04, 0x1e
        /*005e*/ 	.short	(.L_1507 - .L_1506)
.L_1506:
        /*0060*/ 	.word	0x00000000


	//----- nvinfo : EIATTR_CBANK_PARAM_SIZE
	.align		4
.L_1507:
        /*0064*/ 	.byte	0x03, 0x19
        /*0066*/ 	.short	0x0014


	//----- nvinfo : EIATTR_PARAM_CBANK
	.align		4
        /*0068*/ 	.byte	0x04, 0x0a
        /*006a*/ 	.short	(.L_1509 - .L_1508)
	.align		4
.L_1508:
        /*006c*/ 	.word	index@(.nv.constant0._Z7reduce6IfLj8ELb0EEvPT_S1_j)
        /*0070*/ 	.short	0x0380
        /*0072*/ 	.short	0x0014


	//----- nvinfo : EIATTR_SW_WAR
	.align		4
.L_1509:
        /*0074*/ 	.byte	0x04, 0x36
        /*0076*/ 	.short	(.L_1511 - .L_1510)
.L_1510:
        /*0078*/ 	.word	0x00000008
.L_1511:


//--------------------- .nv.info._Z7reduce6IfLj16ELb0EEvPT_S1_j --------------------------
	.section	.nv.info._Z7reduce6IfLj16ELb0EEvPT_S1_j,"",@"SHT_CUDA_INFO"
	.sectionflags	@""
	.align	4


	//----- nvinfo : EIATTR_CUDA_API_VERSION
	.align		4
        /*0000*/ 	.byte	0x04, 0x37
        /*0002*/ 	.short	(.L_1513 - .L_1512)
.L_1512:
        /*0004*/ 	.word	0x00000082


	//----- nvinfo : EIATTR_KPARAM_INFO
	.align		4
.L_1513:
        /*0008*/ 	.byte	0x04, 0x17
        /*000a*/ 	.short	(.L_1515 - .L_1514)
.L_1514:
        /*000c*/ 	.word	0x00000000
        /*0010*/ 	.short	0x0002
        /*0012*/ 	.short	0x0010
        /*0014*/ 	.byte	0x00, 0xf0, 0x11, 0x00


	//----- nvinfo : EIATTR_KPARAM_INFO
	.align		4
.L_1515:
        /*0018*/ 	.byte	0x04, 0x17
        /*001a*/ 	.short	(.L_1517 - .L_1516)
.L_1516:
        /*001c*/ 	.word	0x00000000
        /*0020*/ 	.short	0x0001
        /*0022*/ 	.short	0x0008
        /*0024*/ 	.byte	0x00, 0xf5, 0x21, 0x00


	//----- nvinfo : EIATTR_KPARAM_INFO
	.align		4
.L_1517:
        /*0028*/ 	.byte	0x04, 0x17
        /*002a*/ 	.short	(.L_1519 - .L_1518)
.L_1518:
        /*002c*/ 	.word	0x00000000
        /*0030*/ 	.short	0x0000
        /*0032*/ 	.short	0x0000
        /*0034*/ 	.byte	0x00, 0xf5, 0x21, 0x00


	//----- nvinfo : EIATTR_SPARSE_MMA_MASK
	.align		4
.L_1519:
        /*0038*/ 	.byte	0x03, 0x50
        /*003a*/ 	.short	0x0000


	//----- nvinfo : EIATTR_MAXREG_COUNT
	.align		4
        /*003c*/ 	.byte	0x03, 0x1b
        /*003e*/ 	.short	0x00ff


	//----- nvinfo : EIATTR_NUM_BARRIERS
	.align		4
        /*0040*/ 	.byte	0x02, 0x4c
        /*0042*/ 	.byte	0x01
	.zero		1


	//----- nvinfo : EIATTR_MERCURY_ISA_VERSION
	.align		4
        /*0044*/ 	.byte	0x03, 0x5f
        /*0046*/ 	.short	0x0101


	//----- nvinfo : EIATTR_VRC_CTA_INIT_COUNT
	.align		4
        /*0048*/ 	.byte	0x02, 0x4a
	.zero		1
	.zero		1


	//----- nvinfo : EIATTR_EXIT_INSTR_OFFSETS
	.align		4
        /*004c*/ 	.byte	0x04, 0x1c
        /*004e*/ 	.short	(.L_1521 - .L_1520)


	//   ....[0]....
.L_1520:
        /*0050*/ 	.word	0x00000210


	//   ....[1]....
        /*0054*/ 	.word	0x000002f0


	//   ....[2]....
        /*0058*/ 	.word	0x00000340


	//----- nvinfo : EIATTR_CRS_STACK_SIZE
	.align		4
.L_1521:
        /*005c*/ 	.byte	0x04, 0x1e
        /*005e*/ 	.short	(.L_1523 - .L_1522)
.L_1522:
        /*0060*/ 	.word	0x00000000


	//----- nvinfo : EIATTR_CBANK_PARAM_SIZE
	.align		4
.L_1523:
        /*0064*/ 	.byte	0x03, 0x19
        /*0066*/ 	.short	0x0014


	//----- nvinfo : EIATTR_PARAM_CBANK
	.align		4
        /*0068*/ 	.byte	0x04, 0x0a
        /*006a*/ 	.short	(.L_1525 - .L_1524)
	.align		4
.L_1524:
        /*006c*/ 	.word	index@(.nv.constant0._Z7reduce6IfLj16ELb0EEvPT_S1_j)
        /*0070*/ 	.short	0x0380
        /*0072*/ 	.short	0x0014


	//----- nvinfo : EIATTR_SW_WAR
	.align		4
.L_1525:
        /*0074*/ 	.byte	0x04, 0x36
        /*0076*/ 	.short	(.L_1527 - .L_1526)
.L_1526:
        /*0078*/ 	.word	0x00000008
.L_1527:


//--------------------- .nv.info._Z7reduce6IfLj32ELb0EEvPT_S1_j --------------------------
	.section	.nv.info._Z7reduce6IfLj32ELb0EEvPT_S1_j,"",@"SHT_CUDA_INFO"
	.sectionflags	@""
	.align	4


	//----- nvinfo : EIATTR_CUDA_API_VERSION
	.align		4
        /*0000*/ 	.byte	0x04, 0x37
        /*0002*/ 	.short	(.L_1529 - .L_1528)
.L_1528:
        /*0004*/ 	.word	0x00000082


	//----- nvinfo : EIATTR_KPARAM_INFO
	.align		4
.L_1529:
        /*0008*/ 	.byte	0x04, 0x17
        /*000a*/ 	.short	(.L_1531 - .L_1530)
.L_1530:
        /*000c*/ 	.word	0x00000000
        /*0010*/ 	.short	0x0002
        /*0012*/ 	.short	0x0010
        /*0014*/ 	.byte	0x00, 0xf0, 0x11, 0x00


	//----- nvinfo : EIATTR_KPARAM_INFO
	.align		4
.L_1531:
        /*0018*/ 	.byte	0x04, 0x17
        /*001a*/ 	.short	(.L_1533 - .L_1532)
.L_1532:
        /*001c*/ 	.word	0x00000000
        /*0020*/ 	.short	0x0001
        /*0022*/ 	.short	0x0008
        /*0024*/ 	.byte	0x00, 0xf5, 0x21, 0x00


	//----- nvinfo : EIATTR_KPARAM_INFO
	.align		4
.L_1533:
        /*0028*/ 	.byte	0x04, 0x17
        /*002a*/ 	.short	(.L_1535 - .L_1534)
.L_1534:
        /*002c*/ 	.word	0x00000000
        /*0030*/ 	.short	0x0000
        /*0032*/ 	.short	0x0000
        /*0034*/ 	.byte	0x00, 0xf5, 0x21, 0x00


	//----- nvinfo : EIATTR_SPARSE_MMA_MASK
	.align		4
.L_1535:
        /*0038*/ 	.byte	0x03, 0x50
        /*003a*/ 	.short	0x0000


	//----- nvinfo : EIATTR_MAXREG_COUNT
	.align		4
        /*003c*/ 	.byte	0x03, 0x1b
        /*003e*/ 	.short	0x00ff


	//----- nvinfo : EIATTR_NUM_BARRIERS
	.align		4
        /*0040*/ 	.byte	0x02, 0x4c
        /*0042*/ 	.byte	0x01
	.zero		1


	//----- nvinfo : EIATTR_MERCURY_ISA_VERSION
	.align		4
        /*0044*/ 	.byte	0x03, 0x5f
        /*0046*/ 	.short	0x0101


	//----- nvinfo : EIATTR_VRC_CTA_INIT_COUNT
	.align		4
        /*0048*/ 	.byte	0x02, 0x4a
	.zero		1
	.zero		1


	//----- nvinfo : EIATTR_EXIT_INSTR_OFFSETS
	.align		4
        /*004c*/ 	.byte	0x04, 0x1c
        /*004e*/ 	.short	(.L_1537 - .L_1536)


	//   ....[0]....
.L_1536:
        /*0050*/ 	.word	0x00000210


	//   ....[1]....
        /*0054*/ 	.word	0x00000320


	//   ....[2]....
        /*0058*/ 	.word	0x00000370


	//----- nvinfo : EIATTR_CRS_STACK_SIZE
	.align		4
.L_1537:
        /*005c*/ 	.byte	0x04, 0x1e
        /*005e*/ 	.short	(.L_1539 - .L_1538)
.L_1538:
        /*0060*/ 	.word	0x00000000


	//----- nvinfo : EIATTR_CBANK_PARAM_SIZE
	.align		4
.L_1539:
        /*0064*/ 	.byte	0x03, 0x19
        /*0066*/ 	.short	0x0014


	//----- nvinfo : EIATTR_PARAM_CBANK
	.align		4
        /*0068*/ 	.byte	0x04, 0x0a
        /*006a*/ 	.short	(.L_1541 - .L_1540)
	.align		4
.L_1540:
        /*006c*/ 	.word	index@(.nv.constant0._Z7reduce6IfLj32ELb0EEvPT_S1_j)
        /*0070*/ 	.short	0x0380
        /*0072*/ 	.short	0x0014


	//----- nvinfo : EIATTR_SW_WAR
	.align		4
.L_1541:
        /*0074*/ 	.byte	0x04, 0x36
        /*0076*/ 	.short	(.L_1543 - .L_1542)
.L_1542:
        /*0078*/ 	.word	0x00000008
.L_1543:


//--------------------- .nv.info._Z7reduce6IfLj64ELb0EEvPT_S1_j --------------------------
	.section	.nv.info._Z7reduce6IfLj64ELb0EEvPT_S1_j,"",@"SHT_CUDA_INFO"
	.sectionflags	@""
	.align	4


	//----- nvinfo : EIATTR_CUDA_API_VERSION
	.align		4
        /*0000*/ 	.byte	0x04, 0x37
        /*0002*/ 	.short	(.L_1545 - .L_1544)
.L_1544:
        /*0004*/ 	.word	0x00000082


	//----- nvinfo : EIATTR_KPARAM_INFO
	.align		4
.L_1545:
        /*0008*/ 	.byte	0x04, 0x17
        /*000a*/ 	.short	(.L_1547 - .L_1546)
.L_1546:
        /*000c*/ 	.word	0x00000000
        /*0010*/ 	.short	0x0002
        /*0012*/ 	.short	0x0010
        /*0014*/ 	.byte	0x00, 0xf0, 0x11, 0x00


	//----- nvinfo : EIATTR_KPARAM_INFO
	.align		4
.L_1547:
        /*0018*/ 	.byte	0x04, 0x17
        /*001a*/ 	.short	(.L_1549 - .L_1548)
.L_1548:
        /*001c*/ 	.word	0x00000000
        /*0020*/ 	.short	0x0001
        /*0022*/ 	.short	0x0008
        /*0024*/ 	.byte	0x00, 0xf5, 0x21, 0x00


	//----- nvinfo : EIATTR_KPARAM_INFO
	.align		4
.L_1549:
        /*0028*/ 	.byte	0x04, 0x17
        /*002a*/ 	.short	(.L_1551 - .L_1550)
.L_1550:
        /*002c*/ 	.word	0x00000000
        /*0030*/ 	.short	0x0000
        /*0032*/ 	.short	0x0000
        /*0034*/ 	.byte	0x00, 0xf5, 0x21, 0x00


	//----- nvinfo : EIATTR_SPARSE_MMA_MASK
	.align		4
.L_1551:
        /*0038*/ 	.byte	0x03, 0x50
        /*003a*/ 	.short	0x0000


	//----- nvinfo : EIATTR_MAXREG_COUNT
	.align		4
        /*003c*/ 	.byte	0x03, 0x1b
        /*003e*/ 	.short	0x00ff


	//----- nvinfo : EIATTR_NUM_BARRIERS
	.align		4
        /*0040*/ 	.byte	0x02, 0x4c
        /*0042*/ 	.byte	0x01
	.zero		1


	//----- nvinfo : EIATTR_MERCURY_ISA_VERSION
	.align		4
        /*0044*/ 	.byte	0x03, 0x5f
        /*0046*/ 	.short	0x0101


	//----- nvinfo : EIATTR_VRC_CTA_INIT_COUNT
	.align		4
        /*0048*/ 	.byte	0x02, 0x4a
	.zero		1
	.zero		1


	//----- nvinfo : EIATTR_EXIT_INSTR_OFFSETS
	.align		4
        /*004c*/ 	.byte	0x04, 0x1c
        /*004e*/ 	.short	(.L_1553 - .L_1552)


	//   ....[0]....
.L_1552:
        /*0050*/ 	.word	0x00000220


	//   ....[1]....
        /*0054*/ 	.word	0x00000360


	//   ....[2]....
        /*0058*/ 	.word	0x000003b0


	//----- nvinfo : EIATTR_CRS_STACK_SIZE
	.align		4
.L_1553:
        /*005c*/ 	.byte	0x04, 0x1e
        /*005e*/ 	.short	(.L_1555 - .L_1554)
.L_1554:
        /*0060*/ 	.word	0x00000000


	//----- nvinfo : EIATTR_CBANK_PARAM_SIZE
	.align		4
.L_1555:
        /*0064*/ 	.byte	0x03, 0x19
        /*0066*/ 	.short	0x0014


	//----- nvinfo : EIATTR_PARAM_CBANK
	.align		4
        /*0068*/ 	.byte	0x04, 0x0a
        /*006a*/ 	.short	(.L_1557 - .L_1556)
	.align		4
.L_1556:
        /*006c*/ 	.word	index@(.nv.constant0._Z7reduce6IfLj64ELb0EEvPT_S1_j)
        /*0070*/ 	.short	0x0380
        /*0072*/ 	.short	0x0014


	//----- nvinfo : EIATTR_SW_WAR
	.align		4
.L_1557:
        /*0074*/ 	.byte	0x04, 0x36
        /*0076*/ 	.short	(.L_1559 - .L_1558)
.L_1558:
        /*0078*/ 	.word	0x00000008
.L_1559:


//--------------------- .nv.info._Z7reduce6IfLj128ELb0EEvPT_S1_j --------------------------
	.section	.nv.info._Z7reduce6IfLj128ELb0EEvPT_S1_j,"",@"SHT_CUDA_INFO"
	.sectionflags	@""
	.align	4


	//----- nvinfo : EIATTR_CUDA_API_VERSION
	.align		4
        /*0000*/ 	.byte	0x04, 0x37
        /*0002*/ 	.short	(.L_1561 - .L_1560)
.L_1560:
        /*0004*/ 	.word	0x00000082


	//----- nvinfo : EIATTR_KPARAM_INFO
	.align		4
.L_1561:
        /*0008*/ 	.byte	0x04, 0x17
        /*000a*/ 	.short	(.L_1563 - .L_1562)
.L_1562:
        /*000c*/ 	.word	0x00000000
        /*0010*/ 	.short	0x0002
        /*0012*/ 	.short	0x0010
        /*0014*/ 	.byte	0x00, 0xf0, 0x11, 0x00


	//----- nvinfo : EIATTR_KPARAM_INFO
	.align		4
.L_1563:
        /*0018*/ 	.byte	0x04, 0x17
        /*001a*/ 	.short	(.L_1565 - .L_1564)
.L_1564:
        /*001c*/ 	.word	0x00000000
        /*0020*/ 	.short	0x0001
        /*0022*/ 	.short	0x0008
        /*0024*/ 	.byte	0x00, 0xf5, 0x21, 0x00


	//----- nvinfo : EIATTR_KPARAM_INFO
	.align		4
.L_1565:
        /*0028*/ 	.byte	0x04, 0x17
        /*002a*/ 	.short	(.L_1567 - .L_1566)
.L_1566:
        /*002c*/ 	.word	0x00000000
        /*0030*/ 	.short	0x0000
        /*0032*/ 	.short	0x0000
        /*0034*/ 	.byte	0x00, 0xf5, 0x21, 0x00


	//----- nvinfo : EIATTR_SPARSE_MMA_MASK
	.align		4
.L_1567:
        /*0038*/ 	.byte	0x03, 0x50
        /*003a*/ 	.short	0x0000


	//----- nvinfo : EIATTR_MAXREG_COUNT
	.align		4
        /*003c*/ 	.byte	0x03, 0x1b
        /*003e*/ 	.short	0x00ff


	//----- nvinfo : EIATTR_NUM_BARRIERS
	.align		4
        /*0040*/ 	.byte	0x02, 0x4c
        /*0042*/ 	.byte	0x01
	.zero		1


	//----- nvinfo : EIATTR_MERCURY_ISA_VERSION
	.align		4
        /*0044*/ 	.byte	0x03, 0x5f
        /*0046*/ 	.short	0x0101


	//----- nvinfo : EIATTR_VRC_CTA_INIT_COUNT
	.align		4
        /*0048*/ 	.byte	0x02, 0x4a
	.zero		1
	.zero		1


	//----- nvinfo : EIATTR_EXIT_INSTR_OFFSETS
	.align		4
        /*004c*/ 	.byte	0x04, 0x1c
        /*004e*/ 	.short	(.L_1569 - .L_1568)


	//   ....[0]....
.L_1568:
        /*0050*/ 	.word	0x00000280


	//   ....[1]....
        /*0054*/ 	.word	0x000003c0


	//   ....[2]....
        /*0058*/ 	.word	0x00000410


	//----- nvinfo : EIATTR_CRS_STACK_SIZE
	.align		4
.L_1569:
        /*005c*/ 	.byte	0x04, 0x1e
        /*005e*/ 	.short	(.L_1571 - .L_1570)
.L_1570:
        /*0060*/ 	.word	0x00000000


	//----- nvinfo : EIATTR_CBANK_PARAM_SIZE
	.align		4
.L_1571:
        /*0064*/ 	.byte	0x03, 0x19
        /*0066*/ 	.short	0x0014


	//----- nvinfo : EIATTR_PARAM_CBANK
	.align		4
        /*0068*/ 	.byte	0x04, 0x0a
        /*006a*/ 	.short	(.L_1573 - .L_1572)
	.align		4
.L_1572:
        /*006c*/ 	.word	index@(.nv.constant0._Z7reduce6IfLj128ELb0EEvPT_S1_j)
        /*0070*/ 	.short	0x0380
        /*0072*/ 	.short	0x0014


	//----- nvinfo : EIATTR_SW_WAR
	.align		4
.L_1573:
        /*0074*/ 	.byte	0x04, 0x36
        /*0076*/ 	.short	(.L_1575 - .L_1574)
.L_1574:
        /*0078*/ 	.word	0x00000008
.L_1575:


//--------------------- .nv.info._Z7reduce6IfLj256ELb0EEvPT_S1_j --------------------------
	.section	.nv.info._Z7reduce6IfLj256ELb0EEvPT_S1_j,"",@"SHT_CUDA_INFO"
	.sectionflags	@""
	.align	4


	//----- nvinfo : EIATTR_CUDA_API_VERSION
	.align		4
        /*0000*/ 	.byte	0x04, 0x37
        /*0002*/ 	.short	(.L_1577 - .L_1576)
.L_1576:
        /*0004*/ 	.word	0x00000082


	//----- nvinfo : EIATTR_KPARAM_INFO
	.align		4
.L_1577:
        /*0008*/ 	.byte	0x04, 0x17
        /*000a*/ 	.short	(.L_1579 - .L_1578)
.L_1578:
        /*000c*/ 	.word	0x00000000
        /*0010*/ 	.short	0x0002
        /*0012*/ 	.short	0x0010
        /*0014*/ 	.byte	0x00, 0xf0, 0x11, 0x00


	//----- nvinfo : EIATTR_KPARAM_INFO
	.align		4
.L_1579:
        /*0018*/ 	.byte	0x04, 0x17
        /*001a*/ 	.short	(.L_1581 - .L_1580)
.L_1580:
        /*001c*/ 	.word	0x00000000
        /*0020*/ 	.short	0x0001
        /*0022*/ 	.short	0x0008
        /*0024*/ 	.byte	0x00, 0xf5, 0x21, 0x00


	//----- nvinfo : EIATTR_KPARAM_INFO
	.align		4
.L_1581:
        /*0028*/ 	.byte	0x04, 0x17
        /*002a*/ 	.short	(.L_1583 - .L_1582)
.L_1582:
        /*002c*/ 	.word	0x00000000
        /*0030*/ 	.short	0x0000
        /*0032*/ 	.short	0x0000
        /*0034*/ 	.byte	0x00, 0xf5, 0x21, 0x00


	//----- nvinfo : EIATTR_SPARSE_MMA_MASK
	.align		4
.L_1583:
        /*0038*/ 	.byte	0x03, 0x50
        /*003a*/ 	.short	0x0000


	//----- nvinfo : EIATTR_MAXREG_COUNT
	.align		4
        /*003c*/ 	.byte	0x03, 0x1b
        /*003e*/ 	.short	0x00ff


	//----- nvinfo : EIATTR_NUM_BARRIERS
	.align		4
        /*0040*/ 	.byte	0x02, 0x4c
        /*0042*/ 	.byte	0x01
	.zero		1


	//----- nvinfo : EIATTR_MERCURY_ISA_VERSION
	.align		4
        /*0044*/ 	.byte	0x03, 0x5f
        /*0046*/ 	.short	0x0101


	//----- nvinfo : EIATTR_VRC_CTA_INIT_COUNT
	.align		4
        /*0048*/ 	.byte	0x02, 0x4a
	.zero		1
	.zero		1


	//----- nvinfo : EIATTR_EXIT_INSTR_OFFSETS
	.align		4
        /*004c*/ 	.byte	0x04, 0x1c
        /*004e*/ 	.short	(.L_1585 - .L_1584)


	//   ....[0]....
.L_1584:
        /*0050*/ 	.word	0x000002c0


	//   ....[1]....
        /*0054*/ 	.word	0x00000400


	//   ....[2]....
        /*0058*/ 	.word	0x00000450


	//----- nvinfo : EIATTR_CRS_STACK_SIZE
	.align		4
.L_1585:
        /*005c*/ 	.byte	0x04, 0x1e
        /*005e*/ 	.short	(.L_1587 - .L_1586)
.L_1586:
        /*0060*/ 	.word	0x00000000


	//----- nvinfo : EIATTR_CBANK_PARAM_SIZE
	.align		4
.L_1587:
        /*0064*/ 	.byte	0x03, 0x19
        /*0066*/ 	.short	0x0014


	//----- nvinfo : EIATTR_PARAM_CBANK
	.align		4
        /*0068*/ 	.byte	0x04, 0x0a
        /*006a*/ 	.short	(.L_1589 - .L_1588)
	.align		4
.L_1588:
        /*006c*/ 	.word	index@(.nv.constant0._Z7reduce6IfLj256ELb0EEvPT_S1_j)
        /*0070*/ 	.short	0x0380
        /*0072*/ 	.short	0x0014


	//----- nvinfo : EIATTR_SW_WAR
	.align		4
.L_1589:
        /*0074*/ 	.byte	0x04, 0x36
        /*0076*/ 	.short	(.L_1591 - .L_1590)
.L_1590:
        /*0078*/ 	.word	0x00000008
.L_1591:


//--------------------- .nv.info._Z7reduce6IfLj512ELb0EEvPT_S1_j --------------------------
	.section	.nv.info._Z7reduce6IfLj512ELb0EEvPT_S1_j,"",@"SHT_CUDA_INFO"
	.sectionflags	@""
	.align	4


	//----- nvinfo : EIATTR_CUDA_API_VERSION
	.align		4
        /*0000*/ 	.byte	0x04, 0x37
        /*0002*/ 	.short	(.L_1593 - .L_1592)
.L_1592:
        /*0004*/ 	.word	0x00000082


	//----- nvinfo : EIATTR_KPARAM_INFO
	.align		4
.L_1593:
        /*0008*/ 	.byte	0x04, 0x17
        /*000a*/ 	.short	(.L_1595 - .L_1594)
.L_1594:
        /*000c*/ 	.word	0x00000000
        /*0010*/ 	.short	0x0002
        /*0012*/ 	.short	0x0010
        /*0014*/ 	.byte	0x00, 0xf0, 0x11, 0x00


	//----- nvinfo : EIATTR_KPARAM_INFO
	.align		4
.L_1595:
        /*0018*/ 	.byte	0x04, 0x17
        /*001a*/ 	.short	(.L_1597 - .L_1596)
.L_1596:
        /*001c*/ 	.word	0x00000000
        /*0020*/ 	.short	0x0001
        /*0022*/ 	.short	0x0008
        /*0024*/ 	.byte	0x00, 0xf5, 0x21, 0x00


	//----- nvinfo : EIATTR_KPARAM_INFO
	.align		4
.L_1597:
        /*0028*/ 	.byte	0x04, 0x17
        /*002a*/ 	.short	(.L_1599 - .L_1598)
.L_1598:
        /*002c*/ 	.word	0x00000000
        /*0030*/ 	.short	0x0000
        /*0032*/ 	.short	0x0000
        /*0034*/ 	.byte	0x00, 0xf5, 0x21, 0x00


	//----- nvinfo : EIATTR_SPARSE_MMA_MASK
	.align		4
.L_1599:
        /*0038*/ 	.byte	0x03, 0x50
        /*003a*/ 	.short	0x0000


	//----- nvinfo : EIATTR_MAXREG_COUNT
	.align		4
        /*003c*/ 	.byte	0x03, 0x1b
        /*003e*/ 	.short	0x00ff


	//----- nvinfo : EIATTR_NUM_BARRIERS
	.align		4
        /*0040*/ 	.byte	0x02, 0x4c
        /*0042*/ 	.byte	0x01
	.zero		1


	//----- nvinfo : EIATTR_MERCURY_ISA_VERSION
	.align		4
        /*0044*/ 	.byte	0x03, 0x5f
        /*0046*/ 	.short	0x0101


	//----- nvinfo : EIATTR_VRC_CTA_INIT_COUNT
	.align		4
        /*0048*/ 	.byte	0x02, 0x4a
	.zero		1
	.zero		1


	//----- nvinfo : EIATTR_EXIT_INSTR_OFFSETS
	.align		4
        /*004c*/ 	.byte	0x04, 0x1c
        /*004e*/ 	.short	(.L_1601 - .L_1600)


	//   ....[0]....
.L_1600:
        /*0050*/ 	.word	0x00000320


	//   ....[1]....
        /*0054*/ 	.word	0x00000460


	//   ....[2]....
        /*0058*/ 	.word	0x000004b0


	//----- nvinfo : EIATTR_CRS_STACK_SIZE
	.align		4
.L_1601:
        /*005c*/ 	.byte	0x04, 0x1e
        /*005e*/ 	.short	(.L_1603 - .L_1602)
.L_1602:
        /*0060*/ 	.word	0x00000000


	//----- nvinfo : EIATTR_CBANK_PARAM_SIZE
	.align		4
.L_1603:
        /*0064*/ 	.byte	0x03, 0x19
        /*0066*/ 	.short	0x0014


	//----- nvinfo : EIATTR_PARAM_CBANK
	.align		4
        /*0068*/ 	.byte	0x04, 0x0a
        /*006a*/ 	.short	(.L_1605 - .L_1604)
	.align		4
.L_1604:
        /*006c*/ 	.word	index@(.nv.constant0._Z7reduce6IfLj512ELb0EEvPT_S1_j)
        /*0070*/ 	.short	0x0380
        /*0072*/ 	.short	0x0014


	//----- nvinfo : EIATTR_SW_WAR
	.align		4
.L_1605:
        /*0074*/ 	.byte	0x04, 0x36
        /*0076*/ 	.short	(.L_1607 - .L_1606)
.L_1606:
        /*0078*/ 	.word	0x00000008
.L_1607:


//--------------------- .nv.info._Z7reduce6IfLj1ELb1EEvPT_S1_j --------------------------
	.section	.nv.info._Z7reduce6IfLj1ELb1EEvPT_S1_j,"",@"SHT_CUDA_INFO"
	.sectionflags	@""
	.align	4


	//----- nvinfo : EIATTR_CUDA_API_VERSION
	.align		4
        /*0000*/ 	.byte	0x04, 0x37
        /*0002*/ 	.short	(.L_1609 - .L_1608)
.L_1608:
        /*0004*/ 	.word	0x00000082


	//----- nvinfo : EIATTR_KPARAM_INFO
	.align		4
.L_1609:
        /*0008*/ 	.byte	0x04, 0x17
        /*000a*/ 	.short	(.L_1611 - .L_1610)
.L_1610:
        /*000c*/ 	.word	0x00000000
        /*0010*/ 	.short	0x0002
        /*0012*/ 	.short	0x0010
        /*0014*/ 	.byte	0x00, 0xf0, 0x11, 0x00


	//----- nvinfo : EIATTR_KPARAM_INFO
	.align		4
.L_1611:
        /*0018*/ 	.byte	0x04, 0x17
        /*001a*/ 	.short	(.L_1613 - .L_1612)
.L_1612:
        /*001c*/ 	.word	0x00000000
        /*0020*/ 	.short	0x0001
        /*0022*/ 	.short	0x0008
        /*0024*/ 	.byte	0x00, 0xf5, 0x21, 0x00


	//----- nvinfo : EIATTR_KPARAM_INFO
	.align		4
.L_1613:
        /*0028*/ 	.byte	0x04, 0x17
        /*002a*/ 	.short	(.L_1615 - .L_1614)
.L_1614:
        /*002c*/ 	.word	0x00000000
        /*0030*/ 	.short	0x0000
        /*0032*/ 	.short	0x0000
        /*0034*/ 	.byte	0x00, 0xf5, 0x21, 0x00


	//----- nvinfo : EIATTR_SPARSE_MMA_MASK
	.align		4
.L_1615:
        /*0038*/ 	.byte	0x03, 0x50
        /*003a*/ 	.short	0x0000


	//----- nvinfo : EIATTR_MAXREG_COUNT
	.align		4
        /*003c*/ 	.byte	0x03, 0x1b
        /*003e*/ 	.short	0x00ff


	//----- nvinfo : EIATTR_NUM_BARRIERS
	.align		4
        /*0040*/ 	.byte	0x02, 0x4c
        /*0042*/ 	.byte	0x01
	.zero		1


	//----- nvinfo : EIATTR_MERCURY_ISA_VERSION
	.align		4
        /*0044*/ 	.byte	0x03, 0x5f
        /*0046*/ 	.short	0x0101


	//----- nvinfo : EIATTR_VRC_CTA_INIT_COUNT
	.align		4
        /*0048*/ 	.byte	0x02, 0x4a
	.zero		1
	.zero		1


	//----- nvinfo : EIATTR_EXIT_INSTR_OFFSETS
	.align		4
        /*004c*/ 	.byte	0x04, 0x1c
        /*004e*/ 	.short	(.L_1617 - .L_1616)


	//   ....[0]....
.L_1616:
        /*0050*/ 	.word	0x000001d0


	//   ....[1]....
        /*0054*/ 	.word	0x00000220


	//----- nvinfo : EIATTR_CRS_STACK_SIZE
	.align		4
.L_1617:
        /*0058*/ 	.byte	0x04, 0x1e
        /*005a*/ 	.short	(.L_1619 - .L_1618)
.L_1618:
        /*005c*/ 	.word	0x00000000


	//----- nvinfo : EIATTR_CBANK_PARAM_SIZE
	.align		4
.L_1619:
        /*0060*/ 	.byte	0x03, 0x19
        /*0062*/ 	.short	0x0014


	//----- nvinfo : EIATTR_PARAM_CBANK
	.align		4
        /*0064*/ 	.byte	0x04, 0x0a
        /*0066*/ 	.short	(.L_1621 - .L_1620)
	.align		4
.L_1620:
        /*0068*/ 	.word	index@(.nv.constant0._Z7reduce6IfLj1ELb1EEvPT_S1_j)
        /*006c*/ 	.short	0x0380
        /*006e*/ 	.short	0x0014


	//----- nvinfo : EIATTR_SW_WAR
	.align		4
.L_1621:
        /*0070*/ 	.byte	0x04, 0x36
        /*0072*/ 	.short	(.L_1623 - .L_1622)
.L_1622:
        /*0074*/ 	.word	0x00000008
.L_1623:


//--------------------- .nv.info._Z7reduce6IfLj2ELb1EEvPT_S1_j --------------------------
	.section	.nv.info._Z7reduce6IfLj2ELb1EEvPT_S1_j,"",@"SHT_CUDA_INFO"
	.sectionflags	@""
	.align	4


	//----- nvinfo : EIATTR_CUDA_API_VERSION
	.align		4
        /*0000*/ 	.byte	0x04, 0x37
        /*0002*/ 	.short	(.L_1625 - .L_1624)
.L_1624:
        /*0004*/ 	.word	0x00000082


	//----- nvinfo : EIATTR_KPARAM_INFO
	.align		4
.L_1625:
        /*0008*/ 	.byte	0x04, 0x17
        /*000a*/ 	.short	(.L_1627 - .L_1626)
.L_1626:
        /*000c*/ 	.word	0x00000000
        /*0010*/ 	.short	0x0002
        /*0012*/ 	.short	0x0010
        /*0014*/ 	.byte	0x00, 0xf0, 0x11, 0x00


	//----- nvinfo : EIATTR_KPARAM_INFO
	.align		4
.L_1627:
        /*0018*/ 	.byte	0x04, 0x17
        /*001a*/ 	.short	(.L_1629 - .L_1628)
.L_1628:
        /*001c*/ 	.word	0x00000000
        /*0020*/ 	.short	0x0001
        /*0022*/ 	.short	0x0008
        /*0024*/ 	.byte	0x00, 0xf5, 0x21, 0x00


	//----- nvinfo : EIATTR_KPARAM_INFO
	.align		4
.L_1629:
        /*0028*/ 	.byte	0x04, 0x17
        /*002a*/ 	.short	(.L_1631 - .L_1630)
.L_1630:
        /*002c*/ 	.word	0x00000000
        /*0030*/ 	.short	0x0000
        /*0032*/ 	.short	0x0000
        /*0034*/ 	.byte	0x00, 0xf5, 0x21, 0x00


	//----- nvinfo : EIATTR_SPARSE_MMA_MASK
	.align		4
.L_1631:
        /*0038*/ 	.byte	0x03, 0x50
        /*003a*/ 	.short	0x0000


	//----- nvinfo : EIATTR_MAXREG_COUNT
	.align		4
        /*003c*/ 	.byte	0x03, 0x1b
        /*003e*/ 	.short	0x00ff


	//----- nvinfo : EIATTR_NUM_BARRIERS
	.align		4
        /*0040*/ 	.byte	0x02, 0x4c
        /*0042*/ 	.byte	0x01
	.zero		1


	//----- nvinfo : EIATTR_MERCURY_ISA_VERSION
	.align		4
        /*0044*/ 	.byte	0x03, 0x5f
        /*0046*/ 	.short	0x0101


	//----- nvinfo : EIATTR_VRC_CTA_INIT_COUNT
	.align		4
        /*0048*/ 	.byte	0x02, 0x4a
	.zero		1
	.zero		1


	//----- nvinfo : EIATTR_EXIT_INSTR_OFFSETS
	.align		4
        /*004c*/ 	.byte	0x04, 0x1c
        /*004e*/ 	.short	(.L_1633 - .L_1632)


	//   ....[0]....
.L_1632:
        /*0050*/ 	.word	0x000001f0


	//   ....[1]....
        /*0054*/ 	.word	0x00000240


	//   ....[2]....
        /*0058*/ 	.word	0x00000290


	//----- nvinfo : EIATTR_CRS_STACK_SIZE
	.align		4
.L_1633:
        /*005c*/ 	.byte	0x04, 0x1e
        /*005e*/ 	.short	(.L_1635 - .L_1634)
.L_1634:
        /*0060*/ 	.word	0x00000000


	//----- nvinfo : EIATTR_CBANK_PARAM_SIZE
	.align		4
.L_1635:
        /*0064*/ 	.byte	0x03, 0x19
        /*0066*/ 	.short	0x0014


	//----- nvinfo : EIATTR_PARAM_CBANK
	.align		4
        /*0068*/ 	.byte	0x04, 0x0a
        /*006a*/ 	.short	(.L_1637 - .L_1636)
	.align		4
.L_1636:
        /*006c*/ 	.word	index@(.nv.constant0._Z7reduce6IfLj2ELb1EEvPT_S1_j)
        /*0070*/ 	.short	0x0380
        /*0072*/ 	.short	0x0014


	//----- nvinfo : EIATTR_SW_WAR
	.align		4
.L_1637:
        /*0074*/ 	.byte	0x04, 0x36
        /*0076*/ 	.short	(.L_1639 - .L_1638)
.L_1638:
        /*0078*/ 	.word	0x00000008
.L_1639:


//--------------------- .nv.info._Z7reduce6IfLj4ELb1EEvPT_S1_j --------------------------
	.section	.nv.info._Z7reduce6IfLj4ELb1EEvPT_S1_j,"",@"SHT_CUDA_INFO"
	.sectionflags	@""
	.align	4


	//----- nvinfo : EIATTR_CUDA_API_VERSION
	.align		4
        /*0000*/ 	.byte	0x04, 0x37
        /*0002*/ 	.short	(.L_1641 - .L_1640)
.L_1640:
        /*0004*/ 	.word	0x00000082


	//----- nvinfo : EIATTR_KPARAM_INFO
	.align		4
.L_1641:
        /*0008*/ 	.byte	0x04, 0x17
        /*000a*/ 	.short	(.L_1643 - .L_1642)
.L_1642:
        /*000c*/ 	.word	0x00000000
        /*0010*/ 	.short	0x0002
        /*0012*/ 	.short	0x0010
        /*0014*/ 	.byte	0x00, 0xf0, 0x11, 0x00


	//----- nvinfo : EIATTR_KPARAM_INFO
	.align		4
.L_1643:
        /*0018*/ 	.byte	0x04, 0x17
        /*001a*/ 	.short	(.L_1645 - .L_1644)
.L_1644:
        /*001c*/ 	.word	0x00000000
        /*0020*/ 	.short	0x0001
        /*0022*/ 	.short	0x0008
        /*0024*/ 	.byte	0x00, 0xf5, 0x21, 0x00


	//----- nvinfo : EIATTR_KPARAM_INFO
	.align		4
.L_1645:
        /*0028*/ 	.byte	0x04, 0x17
        /*002a*/ 	.short	(.L_1647 - .L_1646)
.L_1646:
        /*002c*/ 	.word	0x00000000
        /*0030*/ 	.short	0x0000
        /*0032*/ 	.short	0x0000
        /*0034*/ 	.byte	0x00, 0xf5, 0x21, 0x00


	//----- nvinfo : EIATTR_SPARSE_MMA_MASK
	.align		4
.L_1647:
        /*0038*/ 	.byte	0x03, 0x50
        /*003a*/ 	.short	0x0000


	//----- nvinfo : EIATTR_MAXREG_COUNT
	.align		4
        /*003c*/ 	.byte	0x03, 0x1b
        /*003e*/ 	.short	0x00ff


	//----- nvinfo : EIATTR_NUM_BARRIERS
	.align		4
        /*0040*/ 	.byte	0x02, 0x4c
        /*0042*/ 	.byte	0x01
	.zero		1


	//----- nvinfo : EIATTR_MERCURY_ISA_VERSION
	.align		4
        /*0044*/ 	.byte	0x03, 0x5f
        /*0046*/ 	.short	0x0101


	//----- nvinfo : EIATTR_VRC_CTA_INIT_COUNT
	.align		4
        /*0048*/ 	.byte	0x02, 0x4a
	.zero		1
	.zero		1


	//----- nvinfo : EIATTR_EXIT_INSTR_OFFSETS
	.align		4
        /*004c*/ 	.byte	0x04, 0x1c
        /*004e*/ 	.short	(.L_1649 - .L_1648)


	//   ....[0]....
.L_1648:
        /*0050*/ 	.word	0x000001f0


	//   ....[1]....
        /*0054*/ 	.word	0x00000270


	//   ....[2]....
        /*0058*/ 	.word	0x000002c0


	//----- nvinfo : EIATTR_CRS_STACK_SIZE
	.align		4
.L_1649:
        /*005c*/ 	.byte	0x04, 0x1e
        /*005e*/ 	.short	(.L_1651 - .L_1650)
.L_1650:
        /*0060*/ 	.word	0x00000000


	//----- nvinfo : EIATTR_CBANK_PARAM_SIZE
	.align		4
.L_1651:
        /*0064*/ 	.byte	0x03, 0x19
        /*0066*/ 	.short	0x0014


	//----- nvinfo : EIATTR_PARAM_CBANK
	.align		4
        /*0068*/ 	.byte	0x04, 0x0a
        /*006a*/ 	.short	(.L_1653 - .L_1652)
	.align		4
.L_1652:
        /*006c*/ 	.word	index@(.nv.constant0._Z7reduce6IfLj4ELb1EEvPT_S1_j)
        /*0070*/ 	.short	0x0380
        /*0072*/ 	.short	0x0014


	//----- nvinfo : EIATTR_SW_WAR
	.align		4
.L_1653:
        /*0074*/ 	.byte	0x04, 0x36
        /*0076*/ 	.short	(.L_1655 - .L_1654)
.L_1654:
        /*0078*/ 	.word	0x00000008
.L_1655:


//--------------------- .nv.info._Z7reduce6IfLj8ELb1EEvPT_S1_j --------------------------
	.section	.nv.info._Z7reduce6IfLj8ELb1EEvPT_S1_j,"",@"SHT_CUDA_INFO"
	.sectionflags	@""
	.align	4


	//----- nvinfo : EIATTR_CUDA_API_VERSION
	.align		4
        /*0000*/ 	.byte	0x04, 0x37
        /*0002*/ 	.short	(.L_1657 - .L_1656)
.L_1656:
        /*0004*/ 	.word	0x00000082


	//----- nvinfo : EIATTR_KPARAM_INFO
	.align		4
.L_1657:
        /*0008*/ 	.byte	0x04, 0x17
        /*000a*/ 	.short	(.L_1659 - .L_1658)
.L_1658:
        /*000c*/ 	.word	0x00000000
        /*0010*/ 	.short	0x0002
        /*0012*/ 	.short	0x0010
        /*0014*/ 	.byte	0x00, 0xf0, 0x11, 0x00


	//----- nvinfo : EIATTR_KPARAM_INFO
	.align		4
.L_1659:
        /*0018*/ 	.byte	0x04, 0x17
        /*001a*/ 	.short	(.L_1661 - .L_1660)
.L_1660:
        /*001c*/ 	.word	0x00000000
        /*0020*/ 	.short	0x0001
        /*0022*/ 	.short	0x0008
        /*0024*/ 	.byte	0x00, 0xf5, 0x21, 0x00


	//----- nvinfo : EIATTR_KPARAM_INFO
	.align		4
.L_1661:
        /*0028*/ 	.byte	0x04, 0x17
        /*002a*/ 	.short	(.L_1663 - .L_1662)
.L_1662:
        /*002c*/ 	.word	0x00000000
        /*0030*/ 	.short	0x0000
        /*0032*/ 	.short	0x0000
        /*0034*/ 	.byte	0x00, 0xf5, 0x21, 0x00


	//----- nvinfo : EIATTR_SPARSE_MMA_MASK
	.align		4
.L_1663:
        /*0038*/ 	.byte	0x03, 0x50
        /*003a*/ 	.short	0x0000


	//----- nvinfo : EIATTR_MAXREG_COUNT
	.align		4
        /*003c*/ 	.byte	0x03, 0x1b
        /*003e*/ 	.short	0x00ff


	//----- nvinfo : EIATTR_NUM_BARRIERS
	.align		4
        /*0040*/ 	.byte	0x02, 0x4c
        /*0042*/ 	.byte	0x01
	.zero		1


	//----- nvinfo : EIATTR_MERCURY_ISA_VERSION
	.align		4
        /*0044*/ 	.byte	0x03, 0x5f
        /*0046*/ 	.short	0x0101


	//----- nvinfo : EIATTR_VRC_CTA_INIT_COUNT
	.align		4
        /*0048*/ 	.byte	0x02, 0x4a
	.zero		1
	.zero		1


	//----- nvinfo : EIATTR_EXIT_INSTR_OFFSETS
	.align		4
        /*004c*/ 	.byte	0x04, 0x1c
        /*004e*/ 	.short	(.L_1665 - .L_1664)


	//   ....[0]....
.L_1664:
        /*0050*/ 	.word	0x000001f0


	//   ....[1]....
        /*0054*/ 	.word	0x000002a0


	//   ....[2]....
        /*0058*/ 	.word	0x000002f0


	//----- nvinfo : EIATTR_CRS_STACK_SIZE
	.align		4
.L_1665:
        /*005c*/ 	.byte	0x04, 0x1e
        /*005e*/ 	.short	(.L_1667 - .L_1666)
.L_1666:
        /*0060*/ 	.word	0x00000000


	//----- nvinfo : EIATTR_CBANK_PARAM_SIZE
	.align		4
.L_1667:
        /*0064*/ 	.byte	0x03, 0x19
        /*0066*/ 	.short	0x0014


	//----- nvinfo : EIATTR_PARAM_CBANK
	.align		4
        /*0068*/ 	.byte	0x04, 0x0a
        /*006a*/ 	.short	(.L_1669 - .L_1668)
	.align		4
.L_1668:
        /*006c*/ 	.word	index@(.nv.constant0._Z7reduce6IfLj8ELb1EEvPT_S1_j)
        /*0070*/ 	.short	0x0380
        /*0072*/ 	.short	0x0014


	//----- nvinfo : EIATTR_SW_WAR
	.align		4
.L_1669:
        /*0074*/ 	.byte	0x04, 0x36
        /*0076*/ 	.short	(.L_1671 - .L_1670)
.L_1670:
        /*0078*/ 	.word	0x00000008
.L_1671:


//--------------------- .nv.info._Z7reduce6IfLj16ELb1EEvPT_S1_j --------------------------
	.section	.nv.info._Z7reduce6IfLj16ELb1EEvPT_S1_j,"",@"SHT_CUDA_INFO"
	.sectionflags	@""
	.align	4


	//----- nvinfo : EIATTR_CUDA_API_VERSION
	.align		4
        /*0000*/ 	.byte	0x04, 0x37
        /*0002*/ 	.short	(.L_1673 - .L_1672)
.L_1672:
        /*0004*/ 	.word	0x00000082


	//----- nvinfo : EIATTR_KPARAM_INFO
	.align		4
.L_1673:
        /*0008*/ 	.byte	0x04, 0x17
        /*000a*/ 	.short	(.L_1675 - .L_1674)
.L_1674:
        /*000c*/ 	.word	0x00000000
        /*0010*/ 	.short	0x0002
        /*0012*/ 	.short	0x0010
        /*0014*/ 	.byte	0x00, 0xf0, 0x11, 0x00


	//----- nvinfo : EIATTR_KPARAM_INFO
	.align		4
.L_1675:
        /*0018*/ 	.byte	0x04, 0x17
        /*001a*/ 	.short	(.L_1677 - .L_1676)
.L_1676:
        /*001c*/ 	.word	0x00000000
        /*0020*/ 	.short	0x0001
        /*0022*/ 	.short	0x0008
        /*0024*/ 	.byte	0x00, 0xf5, 0x21, 0x00


	//----- nvinfo : EIATTR_KPARAM_INFO
	.align		4
.L_1677:
        /*0028*/ 	.byte	0x04, 0x17
        /*002a*/ 	.short	(.L_1679 - .L_1678)
.L_1678:
        /*002c*/ 	.word	0x00000000
        /*0030*/ 	.short	0x0000
        /*0032*/ 	.short	0x0000
        /*0034*/ 	.byte	0x00, 0xf5, 0x21, 0x00


	//----- nvinfo : EIATTR_SPARSE_MMA_MASK
	.align		4
.L_1679:
        /*0038*/ 	.byte	0x03, 0x50
        /*003a*/ 	.short	0x0000


	//----- nvinfo : EIATTR_MAXREG_COUNT
	.align		4
        /*003c*/ 	.byte	0x03, 0x1b
        /*003e*/ 	.short	0x00ff


	//----- nvinfo : EIATTR_NUM_BARRIERS
	.align		4
        /*0040*/ 	.byte	0x02, 0x4c
        /*0042*/ 	.byte	0x01
	.zero		1


	//----- nvinfo : EIATTR_MERCURY_ISA_VERSION
	.align		4
        /*0044*/ 	.byte	0x03, 0x5f
        /*0046*/ 	.short	0x0101


	//----- nvinfo : EIATTR_VRC_CTA_INIT_COUNT
	.align		4
        /*0048*/ 	.byte	0x02, 0x4a
	.zero		1
	.zero		1


	//----- nvinfo : EIATTR_EXIT_INSTR_OFFSETS
	.align		4
        /*004c*/ 	.byte	0x04, 0x1c
        /*004e*/ 	.short	(.L_1681 - .L_1680)


	//   ....[0]....
.L_1680:
        /*0050*/ 	.word	0x000001f0


	//   ....[1]....
        /*0054*/ 	.word	0x000002d0


	//   ....[2]....
        /*0058*/ 	.word	0x00000320


	//----- nvinfo : EIATTR_CRS_STACK_SIZE
	.align		4
.L_1681:
        /*005c*/ 	.byte	0x04, 0x1e
        /*005e*/ 	.short	(.L_1683 - .L_1682)
.L_1682:
        /*0060*/ 	.word	0x00000000


	//----- nvinfo : EIATTR_CBANK_PARAM_SIZE
	.align		4
.L_1683:
        /*0064*/ 	.byte	0x03, 0x19
        /*0066*/ 	.short	0x0014


	//----- nvinfo : EIATTR_PARAM_CBANK
	.align		4
        /*0068*/ 	.byte	0x04, 0x0a
        /*006a*/ 	.short	(.L_1685 - .L_1684)
	.align		4
.L_1684:
        /*006c*/ 	.word	index@(.nv.constant0._Z7reduce6IfLj16ELb1EEvPT_S1_j)
        /*0070*/ 	.short	0x0380
        /*0072*/ 	.short	0x0014


	//----- nvinfo : EIATTR_SW_WAR
	.align		4
.L_1685:
        /*0074*/ 	.byte	0x04, 0x36
        /*0076*/ 	.short	(.L_1687 - .L_1686)
.L_1686:
        /*0078*/ 	.word	0x00000008
.L_1687:


//--------------------- .nv.info._Z7reduce6IfLj32ELb1EEvPT_S1_j --------------------------
	.section	.nv.info._Z7reduce6IfLj32ELb1EEvPT_S1_j,"",@"SHT_CUDA_INFO"
	.sectionflags	@""
	.align	4


	//----- nvinfo : EIATTR_CUDA_API_VERSION
	.align		4
        /*0000*/ 	.byte	0x04, 0x37
        /*0002*/ 	.short	(.L_1689 - .L_1688)
.L_1688:
        /*0004*/ 	.word	0x00000082


	//----- nvinfo : EIATTR_KPARAM_INFO
	.align		4
.L_1689:
        /*0008*/ 	.byte	0x04, 0x17
        /*000a*/ 	.short	(.L_1691 - .L_1690)
.L_1690:
        /*000c*/ 	.word	0x00000000
        /*0010*/ 	.short	0x0002
        /*0012*/ 	.short	0x0010
        /*0014*/ 	.byte	0x00, 0xf0, 0x11, 0x00


	//----- nvinfo : EIATTR_KPARAM_INFO
	.align		4
.L_1691:
        /*0018*/ 	.byte	0x04, 0x17
        /*001a*/ 	.short	(.L_1693 - .L_1692)
.L_1692:
        /*001c*/ 	.word	0x00000000
        /*0020*/ 	.short	0x0001
        /*0022*/ 	.short	0x0008
        /*0024*/ 	.byte	0x00, 0xf5, 0x21, 0x00


	//----- nvinfo : EIATTR_KPARAM_INFO
	.align		4
.L_1693:
        /*0028*/ 	.byte	0x04, 0x17
        /*002a*/ 	.short	(.L_1695 - .L_1694)
.L_1694:
        /*002c*/ 	.word	0x00000000
        /*0030*/ 	.short	0x0000
        /*0032*/ 	.short	0x0000
        /*0034*/ 	.byte	0x00, 0xf5, 0x21, 0x00


	//----- nvinfo : EIATTR_SPARSE_MMA_MASK
	.align		4
.L_1695:
        /*0038*/ 	.byte	0x03, 0x50
        /*003a*/ 	.short	0x0000


	//----- nvinfo : EIATTR_MAXREG_COUNT
	.align		4
        /*003c*/ 	.byte	0x03, 0x1b
        /*003e*/ 	.short	0x00ff


	//----- nvinfo : EIATTR_NUM_BARRIERS
	.align		4
        /*0040*/ 	.byte	0x02, 0x4c
        /*0042*/ 	.byte	0x01
	.zero		1


	//----- nvinfo : EIATTR_MERCURY_ISA_VERSION
	.align		4
        /*0044*/ 	.byte	0x03, 0x5f
        /*0046*/ 	.short	0x0101


	//----- nvinfo : EIATTR_VRC_CTA_INIT_COUNT
	.align		4
        /*0048*/ 	.byte	0x02, 0x4a
	.zero		1
	.zero		1


	//----- nvinfo : EIATTR_EXIT_INSTR_OFFSETS
	.align		4
        /*004c*/ 	.byte	0x04, 0x1c
        /*004e*/ 	.short	(.L_1697 - .L_1696)


	//   ....[0]....
.L_1696:
        /*0050*/ 	.word	0x00000200


	//   ....[1]....
        /*0054*/ 	.word	0x00000310


	//   ....[2]....
        /*0058*/ 	.word	0x00000360


	//----- nvinfo : EIATTR_CRS_STACK_SIZE
	.align		4
.L_1697:
        /*005c*/ 	.byte	0x04, 0x1e
        /*005e*/ 	.short	(.L_1699 - .L_1698)
.L_1698:
        /*0060*/ 	.word	0x00000000


	//----- nvinfo : EIATTR_CBANK_PARAM_SIZE
	.align		4
.L_1699:
        /*0064*/ 	.byte	0x03, 0x19
        /*0066*/ 	.short	0x0014


	//----- nvinfo : EIATTR_PARAM_CBANK
	.align		4
        /*0068*/ 	.byte	0x04, 0x0a
        /*006a*/ 	.short	(.L_1701 - .L_1700)
	.align		4
.L_1700:
        /*006c*/ 	.word	index@(.nv.constant0._Z7reduce6IfLj32ELb1EEvPT_S1_j)
        /*0070*/ 	.short	0x0380
        /*0072*/ 	.short	0x0014


	//----- nvinfo : EIATTR_SW_WAR
	.align		4
.L_1701:
        /*0074*/ 	.byte	0x04, 0x36
        /*0076*/ 	.short	(.L_1703 - .L_1702)
.L_1702:
        /*0078*/ 	.word	0x00000008
.L_1703:


//--------------------- .nv.info._Z7reduce6IfLj64ELb1EEvPT_S1_j --------------------------
	.section	.nv.info._Z7reduce6IfLj64ELb1EEvPT_S1_j,"",@"SHT_CUDA_INFO"
	.sectionflags	@""
	.align	4


	//----- nvinfo : EIATTR_CUDA_API_VERSION
	.align		4
        /*0000*/ 	.byte	0x04, 0x37
        /*0002*/ 	.short	(.L_1705 - .L_1704)
.L_1704:
        /*0004*/ 	.word	0x00000082


	//----- nvinfo : EIATTR_KPARAM_INFO
	.align		4
.L_1705:
        /*0008*/ 	.byte	0x04, 0x17
        /*000a*/ 	.short	(.L_1707 - .L_1706)
.L_1706:
        /*000c*/ 	.word	0x00000000
        /*0010*/ 	.short	0x0002
        /*0012*/ 	.short	0x0010
        /*0014*/ 	.byte	0x00, 0xf0, 0x11, 0x00


	//----- nvinfo : EIATTR_KPARAM_INFO
	.align		4
.L_1707:
        /*0018*/ 	.byte	0x04, 0x17
        /*001a*/ 	.short	(.L_1709 - .L_1708)
.L_1708:
        /*001c*/ 	.word	0x00000000
        /*0020*/ 	.short	0x0001
        /*0022*/ 	.short	0x0008
        /*0024*/ 	.byte	0x00, 0xf5, 0x21, 0x00


	//----- nvinfo : EIATTR_KPARAM_INFO
	.align		4
.L_1709:
        /*0028*/ 	.byte	0x04, 0x17
        /*002a*/ 	.short	(.L_1711 - .L_1710)
.L_1710:
        /*002c*/ 	.word	0x00000000
        /*0030*/ 	.short	0x0000
        /*0032*/ 	.short	0x0000
        /*0034*/ 	.byte	0x00, 0xf5, 0x21, 0x00


	//----- nvinfo : EIATTR_SPARSE_MMA_MASK
	.align		4
.L_1711:
        /*0038*/ 	.byte	0x03, 0x50
        /*003a*/ 	.short	0x0000


	//----- nvinfo : EIATTR_MAXREG_COUNT
	.align		4
        /*003c*/ 	.byte	0x03, 0x1b
        /*003e*/ 	.short	0x00ff


	//----- nvinfo : EIATTR_NUM_BARRIERS
	.align		4
        /*0040*/ 	.byte	0x02, 0x4c
        /*0042*/ 	.byte	0x01
	.zero		1


	//----- nvinfo : EIATTR_MERCURY_ISA_VERSION
	.align		4
        /*0044*/ 	.byte	0x03, 0x5f
        /*0046*/ 	.short	0x0101


	//----- nvinfo : EIATTR_VRC_CTA_INIT_COUNT
	.align		4
        /*0048*/ 	.byte	0x02, 0x4a
	.zero		1
	.zero		1


	//----- nvinfo : EIATTR_EXIT_INSTR_OFFSETS
	.align		4
        /*004c*/ 	.byte	0x04, 0x1c
        /*004e*/ 	.short	(.L_1713 - .L_1712)


	//   ....[0]....
.L_1712:
        /*0050*/ 	.word	0x00000200


	//   ....[1]....
        /*0054*/ 	.word	0x00000340


	//   ....[2]....
        /*0058*/ 	.word	0x00000390


	//----- nvinfo : EIATTR_CRS_STACK_SIZE
	.align		4
.L_1713:
        /*005c*/ 	.byte	0x04, 0x1e
        /*005e*/ 	.short	(.L_1715 - .L_1714)
.L_1714:
        /*0060*/ 	.word	0x00000000


	//----- nvinfo : EIATTR_CBANK_PARAM_SIZE
	.align		4
.L_1715:
        /*0064*/ 	.byte	0x03, 0x19
        /*0066*/ 	.short	0x0014


	//----- nvinfo : EIATTR_PARAM_CBANK
	.align		4
        /*0068*/ 	.byte	0x04, 0x0a
        /*006a*/ 	.short	(.L_1717 - .L_1716)
	.align		4
.L_1716:
        /*006c*/ 	.word	index@(.nv.constant0._Z7reduce6IfLj64ELb1EEvPT_S1_j)
        /*0070*/ 	.short	0x0380
        /*0072*/ 	.short	0x0014


	//----- nvinfo : EIATTR_SW_WAR
	.align		4
.L_1717:
        /*0074*/ 	.byte	0x04, 0x36
        /*0076*/ 	.short	(.L_1719 - .L_1718)
.L_1718:
        /*0078*/ 	.word	0x00000008
.L_1719:


//--------------------- .nv.info._Z7reduce6IfLj128ELb1EEvPT_S1_j --------------------------
	.section	.nv.info._Z7reduce6IfLj128ELb1EEvPT_S1_j,"",@"SHT_CUDA_INFO"
	.sectionflags	@""
	.align	4


	//----- nvinfo : EIATTR_CUDA_API_VERSION
	.align		4
        /*0000*/ 	.byte	0x04, 0x37
        /*0002*/ 	.short	(.L_1721 - .L_1720)
.L_1720:
        /*0004*/ 	.word	0x00000082


	//----- nvinfo : EIATTR_KPARAM_INFO
	.align		4
.L_1721:
        /*0008*/ 	.byte	0x04, 0x17
        /*000a*/ 	.short	(.L_1723 - .L_1722)
.L_1722:
        /*000c*/ 	.word	0x00000000
        /*0010*/ 	.short	0x0002
        /*0012*/ 	.short	0x0010
        /*0014*/ 	.byte	0x00, 0xf0, 0x11, 0x00


	//----- nvinfo : EIATTR_KPARAM_INFO
	.align		4
.L_1723:
        /*0018*/ 	.byte	0x04, 0x17
        /*001a*/ 	.short	(.L_1725 - .L_1724)
.L_1724:
        /*001c*/ 	.word	0x00000000
        /*0020*/ 	.short	0x0001
        /*0022*/ 	.short	0x0008
        /*0024*/ 	.byte	0x00, 0xf5, 0x21, 0x00


	//----- nvinfo : EIATTR_KPARAM_INFO
	.align		4
.L_1725:
        /*0028*/ 	.byte	0x04, 0x17
        /*002a*/ 	.short	(.L_1727 - .L_1726)
.L_1726:
        /*002c*/ 	.word	0x00000000
        /*0030*/ 	.short	0x0000
        /*0032*/ 	.short	0x0000
        /*0034*/ 	.byte	0x00, 0xf5, 0x21, 0x00


	//----- nvinfo : EIATTR_SPARSE_MMA_MASK
	.align		4
.L_1727:
        /*0038*/ 	.byte	0x03, 0x50
        /*003a*/ 	.short	0x0000


	//----- nvinfo : EIATTR_MAXREG_COUNT
	.align		4
        /*003c*/ 	.byte	0x03, 0x1b
        /*003e*/ 	.short	0x00ff


	//----- nvinfo : EIATTR_NUM_BARRIERS
	.align		4
        /*0040*/ 	.byte	0x02, 0x4c
        /*0042*/ 	.byte	0x01
	.zero		1


	//----- nvinfo : EIATTR_MERCURY_ISA_VERSION
	.align		4
        /*0044*/ 	.byte	0x03, 0x5f
        /*0046*/ 	.short	0x0101


	//----- nvinfo : EIATTR_VRC_CTA_INIT_COUNT
	.align		4
        /*0048*/ 	.byte	0x02, 0x4a
	.zero		1
	.zero		1


	//----- nvinfo : EIATTR_EXIT_INSTR_OFFSETS
	.align		4
        /*004c*/ 	.byte	0x04, 0x1c
        /*004e*/ 	.short	(.L_1729 - .L_1728)


	//   ....[0]....
.L_1728:
        /*0050*/ 	.word	0x00000250


	//   ....[1]....
        /*0054*/ 	.word	0x00000390


	//   ....[2]....
        /*0058*/ 	.word	0x000003e0


	//----- nvinfo : EIATTR_CRS_STACK_SIZE
	.align		4
.L_1729:
        /*005c*/ 	.byte	0x04, 0x1e
        /*005e*/ 	.short	(.L_1731 - .L_1730)
.L_1730:
        /*0060*/ 	.word	0x00000000


	//----- nvinfo : EIATTR_CBANK_PARAM_SIZE
	.align		4
.L_1731:
        /*0064*/ 	.byte	0x03, 0x19
        /*0066*/ 	.short	0x0014


	//----- nvinfo : EIATTR_PARAM_CBANK
	.align		4
        /*0068*/ 	.byte	0x04, 0x0a
        /*006a*/ 	.short	(.L_1733 - .L_1732)
	.align		4
.L_1732:
        /*006c*/ 	.word	index@(.nv.constant0._Z7reduce6IfLj128ELb1EEvPT_S1_j)
        /*0070*/ 	.short	0x0380
        /*0072*/ 	.short	0x0014


	//----- nvinfo : EIATTR_SW_WAR
	.align		4
.L_1733:
        /*0074*/ 	.byte	0x04, 0x36
        /*0076*/ 	.short	(.L_1735 - .L_1734)
.L_1734:
        /*0078*/ 	.word	0x00000008
.L_1735:


//--------------------- .nv.info._Z7reduce6IfLj256ELb1EEvPT_S1_j --------------------------
	.section	.nv.info._Z7reduce6IfLj256ELb1EEvPT_S1_j,"",@"SHT_CUDA_INFO"
	.sectionflags	@""
	.align	4


	//----- nvinfo : EIATTR_CUDA_API_VERSION
	.align		4
        /*0000*/ 	.byte	0x04, 0x37
        /*0002*/ 	.short	(.L_1737 - .L_1736)
.L_1736:
        /*0004*/ 	.word	0x00000082


	//----- nvinfo : EIATTR_KPARAM_INFO
	.align		4
.L_1737:
        /*0008*/ 	.byte	0x04, 0x17
        /*000a*/ 	.short	(.L_1739 - .L_1738)
.L_1738:
        /*000c*/ 	.word	0x00000000
        /*0010*/ 	.short	0x0002
        /*0012*/ 	.short	0x0010
        /*0014*/ 	.byte	0x00, 0xf0, 0x11, 0x00


	//----- nvinfo : EIATTR_KPARAM_INFO
	.align		4
.L_1739:
        /*0018*/ 	.byte	0x04, 0x17
        /*001a*/ 	.short	(.L_1741 - .L_1740)
.L_1740:
        /*001c*/ 	.word	0x00000000
        /*0020*/ 	.short	0x0001
        /*0022*/ 	.short	0x0008
        /*0024*/ 	.byte	0x00, 0xf5, 0x21, 0x00


	//----- nvinfo : EIATTR_KPARAM_INFO
	.align		4
.L_1741:
        /*0028*/ 	.byte	0x04, 0x17
        /*002a*/ 	.short	(.L_1743 - .L_1742)
.L_1742:
        /*002c*/ 	.word	0x00000000
        /*0030*/ 	.short	0x0000
        /*0032*/ 	.short	0x0000
        /*0034*/ 	.byte	0x00, 0xf5, 0x21, 0x00


	//----- nvinfo : EIATTR_SPARSE_MMA_MASK
	.align		4
.L_1743:
        /*0038*/ 	.byte	0x03, 0x50
        /*003a*/ 	.short	0x0000


	//----- nvinfo : EIATTR_MAXREG_COUNT
	.align		4
        /*003c*/ 	.byte	0x03, 0x1b
        /*003e*/ 	.short	0x00ff


	//----- nvinfo : EIATTR_NUM_BARRIERS
	.align		4
        /*0040*/ 	.byte	0x02, 0x4c
        /*0042*/ 	.byte	0x01
	.zero		1


	//----- nvinfo : EIATTR_MERCURY_ISA_VERSION
	.align		4
        /*0044*/ 	.byte	0x03, 0x5f
        /*0046*/ 	.short	0x0101


	//----- nvinfo : EIATTR_VRC_CTA_INIT_COUNT
	.align		4
        /*0048*/ 	.byte	0x02, 0x4a
	.zero		1
	.zero		1


	//----- nvinfo : EIATTR_EXIT_INSTR_OFFSETS
	.align		4
        /*004c*/ 	.byte	0x04, 0x1c
        /*004e*/ 	.short	(.L_1745 - .L_1744)


	//   ....[0]....
.L_1744:
        /*0050*/ 	.word	0x00000290


	//   ....[1]....
        /*0054*/ 	.word	0x000003d0


	//   ....[2]....
        /*0058*/ 	.word	0x00000420


	//----- nvinfo : EIATTR_CRS_STACK_SIZE
	.align		4
.L_1745:
        /*005c*/ 	.byte	0x04, 0x1e
        /*005e*/ 	.short	(.L_1747 - .L_1746)
.L_1746:
        /*0060*/ 	.word	0x00000000


	//----- nvinfo : EIATTR_CBANK_PARAM_SIZE
	.align		4
.L_1747:
        /*0064*/ 	.byte	0x03, 0x19
        /*0066*/ 	.short	0x0014


	//----- nvinfo : EIATTR_PARAM_CBANK
	.align		4
        /*0068*/ 	.byte	0x04, 0x0a
        /*006a*/ 	.short	(.L_1749 - .L_1748)
	.align		4
.L_1748:
        /*006c*/ 	.word	index@(.nv.constant0._Z7reduce6IfLj256ELb1EEvPT_S1_j)
        /*0070*/ 	.short	0x0380
        /*0072*/ 	.short	0x0014


	//----- nvinfo : EIATTR_SW_WAR
	.align		4
.L_1749:
        /*0074*/ 	.byte	0x04, 0x36
        /*0076*/ 	.short	(.L_1751 - .L_1750)
.L_1750:
        /*0078*/ 	.word	0x00000008
.L_1751:


//--------------------- .nv.info._Z7reduce6IfLj512ELb1EEvPT_S1_j --------------------------
	.section	.nv.info._Z7reduce6IfLj512ELb1EEvPT_S1_j,"",@"SHT_CUDA_INFO"
	.sectionflags	@""
	.align	4


	//----- nvinfo : EIATTR_CUDA_API_VERSION
	.align		4
        /*0000*/ 	.byte	0x04, 0x37
        /*0002*/ 	.short	(.L_1753 - .L_1752)
.L_1752:
        /*0004*/ 	.word	0x00000082


	//----- nvinfo : EIATTR_KPARAM_INFO
	.align		4
.L_1753:
        /*0008*/ 	.byte	0x04, 0x17
        /*000a*/ 	.short	(.L_1755 - .L_1754)
.L_1754:
        /*000c*/ 	.word	0x00000000
        /*0010*/ 	.short	0x0002
        /*0012*/ 	.short	0x0010
        /*0014*/ 	.byte	0x00, 0xf0, 0x11, 0x00


	//----- nvinfo : EIATTR_KPARAM_INFO
	.align		4
.L_1755:
        /*0018*/ 	.byte	0x04, 0x17
        /*001a*/ 	.short	(.L_1757 - .L_1756)
.L_1756:
        /*001c*/ 	.word	0x00000000
        /*0020*/ 	.short	0x0001
        /*0022*/ 	.short	0x0008
        /*0024*/ 	.byte	0x00, 0xf5, 0x21, 0x00


	//----- nvinfo : EIATTR_KPARAM_INFO
	.align		4
.L_1757:
        /*0028*/ 	.byte	0x04, 0x17
        /*002a*/ 	.short	(.L_1759 - .L_1758)
.L_1758:
        /*002c*/ 	.word	0x00000000
        /*0030*/ 	.short	0x0000
        /*0032*/ 	.short	0x0000
        /*0034*/ 	.byte	0x00, 0xf5, 0x21, 0x00


	//----- nvinfo : EIATTR_SPARSE_MMA_MASK
	.align		4
.L_1759:
        /*0038*/ 	.byte	0x03, 0x50
        /*003a*/ 	.short	0x0000


	//----- nvinfo : EIATTR_MAXREG_COUNT
	.align		4
        /*003c*/ 	.byte	0x03, 0x1b
        /*003e*/ 	.short	0x00ff


	//----- nvinfo : EIATTR_NUM_BARRIERS
	.align		4
        /*0040*/ 	.byte	0x02, 0x4c
        /*0042*/ 	.byte	0x01
	.zero		1


	//----- nvinfo : EIATTR_MERCURY_ISA_VERSION
	.align		4
        /*0044*/ 	.byte	0x03, 0x5f
        /*0046*/ 	.short	0x0101


	//----- nvinfo : EIATTR_VRC_CTA_INIT_COUNT
	.align		4
        /*0048*/ 	.byte	0x02, 0x4a
	.zero		1
	.zero		1


	//----- nvinfo : EIATTR_EXIT_INSTR_OFFSETS
	.align		4
        /*004c*/ 	.byte	0x04, 0x1c
        /*004e*/ 	.short	(.L_1761 - .L_1760)


	//   ....[0]....
.L_1760:
        /*0050*/ 	.word	0x000002f0


	//   ....[1]....
        /*0054*/ 	.word	0x00000430


	//   ....[2]....
        /*0058*/ 	.word	0x00000480


	//----- nvinfo : EIATTR_CRS_STACK_SIZE
	.align		4
.L_1761:
        /*005c*/ 	.byte	0x04, 0x1e
        /*005e*/ 	.short	(.L_1763 - .L_1762)
.L_1762:
        /*0060*/ 	.word	0x00000000


	//----- nvinfo : EIATTR_CBANK_PARAM_SIZE
	.align		4
.L_1763:
        /*0064*/ 	.byte	0x03, 0x19
        /*0066*/ 	.short	0x0014


	//----- nvinfo : EIATTR_PARAM_CBANK
	.align		4
        /*0068*/ 	.byte	0x04, 0x0a
        /*006a*/ 	.short	(.L_1765 - .L_1764)
	.align		4
.L_1764:
        /*006c*/ 	.word	index@(.nv.constant0._Z7reduce6IfLj512ELb1EEvPT_S1_j)
        /*0070*/ 	.short	0x0380
        /*0072*/ 	.short	0x0014


	//----- nvinfo : EIATTR_SW_WAR
	.align		4
.L_1765:
        /*0074*/ 	.byte	0x04, 0x36
        /*0076*/ 	.short	(.L_1767 - .L_1766)
.L_1766:
        /*0078*/ 	.word	0x00000008
.L_1767:


//--------------------- .nv.info._Z7reduce5IfLj1EEvPT_S1_j --------------------------
	.section	.nv.info._Z7reduce5IfLj1EEvPT_S1_j,"",@"SHT_CUDA_INFO"
	.sectionflags	@""
	.align	4


	//----- nvinfo : EIATTR_CUDA_API_VERSION
	.align		4
        /*0000*/ 	.byte	0x04, 0x37
        /*0002*/ 	.short	(.L_1769 - .L_1768)
.L_1768:
        /*0004*/ 	.word	0x00000082


	//----- nvinfo : EIATTR_KPARAM_INFO
	.align		4
.L_1769:
        /*0008*/ 	.byte	0x04, 0x17
        /*000a*/ 	.short	(.L_1771 - .L_1770)
.L_1770:
        /*000c*/ 	.word	0x00000000
        /*0010*/ 	.short	0x0002
        /*0012*/ 	.short	0x0010
        /*0014*/ 	.byte	0x00, 0xf0, 0x11, 0x00


	//----- nvinfo : EIATTR_KPARAM_INFO
	.align		4
.L_1771:
        /*0018*/ 	.byte	0x04, 0x17
        /*001a*/ 	.short	(.L_1773 - .L_1772)
.L_1772:
        /*001c*/ 	.word	0x00000000
        /*0020*/ 	.short	0x0001
        /*0022*/ 	.short	0x0008
        /*0024*/ 	.byte	0x00, 0xf5, 0x21, 0x00


	//----- nvinfo : EIATTR_KPARAM_INFO
	.align		4
.L_1773:
        /*0028*/ 	.byte	0x04, 0x17
        /*002a*/ 	.short	(.L_1775 - .L_1774)
.L_1774:
        /*002c*/ 	.word	0x00000000
        /*0030*/ 	.short	0x0000
        /*0032*/ 	.short	0x0000
        /*0034*/ 	.byte	0x00, 0xf5, 0x21, 0x00


	//----- nvinfo : EIATTR_SPARSE_MMA_MASK
	.align		4
.L_1775:
        /*0038*/ 	.byte	0x03, 0x50
        /*003a*/ 	.short	0x0000


	//----- nvinfo : EIATTR_MAXREG_COUNT
	.align		4
        /*003c*/ 	.byte	0x03, 0x1b
        /*003e*/ 	.short	0x00ff


	//----- nvinfo : EIATTR_NUM_BARRIERS
	.align		4
        /*0040*/ 	.byte	0x02, 0x4c
        /*0042*/ 	.byte	0x01
	.zero		1


	//----- nvinfo : EIATTR_MERCURY_ISA_VERSION
	.align		4
        /*0044*/ 	.byte	0x03, 0x5f
        /*0046*/ 	.short	0x0101


	//----- nvinfo : EIATTR_VRC_CTA_INIT_COUNT
	.align		4
        /*0048*/ 	.byte	0x02, 0x4a
	.zero		1
	.zero		1


	//----- nvinfo : EIATTR_EXIT_INSTR_OFFSETS
	.align		4
        /*004c*/ 	.byte	0x04, 0x1c
        /*004e*/ 	.short	(.L_1777 - .L_1776)


	//   ....[0]....
.L_1776:
        /*0050*/ 	.word	0x00000180


	//   ....[1]....
        /*0054*/ 	.word	0x000001d0


	//----- nvinfo : EIATTR_CBANK_PARAM_SIZE
	.align		4
.L_1777:
        /*0058*/ 	.byte	0x03, 0x19
        /*005a*/ 	.short	0x0014


	//----- nvinfo : EIATTR_PARAM_CBANK
	.align		4
        /*005c*/ 	.byte	0x04, 0x0a
        /*005e*/ 	.short	(.L_1779 - .L_1778)
	.align		4
.L_1778:
        /*0060*/ 	.word	index@(.nv.constant0._Z7reduce5IfLj1EEvPT_S1_j)
        /*0064*/ 	.short	0x0380
        /*0066*/ 	.short	0x0014


	//----- nvinfo : EIATTR_SW_WAR
	.align		4
.L_1779:
        /*0068*/ 	.byte	0x04, 0x36
        /*006a*/ 	.short	(.L_1781 - .L_1780)
.L_1780:
        /*006c*/ 	.word	0x00000008
.L_1781:


//--------------------- .nv.info._Z7reduce5IfLj2EEvPT_S1_j --------------------------
	.section	.nv.info._Z7reduce5IfLj2EEvPT_S1_j,"",@"SHT_CUDA_INFO"
	.sectionflags	@""
	.align	4


	//----- nvinfo : EIATTR_CUDA_API_VERSION
	.align		4
        /*0000*/ 	.byte	0x04, 0x37
        /*0002*/ 	.short	(.L_1783 - .L_1782)
.L_1782:
        /*0004*/ 	.word	0x00000082


	//----- nvinfo : EIATTR_KPARAM_INFO
	.align		4
.L_1783:
        /*0008*/ 	.byte	0x04, 0x17
        /*000a*/ 	.short	(.L_1785 - .L_1784)
.L_1784:
        /*000c*/ 	.word	0x00000000
        /*0010*/ 	.short	0x0002
        /*0012*/ 	.short	0x0010
        /*0014*/ 	.byte	0x00, 0xf0, 0x11, 0x00


	//----- nvinfo : EIATTR_KPARAM_INFO
	.align		4
.L_1785:
        /*0018*/ 	.byte	0x04, 0x17
        /*001a*/ 	.short	(.L_1787 - .L_1786)
.L_1786:
        /*001c*/ 	.word	0x00000000
        /*0020*/ 	.short	0x0001
        /*0022*/ 	.short	0x0008
        /*0024*/ 	.byte	0x00, 0xf5, 0x21, 0x00


	//----- nvinfo : EIATTR_KPARAM_INFO
	.align		4
.L_1787:
        /*0028*/ 	.byte	0x04, 0x17
        /*002a*/ 	.short	(.L_1789 - .L_1788)
.L_1788:
        /*002c*/ 	.word	0x00000000
        /*0030*/ 	.short	0x0000
        /*0032*/ 	.short	0x0000
        /*0034*/ 	.byte	0x00, 0xf5, 0x21, 0x00


	//----- nvinfo : EIATTR_SPARSE_MMA_MASK
	.align		4
.L_1789:
        /*0038*/ 	.byte	0x03, 0x50
        /*003a*/ 	.short	0x0000


	//----- nvinfo : EIATTR_MAXREG_COUNT
	.align		4
        /*003c*/ 	.byte	0x03, 0x1b
        /*003e*/ 	.short	0x00ff


	//----- nvinfo : EIATTR_NUM_BARRIERS
	.align		4
        /*0040*/ 	.byte	0x02, 0x4c
        /*0042*/ 	.byte	0x01
	.zero		1


	//----- nvinfo : EIATTR_MERCURY_ISA_VERSION
	.align		4
        /*0044*/ 	.byte	0x03, 0x5f
        /*0046*/ 	.short	0x0101


	//----- nvinfo : EIATTR_VRC_CTA_INIT_COUNT
	.align		4
        /*0048*/ 	.byte	0x02, 0x4a
	.zero		1
	.zero		1


	//----- nvinfo : EIATTR_EXIT_INSTR_OFFSETS
	.align		4
        /*004c*/ 	.byte	0x04, 0x1c
        /*004e*/ 	.short	(.L_1791 - .L_1790)


	//   ....[0]....
.L_1790:
        /*0050*/ 	.word	0x00000180


	//   ....[1]....
        /*0054*/ 	.word	0x000001d0


	//   ....[2]....
        /*0058*/ 	.word	0x00000220


	//----- nvinfo : EIATTR_CBANK_PARAM_SIZE
	.align		4
.L_1791:
        /*005c*/ 	.byte	0x03, 0x19
        /*005e*/ 	.short	0x0014


	//----- nvinfo : EIATTR_PARAM_CBANK
	.align		4
        /*0060*/ 	.byte	0x04, 0x0a
        /*0062*/ 	.short	(.L_1793 - .L_1792)
	.align		4
.L_1792:
        /*0064*/ 	.word	index@(.nv.constant0._Z7reduce5IfLj2EEvPT_S1_j)
        /*0068*/ 	.short	0x0380
        /*006a*/ 	.short	0x0014


	//----- nvinfo : EIATTR_SW_WAR
	.align		4
.L_1793:
        /*006c*/ 	.byte	0x04, 0x36
        /*006e*/ 	.short	(.L_1795 - .L_1794)
.L_1794:
        /*0070*/ 	.word	0x00000008
.L_1795:


//--------------------- .nv.info._Z7reduce5IfLj4EEvPT_S1_j --------------------------
	.section	.nv.info._Z7reduce5IfLj4EEvPT_S1_j,"",@"SHT_CUDA_INFO"
	.sectionflags	@""
	.align	4


	//----- nvinfo : EIATTR_CUDA_API_VERSION
	.align		4
        /*0000*/ 	.byte	0x04, 0x37
        /*0002*/ 	.short	(.L_1797 - .L_1796)
.L_1796:
        /*0004*/ 	.word	0x00000082


	//----- nvinfo : EIATTR_KPARAM_INFO
	.align		4
.L_1797:
        /*0008*/ 	.byte	0x04, 0x17
        /*000a*/ 	.short	(.L_1799 - .L_1798)
.L_1798:
        /*000c*/ 	.word	0x00000000
        /*0010*/ 	.short	0x0002
        /*0012*/ 	.short	0x0010
        /*0014*/ 	.byte	0x00, 0xf0, 0x11, 0x00


	//----- nvinfo : EIATTR_KPARAM_INFO
	.align		4
.L_1799:
        /*0018*/ 	.byte	0x04, 0x17
        /*001a*/ 	.short	(.L_1801 - .L_1800)
.L_1800:
        /*001c*/ 	.word	0x00000000
        /*0020*/ 	.short	0x0001
        /*0022*/ 	.short	0x0008
        /*0024*/ 	.byte	0x00, 0xf5, 0x21, 0x00


	//----- nvinfo : EIATTR_KPARAM_INFO
	.align		4
.L_1801:
        /*0028*/ 	.byte	0x04, 0x17
        /*002a*/ 	.short	(.L_1803 - .L_1802)
.L_1802:
        /*002c*/ 	.word	0x00000000
        /*0030*/ 	.short	0x0000
        /*0032*/ 	.short	0x0000
        /*0034*/ 	.byte	0x00, 0xf5, 0x21, 0x00


	//----- nvinfo : EIATTR_SPARSE_MMA_MASK
	.align		4
.L_1803:
        /*0038*/ 	.byte	0x03, 0x50
        /*003a*/ 	.short	0x0000


	//----- nvinfo : EIATTR_MAXREG_COUNT
	.align		4
        /*003c*/ 	.byte	0x03, 0x1b
        /*003e*/ 	.short	0x00ff


	//----- nvinfo : EIATTR_NUM_BARRIERS
	.align		4
        /*0040*/ 	.byte	0x02, 0x4c
        /*0042*/ 	.byte	0x01
	.zero		1


	//----- nvinfo : EIATTR_MERCURY_ISA_VERSION
	.align		4
        /*0044*/ 	.byte	0x03, 0x5f
        /*0046*/ 	.short	0x0101


	//----- nvinfo : EIATTR_VRC_CTA_INIT_COUNT
	.align		4
        /*0048*/ 	.byte	0x02, 0x4a
	.zero		1
	.zero		1


	//----- nvinfo : EIATTR_EXIT_INSTR_OFFSETS
	.align		4
        /*004c*/ 	.byte	0x04, 0x1c
        /*004e*/ 	.short	(.L_1805 - .L_1804)


	//   ....[0]....
.L_1804:
        /*0050*/ 	.word	0x00000180


	//   ....[1]....
        /*0054*/ 	.word	0x00000200


	//   ....[2]....
        /*0058*/ 	.word	0x00000250


	//----- nvinfo : EIATTR_CBANK_PARAM_SIZE
	.align		4
.L_1805:
        /*005c*/ 	.byte	0x03, 0x19
        /*005e*/ 	.short	0x0014


	//----- nvinfo : EIATTR_PARAM_CBANK
	.align		4
        /*0060*/ 	.byte	0x04, 0x0a
        /*0062*/ 	.short	(.L_1807 - .L_1806)
	.align		4
.L_1806:
        /*0064*/ 	.word	index@(.nv.constant0._Z7reduce5IfLj4EEvPT_S1_j)
        /*0068*/ 	.short	0x0380
        /*006a*/ 	.short	0x0014


	//----- nvinfo : EIATTR_SW_WAR
	.align		4
.L_1807:
        /*006c*/ 	.byte	0x04, 0x36
        /*006e*/ 	.short	(.L_1809 - .L_1808)
.L_1808:
        /*0070*/ 	.word	0x00000008
.L_1809:


//--------------------- .nv.info._Z7reduce5IfLj8EEvPT_S1_j --------------------------
	.section	.nv.info._Z7reduce5IfLj8EEvPT_S1_j,"",@"SHT_CUDA_INFO"
	.sectionflags	@""
	.align	4


	//----- nvinfo : EIATTR_CUDA_API_VERSION
	.align		4
        /*0000*/ 	.byte	0x04, 0x37
        /*0002*/ 	.short	(.L_1811 - .L_1810)
.L_1810:
        /*0004*/ 	.word	0x00000082


	//----- nvinfo : EIATTR_KPARAM_INFO
	.align		4
.L_1811:
        /*0008*/ 	.byte	0x04, 0x17
        /*000a*/ 	.short	(.L_1813 - .L_1812)
.L_1812:
        /*000c*/ 	.word	0x00000000
        /*0010*/ 	.short	0x0002
        /*0012*/ 	.short	0x0010
        /*0014*/ 	.byte	0x00, 0xf0, 0x11, 0x00


	//----- nvinfo : EIATTR_KPARAM_INFO
	.align		4
.L_1813:
        /*0018*/ 	.byte	0x04, 0x17
        /*001a*/ 	.short	(.L_1815 - .L_1814)
.L_1814:
        /*001c*/ 	.word	0x00000000
        /*0020*/ 	.short	0x0001
        /*0022*/ 	.short	0x0008
        /*0024*/ 	.byte	0x00, 0xf5, 0x21, 0x00


	//----- nvinfo : EIATTR_KPARAM_INFO
	.align		4
.L_1815:
        /*0028*/ 	.byte	0x04, 0x17
        /*002a*/ 	.short	(.L_1817 - .L_1816)
.L_1816:
        /*002c*/ 	.word	0x00000000
        /*0030*/ 	.short	0x0000
        /*0032*/ 	.short	0x0000
        /*0034*/ 	.byte	0x00, 0xf5, 0x21, 0x00


	//----- nvinfo : EIATTR_SPARSE_MMA_MASK
	.align		4
.L_1817:
        /*0038*/ 	.byte	0x03, 0x50
        /*003a*/ 	.short	0x0000


	//----- nvinfo : EIATTR_MAXREG_COUNT
	.align		4
        /*003c*/ 	.byte	0x03, 0x1b
        /*003e*/ 	.short	0x00ff


	//----- nvinfo : EIATTR_NUM_BARRIERS
	.align		4
        /*0040*/ 	.byte	0x02, 0x4c
        /*0042*/ 	.byte	0x01
	.zero		1


	//----- nvinfo : EIATTR_MERCURY_ISA_VERSION
	.align		4
        /*0044*/ 	.byte	0x03, 0x5f
        /*0046*/ 	.short	0x0101


	//----- nvinfo : EIATTR_VRC_CTA_INIT_COUNT
	.align		4
        /*0048*/ 	.byte	0x02, 0x4a
	.zero		1
	.zero		1


	//----- nvinfo : EIATTR_EXIT_INSTR_OFFSETS
	.align		4
        /*004c*/ 	.byte	0x04, 0x1c
        /*004e*/ 	.short	(.L_1819 - .L_1818)


	//   ....[0]....
.L_1818:
        /*0050*/ 	.word	0x00000180


	//   ....[1]....
        /*0054*/ 	.word	0x00000230


	//   ....[2]....
        /*0058*/ 	.word	0x00000280


	//----- nvinfo : EIATTR_CBANK_PARAM_SIZE
	.align		4
.L_1819:
        /*005c*/ 	.byte	0x03, 0x19
        /*005e*/ 	.short	0x0014


	//----- nvinfo : EIATTR_PARAM_CBANK
	.align		4
        /*0060*/ 	.byte	0x04, 0x0a
        /*0062*/ 	.short	(.L_1821 - .L_1820)
	.align		4
.L_1820:
        /*0064*/ 	.word	index@(.nv.constant0._Z7reduce5IfLj8EEvPT_S1_j)
        /*0068*/ 	.short	0x0380
        /*006a*/ 	.short	0x0014


	//----- nvinfo : EIATTR_SW_WAR
	.align		4
.L_1821:
        /*006c*/ 	.byte	0x04, 0x36
        /*006e*/ 	.short	(.L_1823 - .L_1822)
.L_1822:
        /*0070*/ 	.word	0x00000008
.L_1823:


//--------------------- .nv.info._Z7reduce5IfLj16EEvPT_S1_j --------------------------
	.section	.nv.info._Z7reduce5IfLj16EEvPT_S1_j,"",@"SHT_CUDA_INFO"
	.sectionflags	@""
	.align	4


	//----- nvinfo : EIATTR_CUDA_API_VERSION
	.align		4
        /*0000*/ 	.byte	0x04, 0x37
        /*0002*/ 	.short	(.L_1825 - .L_1824)
.L_1824:
        /*0004*/ 	.word	0x00000082


	//----- nvinfo : EIATTR_KPARAM_INFO
	.align		4
.L_1825:
        /*0008*/ 	.byte	0x04, 0x17
        /*000a*/ 	.short	(.L_1827 - .L_1826)
.L_1826:
        /*000c*/ 	.word	0x00000000
        /*0010*/ 	.short	0x0002
        /*0012*/ 	.short	0x0010
        /*0014*/ 	.byte	0x00, 0xf0, 0x11, 0x00


	//----- nvinfo : EIATTR_KPARAM_INFO
	.align		4
.L_1827:
        /*0018*/ 	.byte	0x04, 0x17
        /*001a*/ 	.short	(.L_1829 - .L_1828)
.L_1828:
        /*001c*/ 	.word	0x00000000
        /*0020*/ 	.short	0x0001
        /*0022*/ 	.short	0x0008
        /*0024*/ 	.byte	0x00, 0xf5, 0x21, 0x00


	//----- nvinfo : EIATTR_KPARAM_INFO
	.align		4
.L_1829:
        /*0028*/ 	.byte	0x04, 0x17
        /*002a*/ 	.short	(.L_1831 - .L_1830)
.L_1830:
        /*002c*/ 	.word	0x00000000
        /*0030*/ 	.short	0x0000
        /*0032*/ 	.short	0x0000
        /*0034*/ 	.byte	0x00, 0xf5, 0x21, 0x00


	//----- nvinfo : EIATTR_SPARSE_MMA_MASK
	.align		4
.L_1831:
        /*0038*/ 	.byte	0x03, 0x50
        /*003a*/ 	.short	0x0000


	//----- nvinfo : EIATTR_MAXREG_COUNT
	.align		4
        /*003c*/ 	.byte	0x03, 0x1b
        /*003e*/ 	.short	0x00ff


	//----- nvinfo : EIATTR_NUM_BARRIERS
	.align		4
        /*0040*/ 	.byte	0x02, 0x4c
        /*0042*/ 	.byte	0x01
	.zero		1


	//----- nvinfo : EIATTR_MERCURY_ISA_VERSION
	.align		4
        /*0044*/ 	.byte	0x03, 0x5f
        /*0046*/ 	.short	0x0101


	//----- nvinfo : EIATTR_VRC_CTA_INIT_COUNT
	.align		4
        /*0048*/ 	.byte	0x02, 0x4a
	.zero		1
	.zero		1


	//----- nvinfo : EIATTR_EXIT_INSTR_OFFSETS
	.align		4
        /*004c*/ 	.byte	0x04, 0x1c
        /*004e*/ 	.short	(.L_1833 - .L_1832)


	//   ....[0]....
.L_1832:
        /*0050*/ 	.word	0x00000180


	//   ....[1]....
        /*0054*/ 	.word	0x00000260


	//   ....[2]....
        /*0058*/ 	.word	0x000002b0


	//----- nvinfo : EIATTR_CBANK_PARAM_SIZE
	.align		4
.L_1833:
        /*005c*/ 	.byte	0x03, 0x19
        /*005e*/ 	.short	0x0014


	//----- nvinfo : EIATTR_PARAM_CBANK
	.align		4
        /*0060*/ 	.byte	0x04, 0x0a
        /*0062*/ 	.short	(.L_1835 - .L_1834)
	.align		4
.L_1834:
        /*0064*/ 	.word	index@(.nv.constant0._Z7reduce5IfLj16EEvPT_S1_j)
        /*0068*/ 	.short	0x0380
        /*006a*/ 	.short	0x0014


	//----- nvinfo : EIATTR_SW_WAR
	.align		4
.L_1835:
        /*006c*/ 	.byte	0x04, 0x36
        /*006e*/ 	.short	(.L_1837 - .L_1836)
.L_1836:
        /*0070*/ 	.word	0x00000008
.L_1837:


//--------------------- .nv.info._Z7reduce5IfLj32EEvPT_S1_j --------------------------
	.section	.nv.info._Z7reduce5IfLj32EEvPT_S1_j,"",@"SHT_CUDA_INFO"
	.sectionflags	@""
	.align	4


	//----- nvinfo : EIATTR_CUDA_API_VERSION
	.align		4
        /*0000*/ 	.byte	0x04, 0x37
        /*0002*/ 	.short	(.L_1839 - .L_1838)
.L_1838:
        /*0004*/ 	.word	0x00000082


	//----- nvinfo : EIATTR_KPARAM_INFO
	.align		4
.L_1839:
        /*0008*/ 	.byte	0x04, 0x17
        /*000a*/ 	.short	(.L_1841 - .L_1840)
.L_1840:
        /*000c*/ 	.word	0x00000000
        /*0010*/ 	.short	0x0002
        /*0012*/ 	.short	0x0010
        /*0014*/ 	.byte	0x00, 0xf0, 0x11, 0x00


	//----- nvinfo : EIATTR_KPARAM_INFO
	.align		4
.L_1841:
        /*0018*/ 	.byte	0x04, 0x17
        /*001a*/ 	.short	(.L_1843 - .L_1842)
.L_1842:
        /*001c*/ 	.word	0x00000000
        /*0020*/ 	.short	0x0001
        /*0022*/ 	.short	0x0008
        /*0024*/ 	.byte	0x00, 0xf5, 0x21, 0x00


	//----- nvinfo : EIATTR_KPARAM_INFO
	.align		4
.L_1843:
        /*0028*/ 	.byte	0x04, 0x17
        /*002a*/ 	.short	(.L_1845 - .L_1844)
.L_1844:
        /*002c*/ 	.word	0x00000000
        /*0030*/ 	.short	0x0000
        /*0032*/ 	.short	0x0000
        /*0034*/ 	.byte	0x00, 0xf5, 0x21, 0x00


	//----- nvinfo : EIATTR_SPARSE_MMA_MASK
	.align		4
.L_1845:
        /*0038*/ 	.byte	0x03, 0x50
        /*003a*/ 	.short	0x0000


	//----- nvinfo : EIATTR_MAXREG_COUNT
	.align		4
        /*003c*/ 	.byte	0x03, 0x1b
        /*003e*/ 	.short	0x00ff


	//----- nvinfo : EIATTR_NUM_BARRIERS
	.align		4
        /*0040*/ 	.byte	0x02, 0x4c
        /*0042*/ 	.byte	0x01
	.zero		1


	//----- nvinfo : EIATTR_MERCURY_ISA_VERSION
	.align		4
        /*0044*/ 	.byte	0x03, 0x5f
        /*0046*/ 	.short	0x0101


	//----- nvinfo : EIATTR_VRC_CTA_INIT_COUNT
	.align		4
        /*0048*/ 	.byte	0x02, 0x4a
	.zero		1
	.zero		1


	//----- nvinfo : EIATTR_EXIT_INSTR_OFFSETS
	.align		4
        /*004c*/ 	.byte	0x04, 0x1c
        /*004e*/ 	.short	(.L_1847 - .L_1846)


	//   ....[0]....
.L_1846:
        /*0050*/ 	.word	0x00000180


	//   ....[1]....
        /*0054*/ 	.word	0x00000290


	//   ....[2]....
        /*0058*/ 	.word	0x000002e0


	//----- nvinfo : EIATTR_CBANK_PARAM_SIZE
	.align		4
.L_1847:
        /*005c*/ 	.byte	0x03, 0x19
        /*005e*/ 	.short	0x0014


	//----- nvinfo : EIATTR_PARAM_CBANK
	.align		4
        /*0060*/ 	.byte	0x04, 0x0a
        /*0062*/ 	.short	(.L_1849 - .L_1848)
	.align		4
.L_1848:
        /*0064*/ 	.word	index@(.nv.constant0._Z7reduce5IfLj32EEvPT_S1_j)
        /*0068*/ 	.short	0x0380
        /*006a*/ 	.short	0x0014


	//----- nvinfo : EIATTR_SW_WAR
	.align		4
.L_1849:
        /*006c*/ 	.byte	0x04, 0x36
        /*006e*/ 	.short	(.L_1851 - .L_1850)
.L_1850:
        /*0070*/ 	.word	0x00000008
.L_1851:


//--------------------- .nv.info._Z7reduce5IfLj64EEvPT_S1_j --------------------------
	.section	.nv.info._Z7reduce5IfLj64EEvPT_S1_j,"",@"SHT_CUDA_INFO"
	.sectionflags	@""
	.align	4


	//----- nvinfo : EIATTR_CUDA_API_VERSION
	.align		4
        /*0000*/ 	.byte	0x04, 0x37
        /*0002*/ 	.short	(.L_1853 - .L_1852)
.L_1852:
        /*0004*/ 	.word	0x00000082


	//----- nvinfo : EIATTR_KPARAM_INFO
	.align		4
.L_1853:
        /*0008*/ 	.byte	0x04, 0x17
        /*000a*/ 	.short	(.L_1855 - .L_1854)
.L_1854:
        /*000c*/ 	.word	0x00000000
        /*0010*/ 	.short	0x0002
        /*0012*/ 	.short	0x0010
        /*0014*/ 	.byte	0x00, 0xf0, 0x11, 0x00


	//----- nvinfo : EIATTR_KPARAM_INFO
	.align		4
.L_1855:
        /*0018*/ 	.byte	0x04, 0x17
        /*001a*/ 	.short	(.L_1857 - .L_1856)
.L_1856:
        /*001c*/ 	.word	0x00000000
        /*0020*/ 	.short	0x0001
        /*0022*/ 	.short	0x0008
        /*0024*/ 	.byte	0x00, 0xf5, 0x21, 0x00


	//----- nvinfo : EIATTR_KPARAM_INFO
	.align		4
.L_1857:
        /*0028*/ 	.byte	0x04, 0x17
        /*002a*/ 	.short	(.L_1859 - .L_1858)
.L_1858:
        /*002c*/ 	.word	0x00000000
        /*0030*/ 	.short	0x0000
        /*0032*/ 	.short	0x0000
        /*0034*/ 	.byte	0x00, 0xf5, 0x21, 0x00


	//----- nvinfo : EIATTR_SPARSE_MMA_MASK
	.align		4
.L_1859:
        /*0038*/ 	.byte	0x03, 0x50
        /*003a*/ 	.short	0x0000


	//----- nvinfo : EIATTR_MAXREG_COUNT
	.align		4
        /*003c*/ 	.byte	0x03, 0x1b
        /*003e*/ 	.short	0x00ff


	//----- nvinfo : EIATTR_NUM_BARRIERS
	.align		4
        /*0040*/ 	.byte	0x02, 0x4c
        /*0042*/ 	.byte	0x01
	.zero		1


	//----- nvinfo : EIATTR_MERCURY_ISA_VERSION
	.align		4
        /*0044*/ 	.byte	0x03, 0x5f
        /*0046*/ 	.short	0x0101


	//----- nvinfo : EIATTR_VRC_CTA_INIT_COUNT
	.align		4
        /*0048*/ 	.byte	0x02, 0x4a
	.zero		1
	.zero		1


	//----- nvinfo : EIATTR_EXIT_INSTR_OFFSETS
	.align		4
        /*004c*/ 	.byte	0x04, 0x1c
        /*004e*/ 	.short	(.L_1861 - .L_1860)


	//   ....[0]....
.L_1860:
        /*0050*/ 	.word	0x00000180


	//   ....[1]....
        /*0054*/ 	.word	0x000002c0


	//   ....[2]....
        /*0058*/ 	.word	0x00000310


	//----- nvinfo : EIATTR_CBANK_PARAM_SIZE
	.align		4
.L_1861:
        /*005c*/ 	.byte	0x03, 0x19
        /*005e*/ 	.short	0x0014


	//----- nvinfo : EIATTR_PARAM_CBANK
	.align		4
        /*0060*/ 	.byte	0x04, 0x0a
        /*0062*/ 	.short	(.L_1863 - .L_1862)
	.align		4
.L_1862:
        /*0064*/ 	.word	index@(.nv.constant0._Z7reduce5IfLj64EEvPT_S1_j)
        /*0068*/ 	.short	0x0380
        /*006a*/ 	.short	0x0014


	//----- nvinfo : EIATTR_SW_WAR
	.align		4
.L_1863:
        /*006c*/ 	.byte	0x04, 0x36
        /*006e*/ 	.short	(.L_1865 - .L_1864)
.L_1864:
        /*0070*/ 	.word	0x00000008
.L_1865:


//--------------------- .nv.info._Z7reduce5IfLj128EEvPT_S1_j --------------------------
	.section	.nv.info._Z7reduce5IfLj128EEvPT_S1_j,"",@"SHT_CUDA_INFO"
	.sectionflags	@""
	.align	4


	//----- nvinfo : EIATTR_CUDA_API_VERSION
	.align		4
        /*0000*/ 	.byte	0x04, 0x37
        /*0002*/ 	.short	(.L_1867 - .L_1866)
.L_1866:
        /*0004*/ 	.word	0x00000082


	//----- nvinfo : EIATTR_KPARAM_INFO
	.align		4
.L_1867:
        /*0008*/ 	.byte	0x04, 0x17
        /*000a*/ 	.short	(.L_1869 - .L_1868)
.L_1868:
        /*000c*/ 	.word	0x00000000
        /*0010*/ 	.short	0x0002
        /*0012*/ 	.short	0x0010
        /*0014*/ 	.byte	0x00, 0xf0, 0x11, 0x00


	//----- nvinfo : EIATTR_KPARAM_INFO
	.align		4
.L_1869:
        /*0018*/ 	.byte	0x04, 0x17
        /*001a*/ 	.short	(.L_1871 - .L_1870)
.L_1870:
        /*001c*/ 	.word	0x00000000
        /*0020*/ 	.short	0x0001
        /*0022*/ 	.short	0x0008
        /*0024*/ 	.byte	0x00, 0xf5, 0x21, 0x00


	//----- nvinfo : EIATTR_KPARAM_INFO
	.align		4
.L_1871:
        /*0028*/ 	.byte	0x04, 0x17
        /*002a*/ 	.short	(.L_1873 - .L_1872)
.L_1872:
        /*002c*/ 	.word	0x00000000
        /*0030*/ 	.short	0x0000
        /*0032*/ 	.short	0x0000
        /*0034*/ 	.byte	0x00, 0xf5, 0x21, 0x00


	//----- nvinfo : EIATTR_SPARSE_MMA_MASK
	.align		4
.L_1873:
        /*0038*/ 	.byte	0x03, 0x50
        /*003a*/ 	.short	0x0000


	//----- nvinfo : EIATTR_MAXREG_COUNT
	.align		4
        /*003c*/ 	.byte	0x03, 0x1b
        /*003e*/ 	.short	0x00ff


	//----- nvinfo : EIATTR_NUM_BARRIERS
	.align		4
        /*0040*/ 	.byte	0x02, 0x4c
        /*0042*/ 	.byte	0x01
	.zero		1


	//----- nvinfo : EIATTR_MERCURY_ISA_VERSION
	.align		4
        /*0044*/ 	.byte	0x03, 0x5f
        /*0046*/ 	.short	0x0101


	//----- nvinfo : EIATTR_VRC_CTA_INIT_COUNT
	.align		4
        /*0048*/ 	.byte	0x02, 0x4a
	.zero		1
	.zero		1


	//----- nvinfo : EIATTR_EXIT_INSTR_OFFSETS
	.align		4
        /*004c*/ 	.byte	0x04, 0x1c
        /*004e*/ 	.short	(.L_1875 - .L_1874)


	//   ....[0]....
.L_1874:
        /*0050*/ 	.word	0x000001d0


	//   ....[1]....
        /*0054*/ 	.word	0x00000310


	//   ....[2]....
        /*0058*/ 	.word	0x00000360


	//----- nvinfo : EIATTR_CBANK_PARAM_SIZE
	.align		4
.L_1875:
        /*005c*/ 	.byte	0x03, 0x19
        /*005e*/ 	.short	0x0014


	//----- nvinfo : EIATTR_PARAM_CBANK
	.align		4
        /*0060*/ 	.byte	0x04, 0x0a
        /*0062*/ 	.short	(.L_1877 - .L_1876)
	.align		4
.L_1876:
        /*0064*/ 	.word	index@(.nv.constant0._Z7reduce5IfLj128EEvPT_S1_j)
        /*0068*/ 	.short	0x0380
        /*006a*/ 	.short	0x0014


	//----- nvinfo : EIATTR_SW_WAR
	.align		4
.L_1877:
        /*006c*/ 	.byte	0x04, 0x36
        /*006e*/ 	.short	(.L_1879 - .L_1878)
.L_1878:
        /*0070*/ 	.word	0x00000008
.L_1879:


//--------------------- .nv.info._Z7reduce5IfLj256EEvPT_S1_j --------------------------
	.section	.nv.info._Z7reduce5IfLj256EEvPT_S1_j,"",@"SHT_CUDA_INFO"
	.sectionflags	@""
	.align	4


	//----- nvinfo : EIATTR_CUDA_API_VERSION
	.align		4
        /*0000*/ 	.byte	0x04, 0x37
        /*0002*/ 	.short	(.L_1881 - .L_1880)
.L_1880:
        /*0004*/ 	.word	0x00000082


	//----- nvinfo : EIATTR_KPARAM_INFO
	.align		4
.L_1881:
        /*0008*/ 	.byte	0x04, 0x17
        /*000a*/ 	.short	(.L_1883 - .L_1882)
.L_1882:
        /*000c*/ 	.word	0x00000000
        /*0010*/ 	.short	0x0002
        /*0012*/ 	.short	0x0010
        /*0014*/ 	.byte	0x00, 0xf0, 0x11, 0x00


	//----- nvinfo : EIATTR_KPARAM_INFO
	.align		4
.L_1883:
        /*0018*/ 	.byte	0x04, 0x17
        /*001a*/ 	.short	(.L_1885 - .L_1884)
.L_1884:
        /*001c*/ 	.word	0x00000000
        /*0020*/ 	.short	0x0001
        /*0022*/ 	.short	0x0008
        /*0024*/ 	.byte	0x00, 0xf5, 0x21, 0x00


	//----- nvinfo : EIATTR_KPARAM_INFO
	.align		4
.L_1885:
        /*0028*/ 	.byte	0x04, 0x17
        /*002a*/ 	.short	(.L_1887 - .L_1886)
.L_1886:
        /*002c*/ 	.word	0x00000000
        /*0030*/ 	.short	0x0000
        /*0032*/ 	.short	0x0000
        /*0034*/ 	.byte	0x00, 0xf5, 0x21, 0x00


	//----- nvinfo : EIATTR_SPARSE_MMA_MASK
	.align		4
.L_1887:
        /*0038*/ 	.byte	0x03, 0x50
        /*003a*/ 	.short	0x0000


	//----- nvinfo : EIATTR_MAXREG_COUNT
	.align		4
        /*003c*/ 	.byte	0x03, 0x1b
        /*003e*/ 	.short	0x00ff


	//----- nvinfo : EIATTR_NUM_BARRIERS
	.align		4
        /*0040*/ 	.byte	0x02, 0x4c
        /*0042*/ 	.byte	0x01
	.zero		1


	//----- nvinfo : EIATTR_MERCURY_ISA_VERSION
	.align		4
        /*0044*/ 	.byte	0x03, 0x5f
        /*0046*/ 	.short	0x0101


	//----- nvinfo : EIATTR_VRC_CTA_INIT_COUNT
	.align		4
        /*0048*/ 	.byte	0x02, 0x4a
	.zero		1
	.zero		1


	//----- nvinfo : EIATTR_EXIT_INSTR_OFFSETS
	.align		4
        /*004c*/ 	.byte	0x04, 0x1c
        /*004e*/ 	.short	(.L_1889 - .L_1888)


	//   ....[0]....
.L_1888:
        /*0050*/ 	.word	0x00000220


	//   ....[1]....
        /*0054*/ 	.word	0x00000360


	//   ....[2]....
        /*0058*/ 	.word	0x000003b0


	//----- nvinfo : EIATTR_CBANK_PARAM_SIZE
	.align		4
.L_1889:
        /*005c*/ 	.byte	0x03, 0x19
        /*005e*/ 	.short	0x0014


	//----- nvinfo : EIATTR_PARAM_CBANK
	.align		4
        /*0060*/ 	.byte	0x04, 0x0a
        /*0062*/ 	.short	(.L_1891 - .L_1890)
	.align		4
.L_1890:
        /*0064*/ 	.word	index@(.nv.constant0._Z7reduce5IfLj256EEvPT_S1_j)
        /*0068*/ 	.short	0x0380
        /*006a*/ 	.short	0x0014


	//----- nvinfo : EIATTR_SW_WAR
	.align		4
.L_1891:
        /*006c*/ 	.byte	0x04, 0x36
        /*006e*/ 	.short	(.L_1893 - .L_1892)
.L_1892:
        /*0070*/ 	.word	0x00000008
.L_1893:


//--------------------- .nv.info._Z7reduce5IfLj512EEvPT_S1_j --------------------------
	.section	.nv.info._Z7reduce5IfLj512EEvPT_S1_j,"",@"SHT_CUDA_INFO"
	.sectionflags	@""
	.align	4


	//----- nvinfo : EIATTR_CUDA_API_VERSION
	.align		4
        /*0000*/ 	.byte	0x04, 0x37
        /*0002*/ 	.short	(.L_1895 - .L_1894)
.L_1894:
        /*0004*/ 	.word	0x00000082


	//----- nvinfo : EIATTR_KPARAM_INFO
	.align		4
.L_1895:
        /*0008*/ 	.byte	0x04, 0x17
        /*000a*/ 	.short	(.L_1897 - .L_1896)
.L_1896:
        /*000c*/ 	.word	0x00000000
        /*0010*/ 	.short	0x0002
        /*0012*/ 	.short	0x0010
        /*0014*/ 	.byte	0x00, 0xf0, 0x11, 0x00


	//----- nvinfo : EIATTR_KPARAM_INFO
	.align		4
.L_1897:
        /*0018*/ 	.byte	0x04, 0x17
        /*001a*/ 	.short	(.L_1899 - .L_1898)
.L_1898:
        /*001c*/ 	.word	0x00000000
        /*0020*/ 	.short	0x0001
        /*0022*/ 	.short	0x0008
        /*0024*/ 	.byte	0x00, 0xf5, 0x21, 0x00


	//----- nvinfo : EIATTR_KPARAM_INFO
	.align		4
.L_1899:
        /*0028*/ 	.byte	0x04, 0x17
        /*002a*/ 	.short	(.L_1901 - .L_1900)
.L_1900:
        /*002c*/ 	.word	0x00000000
        /*0030*/ 	.short	0x0000
        /*0032*/ 	.short	0x0000
        /*0034*/ 	.byte	0x00, 0xf5, 0x21, 0x00


	//----- nvinfo : EIATTR_SPARSE_MMA_MASK
	.align		4
.L_1901:
        /*0038*/ 	.byte	0x03, 0x50
        /*003a*/ 	.short	0x0000


	//----- nvinfo : EIATTR_MAXREG_COUNT
	.align		4
        /*003c*/ 	.byte	0x03, 0x1b
        /*003e*/ 	.short	0x00ff


	//----- nvinfo : EIATTR_NUM_BARRIERS
	.align		4
        /*0040*/ 	.byte	0x02, 0x4c
        /*0042*/ 	.byte	0x01
	.zero		1


	//----- nvinfo : EIATTR_MERCURY_ISA_VERSION
	.align		4
        /*0044*/ 	.byte	0x03, 0x5f
        /*0046*/ 	.short	0x0101


	//----- nvinfo : EIATTR_VRC_CTA_INIT_COUNT
	.align		4
        /*0048*/ 	.byte	0x02, 0x4a
	.zero		1
	.zero		1


	//----- nvinfo : EIATTR_EXIT_INSTR_OFFSETS
	.align		4
        /*004c*/ 	.byte	0x04, 0x1c
        /*004e*/ 	.short	(.L_1903 - .L_1902)


	//   ....[0]....
.L_1902:
        /*0050*/ 	.word	0x00000280


	//   ....[1]....
        /*0054*/ 	.word	0x000003c0


	//   ....[2]....
        /*0058*/ 	.word	0x00000410


	//----- nvinfo : EIATTR_CBANK_PARAM_SIZE
	.align		4
.L_1903:
        /*005c*/ 	.byte	0x03, 0x19
        /*005e*/ 	.short	0x0014


	//----- nvinfo : EIATTR_PARAM_CBANK
	.align		4
        /*0060*/ 	.byte	0x04, 0x0a
        /*0062*/ 	.short	(.L_1905 - .L_1904)
	.align		4
.L_1904:
        /*0064*/ 	.word	index@(.nv.constant0._Z7reduce5IfLj512EEvPT_S1_j)
        /*0068*/ 	.short	0x0380
        /*006a*/ 	.short	0x0014


	//----- nvinfo : EIATTR_SW_WAR
	.align		4
.L_1905:
        /*006c*/ 	.byte	0x04, 0x36
        /*006e*/ 	.short	(.L_1907 - .L_1906)
.L_1906:
        /*0070*/ 	.word	0x00000008
.L_1907:


//--------------------- .nv.info._Z7reduce4IfLj1EEvPT_S1_j --------------------------
	.section	.nv.info._Z7reduce4IfLj1EEvPT_S1_j,"",@"SHT_CUDA_INFO"
	.sectionflags	@""
	.align	4


	//----- nvinfo : EIATTR_CUDA_API_VERSION
	.align		4
        /*0000*/ 	.byte	0x04, 0x37
        /*0002*/ 	.short	(.L_1909 - .L_1908)
.L_1908:
        /*0004*/ 	.word	0x00000082


	//----- nvinfo : EIATTR_KPARAM_INFO
	.align		4
.L_1909:
        /*0008*/ 	.byte	0x04, 0x17
        /*000a*/ 	.short	(.L_1911 - .L_1910)
.L_1910:
        /*000c*/ 	.word	0x00000000
        /*0010*/ 	.short	0x0002
        /*0012*/ 	.short	0x0010
        /*0014*/ 	.byte	0x00, 0xf0, 0x11, 0x00


	//----- nvinfo : EIATTR_KPARAM_INFO
	.align		4
.L_1911:
        /*0018*/ 	.byte	0x04, 0x17
        /*001a*/ 	.short	(.L_1913 - .L_1912)
.L_1912:
        /*001c*/ 	.word	0x00000000
        /*0020*/ 	.short	0x0001
        /*0022*/ 	.short	0x0008
        /*0024*/ 	.byte	0x00, 0xf5, 0x21, 0x00


	//----- nvinfo : EIATTR_KPARAM_INFO
	.align		4
.L_1913:
        /*0028*/ 	.byte	0x04, 0x17
        /*002a*/ 	.short	(.L_1915 - .L_1914)
.L_1914:
        /*002c*/ 	.word	0x00000000
        /*0030*/ 	.short	0x0000
        /*0032*/ 	.short	0x0000
        /*0034*/ 	.byte	0x00, 0xf5, 0x21, 0x00


	//----- nvinfo : EIATTR_SPARSE_MMA_MASK
	.align		4
.L_1915:
        /*0038*/ 	.byte	0x03, 0x50
        /*003a*/ 	.short	0x0000


	//----- nvinfo : EIATTR_MAXREG_COUNT
	.align		4
        /*003c*/ 	.byte	0x03, 0x1b
        /*003e*/ 	.short	0x00ff


	//----- nvinfo : EIATTR_NUM_BARRIERS
	.align		4
        /*0040*/ 	.byte	0x02, 0x4c
        /*0042*/ 	.byte	0x01
	.zero		1


	//----- nvinfo : EIATTR_MERCURY_ISA_VERSION
	.align		4
        /*0044*/ 	.byte	0x03, 0x5f
        /*0046*/ 	.short	0x0101


	//----- nvinfo : EIATTR_VRC_CTA_INIT_COUNT
	.align		4
        /*0048*/ 	.byte	0x02, 0x4a
	.zero		1
	.zero		1


	//----- nvinfo : EIATTR_EXIT_INSTR_OFFSETS
	.align		4
        /*004c*/ 	.byte	0x04, 0x1c
        /*004e*/ 	.short	(.L_1917 - .L_1916)


	//   ....[0]....
.L_1916:
        /*0050*/ 	.word	0x00000270


	//   ....[1]....
        /*0054*/ 	.word	0x000002f0


	//----- nvinfo : EIATTR_CBANK_PARAM_SIZE
	.align		4
.L_1917:
        /*0058*/ 	.byte	0x03, 0x19
        /*005a*/ 	.short	0x0014


	//----- nvinfo : EIATTR_PARAM_CBANK
	.align		4
        /*005c*/ 	.byte	0x04, 0x0a
        /*005e*/ 	.short	(.L_1919 - .L_1918)
	.align		4
.L_1918:
        /*0060*/ 	.word	index@(.nv.constant0._Z7reduce4IfLj1EEvPT_S1_j)
        /*0064*/ 	.short	0x0380
        /*0066*/ 	.short	0x0014


	//----- nvinfo : EIATTR_SW_WAR
	.align		4
.L_1919:
        /*0068*/ 	.byte	0x04, 0x36
        /*006a*/ 	.short	(.L_1921 - .L_1920)
.L_1920:
        /*006c*/ 	.word	0x00000008
.L_1921:


//--------------------- .nv.info._Z7reduce4IfLj2EEvPT_S1_j --------------------------
	.section	.nv.info._Z7reduce4IfLj2EEvPT_S1_j,"",@"SHT_CUDA_INFO"
	.sectionflags	@""
	.align	4


	//----- nvinfo : EIATTR_CUDA_API_VERSION
	.align		4
        /*0000*/ 	.byte	0x04, 0x37
        /*0002*/ 	.short	(.L_1923 - .L_1922)
.L_1922:
        /*0004*/ 	.word	0x00000082


	//----- nvinfo : EIATTR_KPARAM_INFO
	.align		4
.L_1923:
        /*0008*/ 	.byte	0x04, 0x17
        /*000a*/ 	.short	(.L_1925 - .L_1924)
.L_1924:
        /*000c*/ 	.word	0x00000000
        /*0010*/ 	.short	0x0002
        /*0012*/ 	.short	0x0010
        /*0014*/ 	.byte	0x00, 0xf0, 0x11, 0x00


	//----- nvinfo : EIATTR_KPARAM_INFO
	.align		4
.L_1925:
        /*0018*/ 	.byte	0x04, 0x17
        /*001a*/ 	.short	(.L_1927 - .L_1926)
.L_1926:
        /*001c*/ 	.word	0x00000000
        /*0020*/ 	.short	0x0001
        /*0022*/ 	.short	0x0008
        /*0024*/ 	.byte	0x00, 0xf5, 0x21, 0x00


	//----- nvinfo : EIATTR_KPARAM_INFO
	.align		4
.L_1927:
        /*0028*/ 	.byte	0x04, 0x17
        /*002a*/ 	.short	(.L_1929 - .L_1928)
.L_1928:
        /*002c*/ 	.word	0x00000000
        /*0030*/ 	.short	0x0000
        /*0032*/ 	.short	0x0000
        /*0034*/ 	.byte	0x00, 0xf5, 0x21, 0x00


	//----- nvinfo : EIATTR_SPARSE_MMA_MASK
	.align		4
.L_1929:
        /*0038*/ 	.byte	0x03, 0x50
        /*003a*/ 	.short	0x0000


	//----- nvinfo : EIATTR_MAXREG_COUNT
	.align		4
        /*003c*/ 	.byte	0x03, 0x1b
        /*003e*/ 	.short	0x00ff


	//----- nvinfo : EIATTR_NUM_BARRIERS
	.align		4
        /*0040*/ 	.byte	0x02, 0x4c
        /*0042*/ 	.byte	0x01
	.zero		1


	//----- nvinfo : EIATTR_MERCURY_ISA_VERSION
	.align		4
        /*0044*/ 	.byte	0x03, 0x5f
        /*0046*/ 	.short	0x0101


	//----- nvinfo : EIATTR_VRC_CTA_INIT_COUNT
	.align		4
        /*0048*/ 	.byte	0x02, 0x4a
	.zero		1
	.zero		1


	//----- nvinfo : EIATTR_EXIT_INSTR_OFFSETS
	.align		4
        /*004c*/ 	.byte	0x04, 0x1c
        /*004e*/ 	.short	(.L_1931 - .L_1930)


	//   ....[0]....
.L_1930:
        /*0050*/ 	.word	0x00000270


	//   ....[1]....
        /*0054*/ 	.word	0x000002c0


	//   ....[2]....
        /*0058*/ 	.word	0x00000340


	//----- nvinfo : EIATTR_CBANK_PARAM_SIZE
	.align		4
.L_1931:
        /*005c*/ 	.byte	0x03, 0x19
        /*005e*/ 	.short	0x0014


	//----- nvinfo : EIATTR_PARAM_CBANK
	.align		4
        /*0060*/ 	.byte	0x04, 0x0a
        /*0062*/ 	.short	(.L_1933 - .L_1932)
	.align		4
.L_1932:
        /*0064*/ 	.word	index@(.nv.constant0._Z7reduce4IfLj2EEvPT_S1_j)
        /*0068*/ 	.short	0x0380
        /*006a*/ 	.short	0x0014


	//----- nvinfo : EIATTR_SW_WAR
	.align		4
.L_1933:
        /*006c*/ 	.byte	0x04, 0x36
        /*006e*/ 	.short	(.L_1935 - .L_1934)
.L_1934:
        /*0070*/ 	.word	0x00000008
.L_1935:


//--------------------- .nv.info._Z7reduce4IfLj4EEvPT_S1_j --------------------------
	.section	.nv.info._Z7reduce4IfLj4EEvPT_S1_j,"",@"SHT_CUDA_INFO"
	.sectionflags	@""
	.align	4


	//----- nvinfo : EIATTR_CUDA_API_VERSION
	.align		4
        /*0000*/ 	.byte	0x04, 0x37
        /*0002*/ 	.short	(.L_1937 - .L_1936)
.L_1936:
        /*0004*/ 	.word	0x00000082


	//----- nvinfo : EIATTR_KPARAM_INFO
	.align		4
.L_1937:
        /*0008*/ 	.byte	0x04, 0x17
        /*000a*/ 	.short	(.L_1939 - .L_1938)
.L_1938:
        /*000c*/ 	.word	0x00000000
        /*0010*/ 	.short	0x0002
        /*0012*/ 	.short	0x0010
        /*0014*/ 	.byte	0x00, 0xf0, 0x11, 0x00


	//----- nvinfo : EIATTR_KPARAM_INFO
	.align		4
.L_1939:
        /*0018*/ 	.byte	0x04, 0x17
        /*001a*/ 	.short	(.L_1941 - .L_1940)
.L_1940:
        /*001c*/ 	.word	0x00000000
        /*0020*/ 	.short	0x0001
        /*0022*/ 	.short	0x0008
        /*0024*/ 	.byte	0x00, 0xf5, 0x21, 0x00


	//----- nvinfo : EIATTR_KPARAM_INFO
	.align		4
.L_1941:
        /*0028*/ 	.byte	0x04, 0x17
        /*002a*/ 	.short	(.L_1943 - .L_1942)
.L_1942:
        /*002c*/ 	.word	0x00000000
        /*0030*/ 	.short	0x0000
        /*0032*/ 	.short	0x0000
        /*0034*/ 	.byte	0x00, 0xf5, 0x21, 0x00


	//----- nvinfo : EIATTR_SPARSE_MMA_MASK
	.align		4
.L_1943:
        /*0038*/ 	.byte	0x03, 0x50
        /*003a*/ 	.short	0x0000


	//----- nvinfo : EIATTR_MAXREG_COUNT
	.align		4
        /*003c*/ 	.byte	0x03, 0x1b
        /*003e*/ 	.short	0x00ff


	//----- nvinfo : EIATTR_NUM_BARRIERS
	.align		4
        /*0040*/ 	.byte	0x02, 0x4c
        /*0042*/ 	.byte	0x01
	.zero		1


	//----- nvinfo : EIATTR_MERCURY_ISA_VERSION
	.align		4
        /*0044*/ 	.byte	0x03, 0x5f
        /*0046*/ 	.short	0x0101


	//----- nvinfo : EIATTR_VRC_CTA_INIT_COUNT
	.align		4
        /*0048*/ 	.byte	0x02, 0x4a
	.zero		1
	.zero		1


	//----- nvinfo : EIATTR_EXIT_INSTR_OFFSETS
	.align		4
        /*004c*/ 	.byte	0x04, 0x1c
        /*004e*/ 	.short	(.L_1945 - .L_1944)


	//   ....[0]....
.L_1944:
        /*0050*/ 	.word	0x00000270


	//   ....[1]....
        /*0054*/ 	.word	0x000002f0


	//   ....[2]....
        /*0058*/ 	.word	0x00000370


	//----- nvinfo : EIATTR_CBANK_PARAM_SIZE
	.align		4
.L_1945:
        /*005c*/ 	.byte	0x03, 0x19
        /*005e*/ 	.short	0x0014


	//----- nvinfo : EIATTR_PARAM_CBANK
	.align		4
        /*0060*/ 	.byte	0x04, 0x0a
        /*0062*/ 	.short	(.L_1947 - .L_1946)
	.align		4
.L_1946:
        /*0064*/ 	.word	index@(.nv.constant0._Z7reduce4IfLj4EEvPT_S1_j)
        /*0068*/ 	.short	0x0380
        /*006a*/ 	.short	0x0014


	//----- nvinfo : EIATTR_SW_WAR
	.align		4
.L_1947:
        /*006c*/ 	.byte	0x04, 0x36
        /*006e*/ 	.short	(.L_1949 - .L_1948)
.L_1948:
        /*0070*/ 	.word	0x00000008
.L_1949:


//--------------------- .nv.info._Z7reduce4IfLj8EEvPT_S1_j --------------------------
	.section	.nv.info._Z7reduce4IfLj8EEvPT_S1_j,"",@"SHT_CUDA_INFO"
	.sectionflags	@""
	.align	4


	//----- nvinfo : EIATTR_CUDA_API_VERSION
	.align		4
        /*0000*/ 	.byte	0x04, 0x37
        /*0002*/ 	.short	(.L_1951 - .L_1950)
.L_1950:
        /*0004*/ 	.word	0x00000082


	//----- nvinfo : EIATTR_KPARAM_INFO
	.align		4
.L_1951:
        /*0008*/ 	.byte	0x04, 0x17
        /*000a*/ 	.short	(.L_1953 - .L_1952)
.L_1952:
        /*000c*/ 	.word	0x00000000
        /*0010*/ 	.short	0x0002
        /*0012*/ 	.short	0x0010
        /*0014*/ 	.byte	0x00, 0xf0, 0x11, 0x00


	//----- nvinfo : EIATTR_KPARAM_INFO
	.align		4
.L_1953:
        /*0018*/ 	.byte	0x04, 0x17
        /*001a*/ 	.short	(.L_1955 - .L_1954)
.L_1954:
        /*001c*/ 	.word	0x00000000
        /*0020*/ 	.short	0x0001
        /*0022*/ 	.short	0x0008
        /*0024*/ 	.byte	0x00, 0xf5, 0x21, 0x00


	//----- nvinfo : EIATTR_KPARAM_INFO
	.align		4
.L_1955:
        /*0028*/ 	.byte	0x04, 0x17
        /*002a*/ 	.short	(.L_1957 - .L_1956)
.L_1956:
        /*002c*/ 	.word	0x00000000
        /*0030*/ 	.short	0x0000
        /*0032*/ 	.short	0x0000
        /*0034*/ 	.byte	0x00, 0xf5, 0x21, 0x00


	//----- nvinfo : EIATTR_SPARSE_MMA_MASK
	.align		4
.L_1957:
        /*0038*/ 	.byte	0x03, 0x50
        /*003a*/ 	.short	0x0000


	//----- nvinfo : EIATTR_MAXREG_COUNT
	.align		4
        /*003c*/ 	.byte	0x03, 0x1b
        /*003e*/ 	.short	0x00ff


	//----- nvinfo : EIATTR_NUM_BARRIERS
	.align		4
        /*0040*/ 	.byte	0x02, 0x4c
        /*0042*/ 	.byte	0x01
	.zero		1


	//----- nvinfo : EIATTR_MERCURY_ISA_VERSION
	.align		4
        /*0044*/ 	.byte	0x03, 0x5f
        /*0046*/ 	.short	0x0101


	//----- nvinfo : EIATTR_VRC_CTA_INIT_COUNT
	.align		4
        /*0048*/ 	.byte	0x02, 0x4a
	.zero		1
	.zero		1


	//----- nvinfo : EIATTR_EXIT_INSTR_OFFSETS
	.align		4
        /*004c*/ 	.byte	0x04, 0x1c
        /*004e*/ 	.short	(.L_1959 - .L_1958)


	//   ....[0]....
.L_1958:
        /*0050*/ 	.word	0x00000270


	//   ....[1]....
        /*0054*/ 	.word	0x00000320


	//   ....[2]....
        /*0058*/ 	.word	0x000003a0


	//----- nvinfo : EIATTR_CBANK_PARAM_SIZE
	.align		4
.L_1959:
        /*005c*/ 	.byte	0x03, 0x19
        /*005e*/ 	.short	0x0014


	//----- nvinfo : EIATTR_PARAM_CBANK
	.align		4
        /*0060*/ 	.byte	0x04, 0x0a
        /*0062*/ 	.short	(.L_1961 - .L_1960)
	.align		4
.L_1960:
        /*0064*/ 	.word	index@(.nv.constant0._Z7reduce4IfLj8EEvPT_S1_j)
        /*0068*/ 	.short	0x0380
        /*006a*/ 	.short	0x0014


	//----- nvinfo : EIATTR_SW_WAR
	.align		4
.L_1961:
        /*006c*/ 	.byte	0x04, 0x36
        /*006e*/ 	.short	(.L_1963 - .L_1962)
.L_1962:
        /*0070*/ 	.word	0x00000008
.L_1963:


//--------------------- .nv.info._Z7reduce4IfLj16EEvPT_S1_j --------------------------
	.section	.nv.info._Z7reduce4IfLj16EEvPT_S1_j,"",@"SHT_CUDA_INFO"
	.sectionflags	@""
	.align	4


	//----- nvinfo : EIATTR_CUDA_API_VERSION
	.align		4
        /*0000*/ 	.byte	0x04, 0x37
        /*0002*/ 	.short	(.L_1965 - .L_1964)
.L_1964:
        /*0004*/ 	.word	0x00000082


	//----- nvinfo : EIATTR_KPARAM_INFO
	.align		4
.L_1965:
        /*0008*/ 	.byte	0x04, 0x17
        /*000a*/ 	.short	(.L_1967 - .L_1966)
.L_1966:
        /*000c*/ 	.word	0x00000000
        /*0010*/ 	.short	0x0002
        /*0012*/ 	.short	0x0010
        /*0014*/ 	.byte	0x00, 0xf0, 0x11, 0x00


	//----- nvinfo : EIATTR_KPARAM_INFO
	.align		4
.L_1967:
        /*0018*/ 	.byte	0x04, 0x17
        /*001a*/ 	.short	(.L_1969 - .L_1968)
.L_1968:
        /*001c*/ 	.word	0x00000000
        /*0020*/ 	.short	0x0001
        /*0022*/ 	.short	0x0008
        /*0024*/ 	.byte	0x00, 0xf5, 0x21, 0x00


	//----- nvinfo : EIATTR_KPARAM_INFO
	.align		4
.L_1969:
        /*0028*/ 	.byte	0x04, 0x17
        /*002a*/ 	.short	(.L_1971 - .L_1970)
.L_1970:
        /*002c*/ 	.word	0x00000000
        /*0030*/ 	.short	0x0000
        /*0032*/ 	.short	0x0000
        /*0034*/ 	.byte	0x00, 0xf5, 0x21, 0x00


	//----- nvinfo : EIATTR_SPARSE_MMA_MASK
	.align		4
.L_1971:
        /*0038*/ 	.byte	0x03, 0x50
        /*003a*/ 	.short	0x0000


	//----- nvinfo : EIATTR_MAXREG_COUNT
	.align		4
        /*003c*/ 	.byte	0x03, 0x1b
        /*003e*/ 	.short	0x00ff


	//----- nvinfo : EIATTR_NUM_BARRIERS
	.align		4
        /*0040*/ 	.byte	0x02, 0x4c
        /*0042*/ 	.byte	0x01
	.zero		1


	//----- nvinfo : EIATTR_MERCURY_ISA_VERSION
	.align		4
        /*0044*/ 	.byte	0x03, 0x5f
        /*0046*/ 	.short	0x0101


	//----- nvinfo : EIATTR_VRC_CTA_INIT_COUNT
	.align		4
        /*0048*/ 	.byte	0x02, 0x4a
	.zero		1
	.zero		1


	//----- nvinfo : EIATTR_EXIT_INSTR_OFFSETS
	.align		4
        /*004c*/ 	.byte	0x04, 0x1c
        /*004e*/ 	.short	(.L_1973 - .L_1972)


	//   ....[0]....
.L_1972:
        /*0050*/ 	.word	0x00000270


	//   ....[1]....
        /*0054*/ 	.word	0x00000350


	//   ....[2]....
        /*0058*/ 	.word	0x000003d0


	//----- nvinfo : EIATTR_CBANK_PARAM_SIZE
	.align		4
.L_1973:
        /*005c*/ 	.byte	0x03, 0x19
        /*005e*/ 	.short	0x0014


	//----- nvinfo : EIATTR_PARAM_CBANK
	.align		4
        /*0060*/ 	.byte	0x04, 0x0a
        /*0062*/ 	.short	(.L_1975 - .L_1974)
	.align		4
.L_1974:
        /*0064*/ 	.word	index@(.nv.constant0._Z7reduce4IfLj16EEvPT_S1_j)
        /*0068*/ 	.short	0x0380
        /*006a*/ 	.short	0x0014


	//----- nvinfo : EIATTR_SW_WAR
	.align		4
.L_1975:
        /*006c*/ 	.byte	0x04, 0x36
        /*006e*/ 	.short	(.L_1977 - .L_1976)
.L_1976:
        /*0070*/ 	.word	0x00000008
.L_1977:


//--------------------- .nv.info._Z7reduce4IfLj32EEvPT_S1_j --------------------------
	.section	.nv.info._Z7reduce4IfLj32EEvPT_S1_j,"",@"SHT_CUDA_INFO"
	.sectionflags	@""
	.align	4


	//----- nvinfo : EIATTR_CUDA_API_VERSION
	.align		4
        /*0000*/ 	.byte	0x04, 0x37
        /*0002*/ 	.short	(.L_1979 - .L_1978)
.L_1978:
        /*0004*/ 	.word	0x00000082


	//----- nvinfo : EIATTR_KPARAM_INFO
	.align		4
.L_1979:
        /*0008*/ 	.byte	0x04, 0x17
        /*000a*/ 	.short	(.L_1981 - .L_1980)
.L_1980:
        /*000c*/ 	.word	0x00000000
        /*0010*/ 	.short	0x0002
        /*0012*/ 	.short	0x0010
        /*0014*/ 	.byte	0x00, 0xf0, 0x11, 0x00


	//----- nvinfo : EIATTR_KPARAM_INFO
	.align		4
.L_1981:
        /*0018*/ 	.byte	0x04, 0x17
        /*001a*/ 	.short	(.L_1983 - .L_1982)
.L_1982:
        /*001c*/ 	.word	0x00000000
        /*0020*/ 	.short	0x0001
        /*0022*/ 	.short	0x0008
        /*0024*/ 	.byte	0x00, 0xf5, 0x21, 0x00


	//----- nvinfo : EIATTR_KPARAM_INFO
	.align		4
.L_1983:
        /*0028*/ 	.byte	0x04, 0x17
        /*002a*/ 	.short	(.L_1985 - .L_1984)
.L_1984:
        /*002c*/ 	.word	0x00000000
        /*0030*/ 	.short	0x0000
        /*0032*/ 	.short	0x0000
        /*0034*/ 	.byte	0x00, 0xf5, 0x21, 0x00


	//----- nvinfo : EIATTR_SPARSE_MMA_MASK
	.align		4
.L_1985:
        /*0038*/ 	.byte	0x03, 0x50
        /*003a*/ 	.short	0x0000


	//----- nvinfo : EIATTR_MAXREG_COUNT
	.align		4
        /*003c*/ 	.byte	0x03, 0x1b
        /*003e*/ 	.short	0x00ff


	//----- nvinfo : EIATTR_NUM_BARRIERS
	.align		4
        /*0040*/ 	.byte	0x02, 0x4c
        /*0042*/ 	.byte	0x01
	.zero		1


	//----- nvinfo : EIATTR_MERCURY_ISA_VERSION
	.align		4
        /*0044*/ 	.byte	0x03, 0x5f
        /*0046*/ 	.short	0x0101


	//----- nvinfo : EIATTR_VRC_CTA_INIT_COUNT
	.align		4
        /*0048*/ 	.byte	0x02, 0x4a
	.zero		1
	.zero		1


	//----- nvinfo : EIATTR_EXIT_INSTR_OFFSETS
	.align		4
        /*004c*/ 	.byte	0x04, 0x1c
        /*004e*/ 	.short	(.L_1987 - .L_1986)


	//   ....[0]....
.L_1986:
        /*0050*/ 	.word	0x00000270


	//   ....[1]....
        /*0054*/ 	.word	0x00000380


	//   ....[2]....
        /*0058*/ 	.word	0x00000400


	//----- nvinfo : EIATTR_CBANK_PARAM_SIZE
	.align		4
.L_1987:
        /*005c*/ 	.byte	0x03, 0x19
        /*005e*/ 	.short	0x0014


	//----- nvinfo : EIATTR_PARAM_CBANK
	.align		4
        /*0060*/ 	.byte	0x04, 0x0a
        /*0062*/ 	.short	(.L_1989 - .L_1988)
	.align		4
.L_1988:
        /*0064*/ 	.word	index@(.nv.constant0._Z7reduce4IfLj32EEvPT_S1_j)
        /*0068*/ 	.short	0x0380
        /*006a*/ 	.short	0x0014


	//----- nvinfo : EIATTR_SW_WAR
	.align		4
.L_1989:
        /*006c*/ 	.byte	0x04, 0x36
        /*006e*/ 	.short	(.L_1991 - .L_1990)
.L_1990:
        /*0070*/ 	.word	0x00000008
.L_1991:


//--------------------- .nv.info._Z7reduce4IfLj64EEvPT_S1_j --------------------------
	.section	.nv.info._Z7reduce4IfLj64EEvPT_S1_j,"",@"SHT_CUDA_INFO"
	.sectionflags	@""
	.align	4


	//----- nvinfo : EIATTR_CUDA_API_VERSION
	.align		4
        /*0000*/ 	.byte	0x04, 0x37
        /*0002*/ 	.short	(.L_1993 - .L_1992)
.L_1992:
        /*0004*/ 	.word	0x00000082


	//----- nvinfo : EIATTR_KPARAM_INFO
	.align		4
.L_1993:
        /*0008*/ 	.byte	0x04, 0x17
        /*000a*/ 	.short	(.L_1995 - .L_1994)
.L_1994:
        /*000c*/ 	.word	0x00000000
        /*0010*/ 	.short	0x0002
        /*0012*/ 	.short	0x0010
        /*0014*/ 	.byte	0x00, 0xf0, 0x11, 0x00


	//----- nvinfo : EIATTR_KPARAM_INFO
	.align		4
.L_1995:
        /*0018*/ 	.byte	0x04, 0x17
        /*001a*/ 	.short	(.L_1997 - .L_1996)
.L_1996:
        /*001c*/ 	.word	0x00000000
        /*0020*/ 	.short	0x0001
        /*0022*/ 	.short	0x0008
        /*0024*/ 	.byte	0x00, 0xf5, 0x21, 0x00


	//----- nvinfo : EIATTR_KPARAM_INFO
	.align		4
.L_1997:
        /*0028*/ 	.byte	0x04, 0x17
        /*002a*/ 	.short	(.L_1999 - .L_1998)
.L_1998:
        /*002c*/ 	.word	0x00000000
        /*0030*/ 	.short	0x0000
        /*0032*/ 	.short	0x0000
        /*0034*/ 	.byte	0x00, 0xf5, 0x21, 0x00


	//----- nvinfo : EIATTR_SPARSE_MMA_MASK
	.align		4
.L_1999:
        /*0038*/ 	.byte	0x03, 0x50
        /*003a*/ 	.short	0x0000


	//----- nvinfo : EIATTR_MAXREG_COUNT
	.align		4
        /*003c*/ 	.byte	0x03, 0x1b
        /*003e*/ 	.short	0x00ff


	//----- nvinfo : EIATTR_NUM_BARRIERS
	.align		4
        /*0040*/ 	.byte	0x02, 0x4c
        /*0042*/ 	.byte	0x01
	.zero		1


	//----- nvinfo : EIATTR_MERCURY_ISA_VERSION
	.align		4
        /*0044*/ 	.byte	0x03, 0x5f
        /*0046*/ 	.short	0x0101


	//----- nvinfo : EIATTR_VRC_CTA_INIT_COUNT
	.align		4
        /*0048*/ 	.byte	0x02, 0x4a
	.zero		1
	.zero		1


	//----- nvinfo : EIATTR_EXIT_INSTR_OFFSETS
	.align		4
        /*004c*/ 	.byte	0x04, 0x1c
        /*004e*/ 	.short	(.L_2001 - .L_2000)


	//   ....[0]....
.L_2000:
        /*0050*/ 	.word	0x00000270


	//   ....[1]....
        /*0054*/ 	.word	0x000003b0


	//   ....[2]....
        /*0058*/ 	.word	0x00000430


	//----- nvinfo : EIATTR_CBANK_PARAM_SIZE
	.align		4
.L_2001:
        /*005c*/ 	.byte	0x03, 0x19
        /*005e*/ 	.short	0x0014


	//----- nvinfo : EIATTR_PARAM_CBANK
	.align		4
        /*0060*/ 	.byte	0x04, 0x0a
        /*0062*/ 	.short	(.L_2003 - .L_2002)
	.align		4
.L_2002:
        /*0064*/ 	.word	index@(.nv.constant0._Z7reduce4IfLj64EEvPT_S1_j)
        /*0068*/ 	.short	0x0380
        /*006a*/ 	.short	0x0014


	//----- nvinfo : EIATTR_SW_WAR
	.align		4
.L_2003:
        /*006c*/ 	.byte	0x04, 0x36
        /*006e*/ 	.short	(.L_2005 - .L_2004)
.L_2004:
        /*0070*/ 	.word	0x00000008
.L_2005:


//--------------------- .nv.info._Z7reduce4IfLj128EEvPT_S1_j --------------------------
	.section	.nv.info._Z7reduce4IfLj128EEvPT_S1_j,"",@"SHT_CUDA_INFO"
	.sectionflags	@""
	.align	4


	//----- nvinfo : EIATTR_CUDA_API_VERSION
	.align		4
        /*0000*/ 	.byte	0x04, 0x37
        /*0002*/ 	.short	(.L_2007 - .L_2006)
.L_2006:
        /*0004*/ 	.word	0x00000082


	//----- nvinfo : EIATTR_KPARAM_INFO
	.align		4
.L_2007:
        /*0008*/ 	.byte	0x04, 0x17
        /*000a*/ 	.short	(.L_2009 - .L_2008)
.L_2008:
        /*000c*/ 	.word	0x00000000
        /*0010*/ 	.short	0x0002
        /*0012*/ 	.short	0x0010
        /*0014*/ 	.byte	0x00, 0xf0, 0x11, 0x00


	//----- nvinfo : EIATTR_KPARAM_INFO
	.align		4
.L_2009:
        /*0018*/ 	.byte	0x04, 0x17
        /*001a*/ 	.short	(.L_2011 - .L_2010)
.L_2010:
        /*001c*/ 	.word	0x00000000
        /*0020*/ 	.short	0x0001
        /*0022*/ 	.short	0x0008
        /*0024*/ 	.byte	0x00, 0xf5, 0x21, 0x00


	//----- nvinfo : EIATTR_KPARAM_INFO
	.align		4
.L_2011:
        /*0028*/ 	.byte	0x04, 0x17
        /*002a*/ 	.short	(.L_2013 - .L_2012)
.L_2012:
        /*002c*/ 	.word	0x00000000
        /*0030*/ 	.short	0x0000
        /*0032*/ 	.short	0x0000
        /*0034*/ 	.byte	0x00, 0xf5, 0x21, 0x00


	//----- nvinfo : EIATTR_SPARSE_MMA_MASK
	.align		4
.L_2013:
        /*0038*/ 	.byte	0x03, 0x50
        /*003a*/ 	.short	0x0000


	//----- nvinfo : EIATTR_MAXREG_COUNT
	.align		4
        /*003c*/ 	.byte	0x03, 0x1b
        /*003e*/ 	.short	0x00ff


	//----- nvinfo : EIATTR_NUM_BARRIERS
	.align		4
        /*0040*/ 	.byte	0x02, 0x4c
        /*0042*/ 	.byte	0x01
	.zero		1


	//----- nvinfo : EIATTR_MERCURY_ISA_VERSION
	.align		4
        /*0044*/ 	.byte	0x03, 0x5f
        /*0046*/ 	.short	0x0101


	//----- nvinfo : EIATTR_VRC_CTA_INIT_COUNT
	.align		4
        /*0048*/ 	.byte	0x02, 0x4a
	.zero		1
	.zero		1


	//----- nvinfo : EIATTR_EXIT_INSTR_OFFSETS
	.align		4
        /*004c*/ 	.byte	0x04, 0x1c
        /*004e*/ 	.short	(.L_2015 - .L_2014)


	//   ....[0]....
.L_2014:
        /*0050*/ 	.word	0x00000270


	//   ....[1]....
        /*0054*/ 	.word	0x000003b0


	//   ....[2]....
        /*0058*/ 	.word	0x00000430


	//----- nvinfo : EIATTR_CBANK_PARAM_SIZE
	.align		4
.L_2015:
        /*005c*/ 	.byte	0x03, 0x19
        /*005e*/ 	.short	0x0014


	//----- nvinfo : EIATTR_PARAM_CBANK
	.align		4
        /*0060*/ 	.byte	0x04, 0x0a
        /*0062*/ 	.short	(.L_2017 - .L_2016)
	.align		4
.L_2016:
        /*0064*/ 	.word	index@(.nv.constant0._Z7reduce4IfLj128EEvPT_S1_j)
        /*0068*/ 	.short	0x0380
        /*006a*/ 	.short	0x0014


	//----- nvinfo : EIATTR_SW_WAR
	.align		4
.L_2017:
        /*006c*/ 	.byte	0x04, 0x36
        /*006e*/ 	.short	(.L_2019 - .L_2018)
.L_2018:
        /*0070*/ 	.word	0x00000008
.L_2019:


//--------------------- .nv.info._Z7reduce4IfLj256EEvPT_S1_j --------------------------
	.section	.nv.info._Z7reduce4IfLj256EEvPT_S1_j,"",@"SHT_CUDA_INFO"
	.sectionflags	@""
	.align	4


	//----- nvinfo : EIATTR_CUDA_API_VERSION
	.align		4
        /*0000*/ 	.byte	0x04, 0x37
        /*0002*/ 	.short	(.L_2021 - .L_2020)
.L_2020:
        /*0004*/ 	.word	0x00000082


	//----- nvinfo : EIATTR_KPARAM_INFO
	.align		4
.L_2021:
        /*0008*/ 	.byte	0x04, 0x17
        /*000a*/ 	.short	(.L_2023 - .L_2022)
.L_2022:
        /*000c*/ 	.word	0x00000000
        /*0010*/ 	.short	0x0002
        /*0012*/ 	.short	0x0010
        /*0014*/ 	.byte	0x00, 0xf0, 0x11, 0x00


	//----- nvinfo : EIATTR_KPARAM_INFO
	.align		4
.L_2023:
        /*0018*/ 	.byte	0x04, 0x17
        /*001a*/ 	.short	(.L_2025 - .L_2024)
.L_2024:
        /*001c*/ 	.word	0x00000000
        /*0020*/ 	.short	0x0001
        /*0022*/ 	.short	0x0008
        /*0024*/ 	.byte	0x00, 0xf5, 0x21, 0x00


	//----- nvinfo : EIATTR_KPARAM_INFO
	.align		4
.L_2025:
        /*0028*/ 	.byte	0x04, 0x17
        /*002a*/ 	.short	(.L_2027 - .L_2026)
.L_2026:
        /*002c*/ 	.word	0x00000000
        /*0030*/ 	.short	0x0000
        /*0032*/ 	.short	0x0000
        /*0034*/ 	.byte	0x00, 0xf5, 0x21, 0x00


	//----- nvinfo : EIATTR_SPARSE_MMA_MASK
	.align		4
.L_2027:
        /*0038*/ 	.byte	0x03, 0x50
        /*003a*/ 	.short	0x0000


	//----- nvinfo : EIATTR_MAXREG_COUNT
	.align		4
        /*003c*/ 	.byte	0x03, 0x1b
        /*003e*/ 	.short	0x00ff


	//----- nvinfo : EIATTR_NUM_BARRIERS
	.align		4
        /*0040*/ 	.byte	0x02, 0x4c
        /*0042*/ 	.byte	0x01
	.zero		1


	//----- nvinfo : EIATTR_MERCURY_ISA_VERSION
	.align		4
        /*0044*/ 	.byte	0x03, 0x5f
        /*0046*/ 	.short	0x0101


	//----- nvinfo : EIATTR_VRC_CTA_INIT_COUNT
	.align		4
        /*0048*/ 	.byte	0x02, 0x4a
	.zero		1
	.zero		1


	//----- nvinfo : EIATTR_EXIT_INSTR_OFFSETS
	.align		4
        /*004c*/ 	.byte	0x04, 0x1c
        /*004e*/ 	.short	(.L_2029 - .L_2028)


	//   ....[0]....
.L_2028:
        /*0050*/ 	.word	0x00000270


	//   ....[1]....
        /*0054*/ 	.word	0x000003b0


	//   ....[2]....
        /*0058*/ 	.word	0x00000430


	//----- nvinfo : EIATTR_CBANK_PARAM_SIZE
	.align		4
.L_2029:
        /*005c*/ 	.byte	0x03, 0x19
        /*005e*/ 	.short	0x0014


	//----- nvinfo : EIATTR_PARAM_CBANK
	.align		4
        /*0060*/ 	.byte	0x04, 0x0a
        /*0062*/ 	.short	(.L_2031 - .L_2030)
	.align		4
.L_2030:
        /*0064*/ 	.word	index@(.nv.constant0._Z7reduce4IfLj256EEvPT_S1_j)
        /*0068*/ 	.short	0x0380
        /*006a*/ 	.short	0x0014


	//----- nvinfo : EIATTR_SW_WAR
	.align		4
.L_2031:
        /*006c*/ 	.byte	0x04, 0x36
        /*006e*/ 	.short	(.L_2033 - .L_2032)
.L_2032:
        /*0070*/ 	.word	0x00000008
.L_2033:


//--------------------- .nv.info._Z7reduce4IfLj512EEvPT_S1_j --------------------------
	.section	.nv.info._Z7reduce4IfLj512EEvPT_S1_j,"",@"SHT_CUDA_INFO"
	.sectionflags	@""
	.align	4


	//----- nvinfo : EIATTR_CUDA_API_VERSION
	.align		4
        /*0000*/ 	.byte	0x04, 0x37
        /*0002*/ 	.short	(.L_2035 - .L_2034)
.L_2034:
        /*0004*/ 	.word	0x00000082


	//----- nvinfo : EIATTR_KPARAM_INFO
	.align		4
.L_2035:
        /*0008*/ 	.byte	0x04, 0x17
        /*000a*/ 	.short	(.L_2037 - .L_2036)
.L_2036:
        /*000c*/ 	.word	0x00000000
        /*0010*/ 	.short	0x0002
        /*0012*/ 	.short	0x0010
        /*0014*/ 	.byte	0x00, 0xf0, 0x11, 0x00


	//----- nvinfo : EIATTR_KPARAM_INFO
	.align		4
.L_2037:
        /*0018*/ 	.byte	0x04, 0x17
        /*001a*/ 	.short	(.L_2039 - .L_2038)
.L_2038:
        /*001c*/ 	.word	0x00000000
        /*0020*/ 	.short	0x0001
        /*0022*/ 	.short	0x0008
        /*0024*/ 	.byte	0x00, 0xf5, 0x21, 0x00


	//----- nvinfo : EIATTR_KPARAM_INFO
	.align		4
.L_2039:
        /*0028*/ 	.byte	0x04, 0x17
        /*002a*/ 	.short	(.L_2041 - .L_2040)
.L_2040:
        /*002c*/ 	.word	0x00000000
        /*0030*/ 	.short	0x0000
        /*0032*/ 	.short	0x0000
        /*0034*/ 	.byte	0x00, 0xf5, 0x21, 0x00


	//----- nvinfo : EIATTR_SPARSE_MMA_MASK
	.align		4
.L_2041:
        /*0038*/ 	.byte	0x03, 0x50
        /*003a*/ 	.short	0x0000


	//----- nvinfo : EIATTR_MAXREG_COUNT
	.align		4
        /*003c*/ 	.byte	0x03, 0x1b
        /*003e*/ 	.short	0x00ff


	//----- nvinfo : EIATTR_NUM_BARRIERS
	.align		4
        /*0040*/ 	.byte	0x02, 0x4c
        /*0042*/ 	.byte	0x01
	.zero		1


	//----- nvinfo : EIATTR_MERCURY_ISA_VERSION
	.align		4
        /*0044*/ 	.byte	0x03, 0x5f
        /*0046*/ 	.short	0x0101


	//----- nvinfo : EIATTR_VRC_CTA_INIT_COUNT
	.align		4
        /*0048*/ 	.byte	0x02, 0x4a
	.zero		1
	.zero		1


	//----- nvinfo : EIATTR_EXIT_INSTR_OFFSETS
	.align		4
        /*004c*/ 	.byte	0x04, 0x1c
        /*004e*/ 	.short	(.L_2043 - .L_2042)


	//   ....[0]....
.L_2042:
        /*0050*/ 	.word	0x00000270


	//   ....[1]....
        /*0054*/ 	.word	0x000003b0


	//   ....[2]....
        /*0058*/ 	.word	0x00000430


	//----- nvinfo : EIATTR_CBANK_PARAM_SIZE
	.align		4
.L_2043:
        /*005c*/ 	.byte	0x03, 0x19
        /*005e*/ 	.short	0x0014


	//----- nvinfo : EIATTR_PARAM_CBANK
	.align		4
        /*0060*/ 	.byte	0x04, 0x0a
        /*0062*/ 	.short	(.L_2045 - .L_2044)
	.align		4
.L_2044:
        /*0064*/ 	.word	index@(.nv.constant0._Z7reduce4IfLj512EEvPT_S1_j)
        /*0068*/ 	.short	0x0380
        /*006a*/ 	.short	0x0014


	//----- nvinfo : EIATTR_SW_WAR
	.align		4
.L_2045:
        /*006c*/ 	.byte	0x04, 0x36
        /*006e*/ 	.short	(.L_2047 - .L_2046)
.L_2046:
        /*0070*/ 	.word	0x00000008
.L_2047:


//--------------------- .nv.info._Z7reduce3IfEvPT_S1_j --------------------------
	.section	.nv.info._Z7reduce3IfEvPT_S1_j,"",@"SHT_CUDA_INFO"
	.sectionflags	@""
	.align	4


	//----- nvinfo : EIATTR_CUDA_API_VERSION
	.align		4
        /*0000*/ 	.byte	0x04, 0x37
        /*0002*/ 	.short	(.L_2049 - .L_2048)
.L_2048:
        /*0004*/ 	.word	0x00000082


	//----- nvinfo : EIATTR_KPARAM_INFO
	.align		4
.L_2049:
        /*0008*/ 	.byte	0x04, 0x17
        /*000a*/ 	.short	(.L_2051 - .L_2050)
.L_2050:
        /*000c*/ 	.word	0x00000000
        /*0010*/ 	.short	0x0002
        /*0012*/ 	.short	0x0010
        /*0014*/ 	.byte	0x00, 0xf0, 0x11, 0x00


	//----- nvinfo : EIATTR_KPARAM_INFO
	.align		4
.L_2051:
        /*0018*/ 	.byte	0x04, 0x17
        /*001a*/ 	.short	(.L_2053 - .L_2052)
.L_2052:
        /*001c*/ 	.word	0x00000000
        /*0020*/ 	.short	0x0001
        /*0022*/ 	.short	0x0008
        /*0024*/ 	.byte	0x00, 0xf5, 0x21, 0x00


	//----- nvinfo : EIATTR_KPARAM_INFO
	.align		4
.L_2053:
        /*0028*/ 	.byte	0x04, 0x17
        /*002a*/ 	.short	(.L_2055 - .L_2054)
.L_2054:
        /*002c*/ 	.word	0x00000000
        /*0030*/ 	.short	0x0000
        /*0032*/ 	.short	0x0000
        /*0034*/ 	.byte	0x00, 0xf5, 0x21, 0x00


	//----- nvinfo : EIATTR_SPARSE_MMA_MASK
	.align		4
.L_2055:
        /*0038*/ 	.byte	0x03, 0x50
        /*003a*/ 	.short	0x0000


	//----- nvinfo : EIATTR_MAXREG_COUNT
	.align		4
        /*003c*/ 	.byte	0x03, 0x1b
        /*003e*/ 	.short	0x00ff


	//----- nvinfo : EIATTR_NUM_BARRIERS
	.align		4
        /*0040*/ 	.byte	0x02, 0x4c
        /*0042*/ 	.byte	0x01
	.zero		1


	//----- nvinfo : EIATTR_MERCURY_ISA_VERSION
	.align		4
        /*0044*/ 	.byte	0x03, 0x5f
        /*0046*/ 	.short	0x0101


	//----- nvinfo : EIATTR_VRC_CTA_INIT_COUNT
	.align		4
        /*0048*/ 	.byte	0x02, 0x4a
	.zero		1
	.zero		1


	//----- nvinfo : EIATTR_EXIT_INSTR_OFFSETS
	.align		4
        /*004c*/ 	.byte	0x04, 0x1c
        /*004e*/ 	.short	(.L_2057 - .L_2056)


	//   ....[0]....
.L_2056:
        /*0050*/ 	.word	0x00000270


	//   ....[1]....
        /*0054*/ 	.word	0x000002f0


	//----- nvinfo : EIATTR_CBANK_PARAM_SIZE
	.align		4
.L_2057:
        /*0058*/ 	.byte	0x03, 0x19
        /*005a*/ 	.short	0x0014


	//----- nvinfo : EIATTR_PARAM_CBANK
	.align		4
        /*005c*/ 	.byte	0x04, 0x0a
        /*005e*/ 	.short	(.L_2059 - .L_2058)
	.align		4
.L_2058:
        /*0060*/ 	.word	index@(.nv.constant0._Z7reduce3IfEvPT_S1_j)
        /*0064*/ 	.short	0x0380
        /*0066*/ 	.short	0x0014


	//----- nvinfo : EIATTR_SW_WAR
	.align		4
.L_2059:
        /*0068*/ 	.byte	0x04, 0x36
        /*006a*/ 	.short	(.L_2061 - .L_2060)
.L_2060:
        /*006c*/ 	.word	0x00000008
.L_2061:


//--------------------- .nv.info._Z7reduce2IfEvPT_S1_j --------------------------
	.section	.nv.info._Z7reduce2IfEvPT_S1_j,"",@"SHT_CUDA_INFO"
	.sectionflags	@""
	.align	4


	//----- nvinfo : EIATTR_CUDA_API_VERSION
	.align		4
        /*0000*/ 	.byte	0x04, 0x37
        /*0002*/ 	.short	(.L_2063 - .L_2062)
.L_2062:
        /*0004*/ 	.word	0x00000082


	//----- nvinfo : EIATTR_KPARAM_INFO
	.align		4
.L_2063:
        /*0008*/ 	.byte	0x04, 0x17
        /*000a*/ 	.short	(.L_2065 - .L_2064)
.L_2064:
        /*000c*/ 	.word	0x00000000
        /*0010*/ 	.short	0x0002
        /*0012*/ 	.short	0x0010
        /*0014*/ 	.byte	0x00, 0xf0, 0x11, 0x00


	//----- nvinfo : EIATTR_KPARAM_INFO
	.align		4
.L_2065:
        /*0018*/ 	.byte	0x04, 0x17
        /*001a*/ 	.short	(.L_2067 - .L_2066)
.L_2066:
        /*001c*/ 	.word	0x00000000
        /*0020*/ 	.short	0x0001
        /*0022*/ 	.short	0x0008
        /*0024*/ 	.byte	0x00, 0xf5, 0x21, 0x00


	//----- nvinfo : EIATTR_KPARAM_INFO
	.align		4
.L_2067:
        /*0028*/ 	.byte	0x04, 0x17
        /*002a*/ 	.short	(.L_2069 - .L_2068)
.L_2068:
        /*002c*/ 	.word	0x00000000
        /*0030*/ 	.short	0x0000
        /*0032*/ 	.short	0x0000
        /*0034*/ 	.byte	0x00, 0xf5, 0x21, 0x00


	//----- nvinfo : EIATTR_SPARSE_MMA_MASK
	.align		4
.L_2069:
        /*0038*/ 	.byte	0x03, 0x50
        /*003a*/ 	.short	0x0000


	//----- nvinfo : EIATTR_MAXREG_COUNT
	.align		4
        /*003c*/ 	.byte	0x03, 0x1b
        /*003e*/ 	.short	0x00ff


	//----- nvinfo : EIATTR_NUM_BARRIERS
	.align		4
        /*0040*/ 	.byte	0x02, 0x4c
        /*0042*/ 	.byte	0x01
	.zero		1


	//----- nvinfo : EIATTR_MERCURY_ISA_VERSION
	.align		4
        /*0044*/ 	.byte	0x03, 0x5f
        /*0046*/ 	.short	0x0101


	//----- nvinfo : EIATTR_VRC_CTA_INIT_COUNT
	.align		4
        /*0048*/ 	.byte	0x02, 0x4a
	.zero		1
	.zero		1


	//----- nvinfo : EIATTR_EXIT_INSTR_OFFSETS
	.align		4
        /*004c*/ 	.byte	0x04, 0x1c
        /*004e*/ 	.short	(.L_2071 - .L_2070)


	//   ....[0]....
.L_2070:
        /*0050*/ 	.word	0x00000210


	//   ....[1]....
        /*0054*/ 	.word	0x00000290


	//----- nvinfo : EIATTR_CBANK_PARAM_SIZE
	.align		4
.L_2071:
        /*0058*/ 	.byte	0x03, 0x19
        /*005a*/ 	.short	0x0014


	//----- nvinfo : EIATTR_PARAM_CBANK
	.align		4
        /*005c*/ 	.byte	0x04, 0x0a
        /*005e*/ 	.short	(.L_2073 - .L_2072)
	.align		4
.L_2072:
        /*0060*/ 	.word	index@(.nv.constant0._Z7reduce2IfEvPT_S1_j)
        /*0064*/ 	.short	0x0380
        /*0066*/ 	.short	0x0014


	//----- nvinfo : EIATTR_SW_WAR
	.align		4
.L_2073:
        /*0068*/ 	.byte	0x04, 0x36
        /*006a*/ 	.short	(.L_2075 - .L_2074)
.L_2074:
        /*006c*/ 	.word	0x00000008
.L_2075:


//--------------------- .nv.info._Z7reduce1IfEvPT_S1_j --------------------------
	.section	.nv.info._Z7reduce1IfEvPT_S1_j,"",@"SHT_CUDA_INFO"
	.sectionflags	@""
	.align	4


	//----- nvinfo : EIATTR_CUDA_API_VERSION
	.align		4
        /*0000*/ 	.byte	0x04, 0x37
        /*0002*/ 	.short	(.L_2077 - .L_2076)
.L_2076:
        /*0004*/ 	.word	0x00000082


	//----- nvinfo : EIATTR_KPARAM_INFO
	.align		4
.L_2077:
        /*0008*/ 	.byte	0x04, 0x17
        /*000a*/ 	.short	(.L_2079 - .L_2078)
.L_2078:
        /*000c*/ 	.word	0x00000000
        /*0010*/ 	.short	0x0002
        /*0012*/ 	.short	0x0010
        /*0014*/ 	.byte	0x00, 0xf0, 0x11, 0x00


	//----- nvinfo : EIATTR_KPARAM_INFO
	.align		4
.L_2079:
        /*0018*/ 	.byte	0x04, 0x17
        /*001a*/ 	.short	(.L_2081 - .L_2080)
.L_2080:
        /*001c*/ 	.word	0x00000000
        /*0020*/ 	.short	0x0001
        /*0022*/ 	.short	0x0008
        /*0024*/ 	.byte	0x00, 0xf5, 0x21, 0x00


	//----- nvinfo : EIATTR_KPARAM_INFO
	.align		4
.L_2081:
        /*0028*/ 	.byte	0x04, 0x17
        /*002a*/ 	.short	(.L_2083 - .L_2082)
.L_2082:
        /*002c*/ 	.word	0x00000000
        /*0030*/ 	.short	0x0000
        /*0032*/ 	.short	0x0000
        /*0034*/ 	.byte	0x00, 0xf5, 0x21, 0x00


	//----- nvinfo : EIATTR_SPARSE_MMA_MASK
	.align		4
.L_2083:
        /*0038*/ 	.byte	0x03, 0x50
        /*003a*/ 	.short	0x0000


	//----- nvinfo : EIATTR_MAXREG_COUNT
	.align		4
        /*003c*/ 	.byte	0x03, 0x1b
        /*003e*/ 	.short	0x00ff


	//----- nvinfo : EIATTR_NUM_BARRIERS
	.align		4
        /*0040*/ 	.byte	0x02, 0x4c
        /*0042*/ 	.byte	0x01
	.zero		1


	//----- nvinfo : EIATTR_MERCURY_ISA_VERSION
	.align		4
        /*0044*/ 	.byte	0x03, 0x5f
        /*0046*/ 	.short	0x0101


	//----- nvinfo : EIATTR_VRC_CTA_INIT_COUNT
	.align		4
        /*0048*/ 	.byte	0x02, 0x4a
	.zero		1
	.zero		1


	//----- nvinfo : EIATTR_EXIT_INSTR_OFFSETS
	.align		4
        /*004c*/ 	.byte	0x04, 0x1c
        /*004e*/ 	.short	(.L_2085 - .L_2084)


	//   ....[0]....
.L_2084:
        /*0050*/ 	.word	0x00000240


	//   ....[1]....
        /*0054*/ 	.word	0x000002c0


	//----- nvinfo : EIATTR_CBANK_PARAM_SIZE
	.align		4
.L_2085:
        /*0058*/ 	.byte	0x03, 0x19
        /*005a*/ 	.short	0x0014


	//----- nvinfo : EIATTR_PARAM_CBANK
	.align		4
        /*005c*/ 	.byte	0x04, 0x0a
        /*005e*/ 	.short	(.L_2087 - .L_2086)
	.align		4
.L_2086:
        /*0060*/ 	.word	index@(.nv.constant0._Z7reduce1IfEvPT_S1_j)
        /*0064*/ 	.short	0x0380
        /*0066*/ 	.short	0x0014


	//----- nvinfo : EIATTR_SW_WAR
	.align		4
.L_2087:
        /*0068*/ 	.byte	0x04, 0x36
        /*006a*/ 	.short	(.L_2089 - .L_2088)
.L_2088:
        /*006c*/ 	.word	0x00000008
.L_2089:


//--------------------- .nv.info._Z7reduce0IfEvPT_S1_j --------------------------
	.section	.nv.info._Z7reduce0IfEvPT_S1_j,"",@"SHT_CUDA_INFO"
	.sectionflags	@""
	.align	4


	//----- nvinfo : EIATTR_CUDA_API_VERSION
	.align		4
        /*0000*/ 	.byte	0x04, 0x37
        /*0002*/ 	.short	(.L_2091 - .L_2090)
.L_2090:
        /*0004*/ 	.word	0x00000082


	//----- nvinfo : EIATTR_KPARAM_INFO
	.align		4
.L_2091:
        /*0008*/ 	.byte	0x04, 0x17
        /*000a*/ 	.short	(.L_2093 - .L_2092)
.L_2092:
        /*000c*/ 	.word	0x00000000
        /*0010*/ 	.short	0x0002
        /*0012*/ 	.short	0x0010
        /*0014*/ 	.byte	0x00, 0xf0, 0x11, 0x00


	//----- nvinfo : EIATTR_KPARAM_INFO
	.align		4
.L_2093:
        /*0018*/ 	.byte	0x04, 0x17
        /*001a*/ 	.short	(.L_2095 - .L_2094)
.L_2094:
        /*001c*/ 	.word	0x00000000
        /*0020*/ 	.short	0x0001
        /*0022*/ 	.short	0x0008
        /*0024*/ 	.byte	0x00, 0xf5, 0x21, 0x00


	//----- nvinfo : EIATTR_KPARAM_INFO
	.align		4
.L_2095:
        /*0028*/ 	.byte	0x04, 0x17
        /*002a*/ 	.short	(.L_2097 - .L_2096)
.L_2096:
        /*002c*/ 	.word	0x00000000
        /*0030*/ 	.short	0x0000
        /*0032*/ 	.short	0x0000
        /*0034*/ 	.byte	0x00, 0xf5, 0x21, 0x00


	//----- nvinfo : EIATTR_SPARSE_MMA_MASK
	.align		4
.L_2097:
        /*0038*/ 	.byte	0x03, 0x50
        /*003a*/ 	.short	0x0000


	//----- nvinfo : EIATTR_MAXREG_COUNT
	.align		4
        /*003c*/ 	.byte	0x03, 0x1b
        /*003e*/ 	.short	0x00ff


	//----- nvinfo : EIATTR_NUM_BARRIERS
	.align		4
        /*0040*/ 	.byte	0x02, 0x4c
        /*0042*/ 	.byte	0x01
	.zero		1


	//----- nvinfo : EIATTR_MERCURY_ISA_VERSION
	.align		4
        /*0044*/ 	.byte	0x03, 0x5f
        /*0046*/ 	.short	0x0101


	//----- nvinfo : EIATTR_VRC_CTA_INIT_COUNT
	.align		4
        /*0048*/ 	.byte	0x02, 0x4a
	.zero		1
	.zero		1


	//----- nvinfo : EIATTR_EXIT_INSTR_OFFSETS
	.align		4
        /*004c*/ 	.byte	0x04, 0x1c
        /*004e*/ 	.short	(.L_2099 - .L_2098)


	//   ....[0]....
.L_2098:
        /*0050*/ 	.word	0x00000220


	//   ....[1]....
        /*0054*/ 	.word	0x000002a0


	//----- nvinfo : EIATTR_CBANK_PARAM_SIZE
	.align		4
.L_2099:
        /*0058*/ 	.byte	0x03, 0x19
        /*005a*/ 	.short	0x0014


	//----- nvinfo : EIATTR_PARAM_CBANK
	.align		4
        /*005c*/ 	.byte	0x04, 0x0a
        /*005e*/ 	.short	(.L_2101 - .L_2100)
	.align		4
.L_2100:
        /*0060*/ 	.word	index@(.nv.constant0._Z7reduce0IfEvPT_S1_j)
        /*0064*/ 	.short	0x0380
        /*0066*/ 	.short	0x0014


	//----- nvinfo : EIATTR_SW_WAR
	.align		4
.L_2101:
        /*0068*/ 	.byte	0x04, 0x36
        /*006a*/ 	.short	(.L_2103 - .L_2102)
.L_2102:
        /*006c*/ 	.word	0x00000008
.L_2103:


//--------------------- .nv.info._Z7reduce6IiLj1ELb0EEvPT_S1_j --------------------------
	.section	.nv.info._Z7reduce6IiLj1ELb0EEvPT_S1_j,"",@"SHT_CUDA_INFO"
	.sectionflags	@""
	.align	4


	//----- nvinfo : EIATTR_CUDA_API_VERSION
	.align		4
        /*0000*/ 	.byte	0x04, 0x37
        /*0002*/ 	.short	(.L_2105 - .L_2104)
.L_2104:
        /*0004*/ 	.word	0x00000082


	//----- nvinfo : EIATTR_KPARAM_INFO
	.align		4
.L_2105:
        /*0008*/ 	.byte	0x04, 0x17
        /*000a*/ 	.short	(.L_2107 - .L_2106)
.L_2106:
        /*000c*/ 	.word	0x00000000
        /*0010*/ 	.short	0x0002
        /*0012*/ 	.short	0x0010
        /*0014*/ 	.byte	0x00, 0xf0, 0x11, 0x00


	//----- nvinfo : EIATTR_KPARAM_INFO
	.align		4
.L_2107:
        /*0018*/ 	.byte	0x04, 0x17
        /*001a*/ 	.short	(.L_2109 - .L_2108)
.L_2108:
        /*001c*/ 	.word	0x00000000
        /*0020*/ 	.short	0x0001
        /*0022*/ 	.short	0x0008
        /*0024*/ 	.byte	0x00, 0xf5, 0x21, 0x00


	//----- nvinfo : EIATTR_KPARAM_INFO
	.align		4
.L_2109:
        /*0028*/ 	.byte	0x04, 0x17
        /*002a*/ 	.short	(.L_2111 - .L_2110)
.L_2110:
        /*002c*/ 	.word	0x00000000
        /*0030*/ 	.short	0x0000
        /*0032*/ 	.short	0x0000
        /*0034*/ 	.byte	0x00, 0xf5, 0x21, 0x00


	//----- nvinfo : EIATTR_SPARSE_MMA_MASK
	.align		4
.L_2111:
        /*0038*/ 	.byte	0x03, 0x50
        /*003a*/ 	.short	0x0000


	//----- nvinfo : EIATTR_MAXREG_COUNT
	.align		4
        /*003c*/ 	.byte	0x03, 0x1b
        /*003e*/ 	.short	0x00ff


	//----- nvinfo : EIATTR_NUM_BARRIERS
	.align		4
        /*0040*/ 	.byte	0x02, 0x4c
        /*0042*/ 	.byte	0x01
	.zero		1


	//----- nvinfo : EIATTR_MERCURY_ISA_VERSION
	.align		4
        /*0044*/ 	.byte	0x03, 0x5f
        /*0046*/ 	.short	0x0101


	//----- nvinfo : EIATTR_VRC_CTA_INIT_COUNT
	.align		4
        /*0048*/ 	.byte	0x02, 0x4a
	.zero		1
	.zero		1


	//----- nvinfo : EIATTR_EXIT_INSTR_OFFSETS
	.align		4
        /*004c*/ 	.byte	0x04, 0x1c
        /*004e*/ 	.short	(.L_2113 - .L_2112)


	//   ....[0]....
.L_2112:
        /*0050*/ 	.word	0x00000200


	//   ....[1]....
        /*0054*/ 	.word	0x00000250


	//----- nvinfo : EIATTR_CRS_STACK_SIZE
	.align		4
.L_2113:
        /*0058*/ 	.byte	0x04, 0x1e
        /*005a*/ 	.short	(.L_2115 - .L_2114)
.L_2114:
        /*005c*/ 	.word	0x00000000


	//----- nvinfo : EIATTR_CBANK_PARAM_SIZE
	.align		4
.L_2115:
        /*0060*/ 	.byte	0x03, 0x19
        /*0062*/ 	.short	0x0014


	//----- nvinfo : EIATTR_PARAM_CBANK
	.align		4
        /*0064*/ 	.byte	0x04, 0x0a
        /*0066*/ 	.short	(.L_2117 - .L_2116)
	.align		4
.L_2116:
        /*0068*/ 	.word	index@(.nv.constant0._Z7reduce6IiLj1ELb0EEvPT_S1_j)
        /*006c*/ 	.short	0x0380
        /*006e*/ 	.short	0x0014


	//----- nvinfo : EIATTR_SW_WAR
	.align		4
.L_2117:
        /*0070*/ 	.byte	0x04, 0x36
        /*0072*/ 	.short	(.L_2119 - .L_2118)
.L_2118:
        /*0074*/ 	.word	0x00000008
.L_2119:


//--------------------- .nv.info._Z7reduce6IiLj2ELb0EEvPT_S1_j --------------------------
	.section	.nv.info._Z7reduce6IiLj2ELb0EEvPT_S1_j,"",@"SHT_CUDA_INFO"
	.sectionflags	@""
	.align	4


	//----- nvinfo : EIATTR_CUDA_API_VERSION
	.align		4
        /*0000*/ 	.byte	0x04, 0x37
        /*0002*/ 	.short	(.L_2121 - .L_2120)
.L_2120:
        /*0004*/ 	.word	0x00000082


	//----- nvinfo : EIATTR_KPARAM_INFO
	.align		4
.L_2121:
        /*0008*/ 	.byte	0x04, 0x17
        /*000a*/ 	.short	(.L_2123 - .L_2122)
.L_2122:
        /*000c*/ 	.word	0x00000000
        /*0010*/ 	.short	0x0002
        /*0012*/ 	.short	0x0010
        /*0014*/ 	.byte	0x00, 0xf0, 0x11, 0x00


	//----- nvinfo : EIATTR_KPARAM_INFO
	.align		4
.L_2123:
        /*0018*/ 	.byte	0x04, 0x17
        /*001a*/ 	.short	(.L_2125 - .L_2124)
.L_2124:
        /*001c*/ 	.word	0x00000000
        /*0020*/ 	.short	0x0001
        /*0022*/ 	.short	0x0008
        /*0024*/ 	.byte	0x00, 0xf5, 0x21, 0x00


	//----- nvinfo : EIATTR_KPARAM_INFO
	.align		4
.L_2125:
        /*0028*/ 	.byte	0x04, 0x17
        /*002a*/ 	.short	(.L_2127 - .L_2126)
.L_2126:
        /*002c*/ 	.word	0x00000000
        /*0030*/ 	.short	0x0000
        /*0032*/ 	.short	0x0000
        /*0034*/ 	.byte	0x00, 0xf5, 0x21, 0x00


	//----- nvinfo : EIATTR_SPARSE_MMA_MASK
	.align		4
.L_2127:
        /*0038*/ 	.byte	0x03, 0x50
        /*003a*/ 	.short	0x0000


	//----- nvinfo : EIATTR_MAXREG_COUNT
	.align		4
        /*003c*/ 	.byte	0x03, 0x1b
        /*003e*/ 	.short	0x00ff


	//----- nvinfo : EIATTR_NUM_BARRIERS
	.align		4
        /*0040*/ 	.byte	0x02, 0x4c
        /*0042*/ 	.byte	0x01
	.zero		1


	//----- nvinfo : EIATTR_MERCURY_ISA_VERSION
	.align		4
        /*0044*/ 	.byte	0x03, 0x5f
        /*0046*/ 	.short	0x0101


	//----- nvinfo : EIATTR_VRC_CTA_INIT_COUNT
	.align		4
        /*0048*/ 	.byte	0x02, 0x4a
	.zero		1
	.zero		1


	//----- nvinfo : EIATTR_EXIT_INSTR_OFFSETS
	.align		4
        /*004c*/ 	.byte	0x04, 0x1c
        /*004e*/ 	.short	(.L_2129 - .L_2128)


	//   ....[0]....
.L_2128:
        /*0050*/ 	.word	0x00000210


	//   ....[1]....
        /*0054*/ 	.word	0x00000260


	//   ....[2]....
        /*0058*/ 	.word	0x000002b0


	//----- nvinfo : EIATTR_CRS_STACK_SIZE
	.align		4
.L_2129:
        /*005c*/ 	.byte	0x04, 0x1e
        /*005e*/ 	.short	(.L_2131 - .L_2130)
.L_2130:
        /*0060*/ 	.word	0x00000000


	//----- nvinfo : EIATTR_CBANK_PARAM_SIZE
	.align		4
.L_2131:
        /*0064*/ 	.byte	0x03, 0x19
        /*0066*/ 	.short	0x0014


	//----- nvinfo : EIATTR_PARAM_CBANK
	.align		4
        /*0068*/ 	.byte	0x04, 0x0a
        /*006a*/ 	.short	(.L_2133 - .L_2132)
	.align		4
.L_2132:
        /*006c*/ 	.word	index@(.nv.constant0._Z7reduce6IiLj2ELb0EEvPT_S1_j)
        /*0070*/ 	.short	0x0380
        /*0072*/ 	.short	0x0014


	//----- nvinfo : EIATTR_SW_WAR
	.align		4
.L_2133:
        /*0074*/ 	.byte	0x04, 0x36
        /*0076*/ 	.short	(.L_2135 - .L_2134)
.L_2134:
        /*0078*/ 	.word	0x00000008
.L_2135:


//--------------------- .nv.info._Z7reduce6IiLj4ELb0EEvPT_S1_j --------------------------
	.section	.nv.info._Z7reduce6IiLj4ELb0EEvPT_S1_j,"",@"SHT_CUDA_INFO"
	.sectionflags	@""
	.align	4


	//----- nvinfo : EIATTR_CUDA_API_VERSION
	.align		4
        /*0000*/ 	.byte	0x04, 0x37
        /*0002*/ 	.short	(.L_2137 - .L_2136)
.L_2136:
        /*0004*/ 	.word	0x00000082


	//----- nvinfo : EIATTR_KPARAM_INFO
	.align		4
.L_2137:
        /*0008*/ 	.byte	0x04, 0x17
        /*000a*/ 	.short	(.L_2139 - .L_2138)
.L_2138:
        /*000c*/ 	.word	0x00000000
        /*0010*/ 	.short	0x0002
        /*0012*/ 	.short	0x0010
        /*0014*/ 	.byte	0x00, 0xf0, 0x11, 0x00


	//----- nvinfo : EIATTR_KPARAM_INFO
	.align		4
.L_2139:
        /*0018*/ 	.byte	0x04, 0x17
        /*001a*/ 	.short	(.L_2141 - .L_2140)
.L_2140:
        /*001c*/ 	.word	0x00000000
        /*0020*/ 	.short	0x0001
        /*0022*/ 	.short	0x0008
        /*0024*/ 	.byte	0x00, 0xf5, 0x21, 0x00


	//----- nvinfo : EIATTR_KPARAM_INFO
	.align		4
.L_2141:
        /*0028*/ 	.byte	0x04, 0x17
        /*002a*/ 	.short	(.L_2143 - .L_2142)
.L_2142:
        /*002c*/ 	.word	0x00000000
        /*0030*/ 	.short	0x0000
        /*0032*/ 	.short	0x0000
        /*0034*/ 	.byte	0x00, 0xf5, 0x21, 0x00


	//----- nvinfo : EIATTR_SPARSE_MMA_MASK
	.align		4
.L_2143:
        /*0038*/ 	.byte	0x03, 0x50
        /*003a*/ 	.short	0x0000


	//----- nvinfo : EIATTR_MAXREG_COUNT
	.align		4
        /*003c*/ 	.byte	0x03, 0x1b
        /*003e*/ 	.short	0x00ff


	//----- nvinfo : EIATTR_NUM_BARRIERS
	.align		4
        /*0040*/ 	.byte	0x02, 0x4c
        /*0042*/ 	.byte	0x01
	.zero		1


	//----- nvinfo : EIATTR_MERCURY_ISA_VERSION
	.align		4
        /*0044*/ 	.byte	0x03, 0x5f
        /*0046*/ 	.short	0x0101


	//----- nvinfo : EIATTR_VRC_CTA_INIT_COUNT
	.align		4
        /*0048*/ 	.byte	0x02, 0x4a
	.zero		1
	.zero		1


	//----- nvinfo : EIATTR_EXIT_INSTR_OFFSETS
	.align		4
        /*004c*/ 	.byte	0x04, 0x1c
        /*004e*/ 	.short	(.L_2145 - .L_2144)


	//   ....[0]....
.L_2144:
        /*0050*/ 	.word	0x00000210


	//   ....[1]....
        /*0054*/ 	.word	0x00000290


	//   ....[2]....
        /*0058*/ 	.word	0x000002e0


	//----- nvinfo : EIATTR_CRS_STACK_SIZE
	.align		4
.L_2145:
        /*005c*/ 	.byte	0x04, 0x1e
        /*005e*/ 	.short	(.L_2147 - .L_2146)
.L_2146:
        /*0060*/ 	.word	0x00000000


	//----- nvinfo : EIATTR_CBANK_PARAM_SIZE
	.align		4
.L_2147:
        /*0064*/ 	.byte	0x03, 0x19
        /*0066*/ 	.short	0x0014


	//----- nvinfo : EIATTR_PARAM_CBANK
	.align		4
        /*0068*/ 	.byte	0x04, 0x0a
        /*006a*/ 	.short	(.L_2149 - .L_2148)
	.align		4
.L_2148:
        /*006c*/ 	.word	index@(.nv.constant0._Z7reduce6IiLj4ELb0EEvPT_S1_j)
        /*0070*/ 	.short	0x0380
        /*0072*/ 	.short	0x0014


	//----- nvinfo : EIATTR_SW_WAR
	.align		4
.L_2149:
        /*0074*/ 	.byte	0x04, 0x36
        /*0076*/ 	.short	(.L_2151 - .L_2150)
.L_2150:
        /*0078*/ 	.word	0x00000008
.L_2151:


//--------------------- .nv.info._Z7reduce6IiLj8ELb0EEvPT_S1_j --------------------------
	.section	.nv.info._Z7reduce6IiLj8ELb0EEvPT_S1_j,"",@"SHT_CUDA_INFO"
	.sectionflags	@""
	.align	4


	//----- nvinfo : EIATTR_CUDA_API_VERSION
	.align		4
        /*0000*/ 	.byte	0x04, 0x37
        /*0002*/ 	.short	(.L_2153 - .L_2152)
.L_2152:
        /*0004*/ 	.word	0x00000082


	//----- nvinfo : EIATTR_KPARAM_INFO
	.align		4
.L_2153:
        /*0008*/ 	.byte	0x04, 0x17
        /*000a*/ 	.short	(.L_2155 - .L_2154)
.L_2154:
        /*000c*/ 	.word	0x00000000
        /*0010*/ 	.short	0x0002
        /*0012*/ 	.short	0x0010
        /*0014*/ 	.byte	0x00, 0xf0, 0x11, 0x00


	//----- nvinfo : EIATTR_KPARAM_INFO
	.align		4
.L_2155:
        /*0018*/ 	.byte	0x04, 0x17
        /*001a*/ 	.short	(.L_2157 - .L_2156)
.L_2156:
        /*001c*/ 	.word	0x00000000
        /*0020*/ 	.short	0x0001
        /*0022*/ 	.short	0x0008
        /*0024*/ 	.byte	0x00, 0xf5, 0x21, 0x00


	//----- nvinfo : EIATTR_KPARAM_INFO
	.align		4
.L_2157:
        /*0028*/ 	.byte	0x04, 0x17
        /*002a*/ 	.short	(.L_2159 - .L_2158)
.L_2158:
        /*002c*/ 	.word	0x00000000
        /*0030*/ 	.short	0x0000
        /*0032*/ 	.short	0x0000
        /*0034*/ 	.byte	0x00, 0xf5, 0x21, 0x00


	//----- nvinfo : EIATTR_SPARSE_MMA_MASK
	.align		4
.L_2159:
        /*0038*/ 	.byte	0x03, 0x50
        /*003a*/ 	.short	0x0000


	//----- nvinfo : EIATTR_MAXREG_COUNT
	.align		4
        /*003c*/ 	.byte	0x03, 0x1b
        /*003e*/ 	.short	0x00ff


	//----- nvinfo : EIATTR_NUM_BARRIERS
	.align		4
        /*0040*/ 	.byte	0x02, 0x4c
        /*0042*/ 	.byte	0x01
	.zero		1


	//----- nvinfo : EIATTR_MERCURY_ISA_VERSION
	.align		4
        /*0044*/ 	.byte	0x03, 0x5f
        /*0046*/ 	.short	0x0101


	//----- nvinfo : EIATTR_VRC_CTA_INIT_COUNT
	.align		4
        /*0048*/ 	.byte	0x02, 0x4a
	.zero		1
	.zero		1


	//----- nvinfo : EIATTR_EXIT_INSTR_OFFSETS
	.align		4
        /*004c*/ 	.byte	0x04, 0x1c
        /*004e*/ 	.short	(.L_2161 - .L_2160)


	//   ....[0]....
.L_2160:
        /*0050*/ 	.word	0x00000210


	//   ....[1]....
        /*0054*/ 	.word	0x000002c0


	//   ....[2]....
        /*0058*/ 	.word	0x00000310


	//----- nvinfo : EIATTR_CRS_STACK_SIZE
	.align		4
.L_2161:
        /*005c*/ 	.byte	0x04, 0x1e
        /*005e*/ 	.short	(.L_2163 - .L_2162)
.L_2162:
        /*0060*/ 	.word	0x00000000


	//----- nvinfo : EIATTR_CBANK_PARAM_SIZE
	.align		4
.L_2163:
        /*0064*/ 	.byte	0x03, 0x19
        /*0066*/ 	.short	0x0014


	//----- nvinfo : EIATTR_PARAM_CBANK
	.align		4
        /*0068*/ 	.byte	0x04, 0x0a
        /*006a*/ 	.short	(.L_2165 - .L_2164)
	.align		4
.L_2164:
        /*006c*/ 	.word	index@(.nv.constant0._Z7reduce6IiLj8ELb0EEvPT_S1_j)
        /*0070*/ 	.short	0x0380
        /*0072*/ 	.short	0x0014


	//----- nvinfo : EIATTR_SW_WAR
	.align		4
.L_2165:
        /*0074*/ 	.byte	0x04, 0x36
        /*0076*/ 	.short	(.L_2167 - .L_2166)
.L_2166:
        /*0078*/ 	.word	0x00000008
.L_2167:


//--------------------- .nv.info._Z7reduce6IiLj16ELb0EEvPT_S1_j --------------------------
	.section	.nv.info._Z7reduce6IiLj16ELb0EEvPT_S1_j,"",@"SHT_CUDA_INFO"
	.sectionflags	@""
	.align	4


	//----- nvinfo : EIATTR_CUDA_API_VERSION
	.align		4
        /*0000*/ 	.byte	0x04, 0x37
        /*0002*/ 	.short	(.L_2169 - .L_2168)
.L_2168:
        /*0004*/ 	.word	0x00000082


	//----- nvinfo : EIATTR_KPARAM_INFO
	.align		4
.L_2169:
        /*0008*/ 	.byte	0x04, 0x17
        /*000a*/ 	.short	(.L_2171 - .L_2170)
.L_2170:
        /*000c*/ 	.word	0x00000000
        /*0010*/ 	.short	0x0002
        /*0012*/ 	.short	0x0010
        /*0014*/ 	.byte	0x00, 0xf0, 0x11, 0x00


	//----- nvinfo : EIATTR_KPARAM_INFO
	.align		4
.L_2171:
        /*0018*/ 	.byte	0x04, 0x17
        /*001a*/ 	.short	(.L_2173 - .L_2172)
.L_2172:
        /*001c*/ 	.word	0x00000000
        /*0020*/ 	.short	0x0001
        /*0022*/ 	.short	0x0008
        /*0024*/ 	.byte	0x00, 0xf5, 0x21, 0x00


	//----- nvinfo : EIATTR_KPARAM_INFO
	.align		4
.L_2173:
        /*0028*/ 	.byte	0x04, 0x17
        /*002a*/ 	.short	(.L_2175 - .L_2174)
.L_2174:
        /*002c*/ 	.word	0x00000000
        /*0030*/ 	.short	0x0000
        /*0032*/ 	.short	0x0000
        /*0034*/ 	.byte	0x00, 0xf5, 0x21, 0x00


	//----- nvinfo : EIATTR_SPARSE_MMA_MASK
	.align		4
.L_2175:
        /*0038*/ 	.byte	0x03, 0x50
        /*003a*/ 	.short	0x0000


	//----- nvinfo : EIATTR_MAXREG_COUNT
	.align		4
        /*003c*/ 	.byte	0x03, 0x1b
        /*003e*/ 	.short	0x00ff


	//----- nvinfo : EIATTR_NUM_BARRIERS
	.align		4
        /*0040*/ 	.byte	0x02, 0x4c
        /*0042*/ 	.byte	0x01
	.zero		1


	//----- nvinfo : EIATTR_MERCURY_ISA_VERSION
	.align		4
        /*0044*/ 	.byte	0x03, 0x5f
        /*0046*/ 	.short	0x0101


	//----- nvinfo : EIATTR_VRC_CTA_INIT_COUNT
	.align		4
        /*0048*/ 	.byte	0x02, 0x4a
	.zero		1
	.zero		1


	//----- nvinfo : EIATTR_EXIT_INSTR_OFFSETS
	.align		4
        /*004c*/ 	.byte	0x04, 0x1c
        /*004e*/ 	.short	(.L_2177 - .L_2176)


	//   ....[0]....
.L_2176:
        /*0050*/ 	.word	0x00000210


	//   ....[1]....
        /*0054*/ 	.word	0x000002f0


	//   ....[2]....
        /*0058*/ 	.word	0x00000340


	//----- nvinfo : EIATTR_CRS_STACK_SIZE
	.align		4
.L_2177:
        /*005c*/ 	.byte	0x04, 0x1e
        /*005e*/ 	.short	(.L_2179 - .L_2178)
.L_2178:
        /*0060*/ 	.word	0x00000000


	//----- nvinfo : EIATTR_CBANK_PARAM_SIZE
	.align		4
.L_2179:
        /*0064*/ 	.byte	0x03, 0x19
        /*0066*/ 	.short	0x0014


	//----- nvinfo : EIATTR_PARAM_CBANK
	.align		4
        /*0068*/ 	.byte	0x04, 0x0a
        /*006a*/ 	.short	(.L_2181 - .L_2180)
	.align		4
.L_2180:
        /*006c*/ 	.word	index@(.nv.constant0._Z7reduce6IiLj16ELb0EEvPT_S1_j)
        /*0070*/ 	.short	0x0380
        /*0072*/ 	.short	0x0014


	//----- nvinfo : EIATTR_SW_WAR
	.align		4
.L_2181:
        /*0074*/ 	.byte	0x04, 0x36
        /*0076*/ 	.short	(.L_2183 - .L_2182)
.L_2182:
        /*0078*/ 	.word	0x00000008
.L_2183:


//--------------------- .nv.info._Z7reduce6IiLj32ELb0EEvPT_S1_j --------------------------
	.section	.nv.info._Z7reduce6IiLj32ELb0EEvPT_S1_j,"",@"SHT_CUDA_INFO"
	.sectionflags	@""
	.align	4


	//----- nvinfo : EIATTR_CUDA_API_VERSION
	.align		4
        /*0000*/ 	.byte	0x04, 0x37
        /*0002*/ 	.short	(.L_2185 - .L_2184)
.L_2184:
        /*0004*/ 	.word	0x00000082


	//----- nvinfo : EIATTR_KPARAM_INFO
	.align		4
.L_2185:
        /*0008*/ 	.byte	0x04, 0x17
        /*000a*/ 	.short	(.L_2187 - .L_2186)
.L_2186:
        /*000c*/ 	.word	0x00000000
        /*0010*/ 	.short	0x0002
        /*0012*/ 	.short	0x0010
        /*0014*/ 	.byte	0x00, 0xf0, 0x11, 0x00


	//----- nvinfo : EIATTR_KPARAM_INFO
	.align		4
.L_2187:
        /*0018*/ 	.byte	0x04, 0x17
        /*001a*/ 	.short	(.L_2189 - .L_2188)
.L_2188:
        /*001c*/ 	.word	0x00000000
        /*0020*/ 	.short	0x0001
        /*0022*/ 	.short	0x0008
        /*0024*/ 	.byte	0x00, 0xf5, 0x21, 0x00


	//----- nvinfo : EIATTR_KPARAM_INFO
	.align		4
.L_2189:
        /*0028*/ 	.byte	0x04, 0x17
        /*002a*/ 	.short	(.L_2191 - .L_2190)
.L_2190:
        /*002c*/ 	.word	0x00000000
        /*0030*/ 	.short	0x0000
        /*0032*/ 	.short	0x0000
        /*0034*/ 	.byte	0x00, 0xf5, 0x21, 0x00


	//----- nvinfo : EIATTR_SPARSE_MMA_MASK
	.align		4
.L_2191:
        /*0038*/ 	.byte	0x03, 0x50
        /*003a*/ 	.short	0x0000


	//----- nvinfo : EIATTR_MAXREG_COUNT
	.align		4
        /*003c*/ 	.byte	0x03, 0x1b
        /*003e*/ 	.short	0x00ff


	//----- nvinfo : EIATTR_NUM_BARRIERS
	.align		4
        /*0040*/ 	.byte	0x02, 0x4c
        /*0042*/ 	.byte	0x01
	.zero		1


	//----- nvinfo : EIATTR_MERCURY_ISA_VERSION
	.align		4
        /*0044*/ 	.byte	0x03, 0x5f
        /*0046*/ 	.short	0x0101


	//----- nvinfo : EIATTR_VRC_CTA_INIT_COUNT
	.align		4
        /*0048*/ 	.byte	0x02, 0x4a
	.zero		1
	.zero		1


	//----- nvinfo : EIATTR_EXIT_INSTR_OFFSETS
	.align		4
        /*004c*/ 	.byte	0x04, 0x1c
        /*004e*/ 	.short	(.L_2193 - .L_2192)


	//   ....[0]....
.L_2192:
        /*0050*/ 	.word	0x00000210


	//   ....[1]....
        /*0054*/ 	.word	0x00000320


	//   ....[2]....
        /*0058*/ 	.word	0x00000370


	//----- nvinfo : EIATTR_CRS_STACK_SIZE
	.align		4
.L_2193:
        /*005c*/ 	.byte	0x04, 0x1e
        /*005e*/ 	.short	(.L_2195 - .L_2194)
.L_2194:
        /*0060*/ 	.word	0x00000000


	//----- nvinfo : EIATTR_CBANK_PARAM_SIZE
	.align		4
.L_2195:
        /*0064*/ 	.byte	0x03, 0x19
        /*0066*/ 	.short	0x0014


	//----- nvinfo : EIATTR_PARAM_CBANK
	.align		4
        /*0068*/ 	.byte	0x04, 0x0a
        /*006a*/ 	.short	(.L_2197 - .L_2196)
	.align		4
.L_2196:
        /*006c*/ 	.word	index@(.nv.constant0._Z7reduce6IiLj32ELb0EEvPT_S1_j)
        /*0070*/ 	.short	0x0380
        /*0072*/ 	.short	0x0014


	//----- nvinfo : EIATTR_SW_WAR
	.align		4
.L_2197:
        /*0074*/ 	.byte	0x04, 0x36
        /*0076*/ 	.short	(.L_2199 - .L_2198)
.L_2198:
        /*0078*/ 	.word	0x00000008
.L_2199:


//--------------------- .nv.info._Z7reduce6IiLj64ELb0EEvPT_S1_j --------------------------
	.section	.nv.info._Z7reduce6IiLj64ELb0EEvPT_S1_j,"",@"SHT_CUDA_INFO"
	.sectionflags	@""
	.align	4


	//----- nvinfo : EIATTR_CUDA_API_VERSION
	.align		4
        /*0000*/ 	.byte	0x04, 0x37
        /*0002*/ 	.short	(.L_2201 - .L_2200)
.L_2200:
        /*0004*/ 	.word	0x00000082


	//----- nvinfo : EIATTR_KPARAM_INFO
	.align		4
.L_2201:
        /*0008*/ 	.byte	0x04, 0x17
        /*000a*/ 	.short	(.L_2203 - .L_2202)
.L_2202:
        /*000c*/ 	.word	0x00000000
        /*0010*/ 	.short	0x0002
        /*0012*/ 	.short	0x0010
        /*0014*/ 	.byte	0x00, 0xf0, 0x11, 0x00


	//----- nvinfo : EIATTR_KPARAM_INFO
	.align		4
.L_2203:
        /*0018*/ 	.byte	0x04, 0x17
        /*001a*/ 	.short	(.L_2205 - .L_2204)
.L_2204:
        /*001c*/ 	.word	0x00000000
        /*0020*/ 	.short	0x0001
        /*0022*/ 	.short	0x0008
        /*0024*/ 	.byte	0x00, 0xf5, 0x21, 0x00


	//----- nvinfo : EIATTR_KPARAM_INFO
	.align		4
.L_2205:
        /*0028*/ 	.byte	0x04, 0x17
        /*002a*/ 	.short	(.L_2207 - .L_2206)
.L_2206:
        /*002c*/ 	.word	0x00000000
        /*0030*/ 	.short	0x0000
        /*0032*/ 	.short	0x0000
        /*0034*/ 	.byte	0x00, 0xf5, 0x21, 0x00


	//----- nvinfo : EIATTR_SPARSE_MMA_MASK
	.align		4
.L_2207:
        /*0038*/ 	.byte	0x03, 0x50
        /*003a*/ 	.short	0x0000


	//----- nvinfo : EIATTR_MAXREG_COUNT
	.align		4
        /*003c*/ 	.byte	0x03, 0x1b
        /*003e*/ 	.short	0x00ff


	//----- nvinfo : EIATTR_NUM_BARRIERS
	.align		4
        /*0040*/ 	.byte	0x02, 0x4c
        /*0042*/ 	.byte	0x01
	.zero		1


	//----- nvinfo : EIATTR_MERCURY_ISA_VERSION
	.align		4
        /*0044*/ 	.byte	0x03, 0x5f
        /*0046*/ 	.short	0x0101


	//----- nvinfo : EIATTR_VRC_CTA_INIT_COUNT
	.align		4
        /*0048*/ 	.byte	0x02, 0x4a
	.zero		1
	.zero		1


	//----- nvinfo : EIATTR_EXIT_INSTR_OFFSETS
	.align		4
        /*004c*/ 	.byte	0x04, 0x1c
        /*004e*/ 	.short	(.L_2209 - .L_2208)


	//   ....[0]....
.L_2208:
        /*0050*/ 	.word	0x00000220


	//   ....[1]....
        /*0054*/ 	.word	0x00000360


	//   ....[2]....
        /*0058*/ 	.word	0x000003b0


	//----- nvinfo : EIATTR_CRS_STACK_SIZE
	.align		4
.L_2209:
        /*005c*/ 	.byte	0x04, 0x1e
        /*005e*/ 	.short	(.L_2211 - .L_2210)
.L_2210:
        /*0060*/ 	.word	0x00000000


	//----- nvinfo : EIATTR_CBANK_PARAM_SIZE
	.align		4
.L_2211:
        /*0064*/ 	.byte	0x03, 0x19
        /*0066*/ 	.short	0x0014


	//----- nvinfo : EIATTR_PARAM_CBANK
	.align		4
        /*0068*/ 	.byte	0x04, 0x0a
        /*006a*/ 	.short	(.L_2213 - .L_2212)
	.align		4
.L_2212:
        /*006c*/ 	.word	index@(.nv.constant0._Z7reduce6IiLj64ELb0EEvPT_S1_j)
        /*0070*/ 	.short	0x0380
        /*0072*/ 	.short	0x0014


	//----- nvinfo : EIATTR_SW_WAR
	.align		4
.L_2213:
        /*0074*/ 	.byte	0x04, 0x36
        /*0076*/ 	.short	(.L_2215 - .L_2214)
.L_2214:
        /*0078*/ 	.word	0x00000008
.L_2215:


//--------------------- .nv.info._Z7reduce6IiLj128ELb0EEvPT_S1_j --------------------------
	.section	.nv.info._Z7reduce6IiLj128ELb0EEvPT_S1_j,"",@"SHT_CUDA_INFO"
	.sectionflags	@""
	.align	4


	//----- nvinfo : EIATTR_CUDA_API_VERSION
	.align		4
        /*0000*/ 	.byte	0x04, 0x37
        /*0002*/ 	.short	(.L_2217 - .L_2216)
.L_2216:
        /*0004*/ 	.word	0x00000082


	//----- nvinfo : EIATTR_KPARAM_INFO
	.align		4
.L_2217:
        /*0008*/ 	.byte	0x04, 0x17
        /*000a*/ 	.short	(.L_2219 - .L_2218)
.L_2218:
        /*000c*/ 	.word	0x00000000
        /*0010*/ 	.short	0x0002
        /*0012*/ 	.short	0x0010
        /*0014*/ 	.byte	0x00, 0xf0, 0x11, 0x00


	//----- nvinfo : EIATTR_KPARAM_INFO
	.align		4
.L_2219:
        /*0018*/ 	.byte	0x04, 0x17
        /*001a*/ 	.short	(.L_2221 - .L_2220)
.L_2220:
        /*001c*/ 	.word	0x00000000
        /*0020*/ 	.short	0x0001
        /*0022*/ 	.short	0x0008
        /*0024*/ 	.byte	0x00, 0xf5, 0x21, 0x00


	//----- nvinfo : EIATTR_KPARAM_INFO
	.align		4
.L_2221:
        /*0028*/ 	.byte	0x04, 0x17
        /*002a*/ 	.short	(.L_2223 - .L_2222)
.L_2222:
        /*002c*/ 	.word	0x00000000
        /*0030*/ 	.short	0x0000
        /*0032*/ 	.short	0x0000
        /*0034*/ 	.byte	0x00, 0xf5, 0x21, 0x00


	//----- nvinfo : EIATTR_SPARSE_MMA_MASK
	.align		4
.L_2223:
        /*0038*/ 	.byte	0x03, 0x50
        /*003a*/ 	.short	0x0000


	//----- nvinfo : EIATTR_MAXREG_COUNT
	.align		4
        /*003c*/ 	.byte	0x03, 0x1b
        /*003e*/ 	.short	0x00ff


	//----- nvinfo : EIATTR_NUM_BARRIERS
	.align		4
        /*0040*/ 	.byte	0x02, 0x4c
        /*0042*/ 	.byte	0x01
	.zero		1


	//----- nvinfo : EIATTR_MERCURY_ISA_VERSION
	.align		4
        /*0044*/ 	.byte	0x03, 0x5f
        /*0046*/ 	.short	0x0101


	//----- nvinfo : EIATTR_VRC_CTA_INIT_COUNT
	.align		4
        /*0048*/ 	.byte	0x02, 0x4a
	.zero		1
	.zero		1


	//----- nvinfo : EIATTR_EXIT_INSTR_OFFSETS
	.align		4
        /*004c*/ 	.byte	0x04, 0x1c
        /*004e*/ 	.short	(.L_2225 - .L_2224)


	//   ....[0]....
.L_2224:
        /*0050*/ 	.word	0x00000280


	//   ....[1]....
        /*0054*/ 	.word	0x000003c0


	//   ....[2]....
        /*0058*/ 	.word	0x00000410


	//----- nvinfo : EIATTR_CRS_STACK_SIZE
	.align		4
.L_2225:
        /*005c*/ 	.byte	0x04, 0x1e
        /*005e*/ 	.short	(.L_2227 - .L_2226)
.L_2226:
        /*0060*/ 	.word	0x00000000


	//----- nvinfo : EIATTR_CBANK_PARAM_SIZE
	.align		4
.L_2227:
        /*0064*/ 	.byte	0x03, 0x19
        /*0066*/ 	.short	0x0014


	//----- nvinfo : EIATTR_PARAM_CBANK
	.align		4
        /*0068*/ 	.byte	0x04, 0x0a
        /*006a*/ 	.short	(.L_2229 - .L_2228)
	.align		4
.L_2228:
        /*006c*/ 	.word	index@(.nv.constant0._Z7reduce6IiLj128ELb0EEvPT_S1_j)
        /*0070*/ 	.short	0x0380
        /*0072*/ 	.short	0x0014


	//----- nvinfo : EIATTR_SW_WAR
	.align		4
.L_2229:
        /*0074*/ 	.byte	0x04, 0x36
        /*0076*/ 	.short	(.L_2231 - .L_2230)
.L_2230:
        /*0078*/ 	.word	0x00000008
.L_2231:


//--------------------- .nv.info._Z7reduce6IiLj256ELb0EEvPT_S1_j --------------------------
	.section	.nv.info._Z7reduce6IiLj256ELb0EEvPT_S1_j,"",@"SHT_CUDA_INFO"
	.sectionflags	@""
	.align	4


	//----- nvinfo : EIATTR_CUDA_API_VERSION
	.align		4
        /*0000*/ 	.byte	0x04, 0x37
        /*0002*/ 	.short	(.L_2233 - .L_2232)
.L_2232:
        /*0004*/ 	.word	0x00000082


	//----- nvinfo : EIATTR_KPARAM_INFO
	.align		4
.L_2233:
        /*0008*/ 	.byte	0x04, 0x17
        /*000a*/ 	.short	(.L_2235 - .L_2234)
.L_2234:
        /*000c*/ 	.word	0x00000000
        /*0010*/ 	.short	0x0002
        /*0012*/ 	.short	0x0010
        /*0014*/ 	.byte	0x00, 0xf0, 0x11, 0x00


	//----- nvinfo : EIATTR_KPARAM_INFO
	.align		4
.L_2235:
        /*0018*/ 	.byte	0x04, 0x17
        /*001a*/ 	.short	(.L_2237 - .L_2236)
.L_2236:
        /*001c*/ 	.word	0x00000000
        /*0020*/ 	.short	0x0001
        /*0022*/ 	.short	0x0008
        /*0024*/ 	.byte	0x00, 0xf5, 0x21, 0x00


	//----- nvinfo : EIATTR_KPARAM_INFO
	.align		4
.L_2237:
        /*0028*/ 	.byte	0x04, 0x17
        /*002a*/ 	.short	(.L_2239 - .L_2238)
.L_2238:
        /*002c*/ 	.word	0x00000000
        /*0030*/ 	.short	0x0000
        /*0032*/ 	.short	0x0000
        /*0034*/ 	.byte	0x00, 0xf5, 0x21, 0x00


	//----- nvinfo : EIATTR_SPARSE_MMA_MASK
	.align		4
.L_2239:
        /*0038*/ 	.byte	0x03, 0x50
        /*003a*/ 	.short	0x0000


	//----- nvinfo : EIATTR_MAXREG_COUNT
	.align		4
        /*003c*/ 	.byte	0x03, 0x1b
        /*003e*/ 	.short	0x00ff


	//----- nvinfo : EIATTR_NUM_BARRIERS
	.align		4
        /*0040*/ 	.byte	0x02, 0x4c
        /*0042*/ 	.byte	0x01
	.zero		1


	//----- nvinfo : EIATTR_MERCURY_ISA_VERSION
	.align		4
        /*0044*/ 	.byte	0x03, 0x5f
        /*0046*/ 	.short	0x0101


	//----- nvinfo : EIATTR_VRC_CTA_INIT_COUNT
	.align		4
        /*0048*/ 	.byte	0x02, 0x4a
	.zero		1
	.zero		1


	//----- nvinfo : EIATTR_EXIT_INSTR_OFFSETS
	.align		4
        /*004c*/ 	.byte	0x04, 0x1c
        /*004e*/ 	.short	(.L_2241 - .L_2240)


	//   ....[0]....
.L_2240:
        /*0050*/ 	.word	0x000002c0


	//   ....[1]....
        /*0054*/ 	.word	0x00000400


	//   ....[2]....
        /*0058*/ 	.word	0x00000450


	//----- nvinfo : EIATTR_CRS_STACK_SIZE
	.align		4
.L_2241:
        /*005c*/ 	.byte	0x04, 0x1e
        /*005e*/ 	.short	(.L_2243 - .L_2242)
.L_2242:
        /*0060*/ 	.word	0x00000000


	//----- nvinfo : EIATTR_CBANK_PARAM_SIZE
	.align		4
.L_2243:
        /*0064*/ 	.byte	0x03, 0x19
        /*0066*/ 	.short	0x0014


	//----- nvinfo : EIATTR_PARAM_CBANK
	.align		4
        /*0068*/ 	.byte	0x04, 0x0a
        /*006a*/ 	.short	(.L_2245 - .L_2244)
	.align		4
.L_2244:
        /*006c*/ 	.word	index@(.nv.constant0._Z7reduce6IiLj256ELb0EEvPT_S1_j)
        /*0070*/ 	.short	0x0380
        /*0072*/ 	.short	0x0014


	//----- nvinfo : EIATTR_SW_WAR
	.align		4
.L_2245:
        /*0074*/ 	.byte	0x04, 0x36
        /*0076*/ 	.short	(.L_2247 - .L_2246)
.L_2246:
        /*0078*/ 	.word	0x00000008
.L_2247:


//--------------------- .nv.info._Z7reduce6IiLj512ELb0EEvPT_S1_j --------------------------
	.section	.nv.info._Z7reduce6IiLj512ELb0EEvPT_S1_j,"",@"SHT_CUDA_INFO"
	.sectionflags	@""
	.align	4


	//----- nvinfo : EIATTR_CUDA_API_VERSION
	.align		4
        /*0000*/ 	.byte	0x04, 0x37
        /*0002*/ 	.short	(.L_2249 - .L_2248)
.L_2248:
        /*0004*/ 	.word	0x00000082


	//----- nvinfo : EIATTR_KPARAM_INFO
	.align		4
.L_2249:
        /*0008*/ 	.byte	0x04, 0x17
        /*000a*/ 	.short	(.L_2251 - .L_2250)
.L_2250:
        /*000c*/ 	.word	0x00000000
        /*0010*/ 	.short	0x0002
        /*0012*/ 	.short	0x0010
        /*0014*/ 	.byte	0x00, 0xf0, 0x11, 0x00


	//----- nvinfo : EIATTR_KPARAM_INFO
	.align		4
.L_2251:
        /*0018*/ 	.byte	0x04, 0x17
        /*001a*/ 	.short	(.L_2253 - .L_2252)
.L_2252:
        /*001c*/ 	.word	0x00000000
        /*0020*/ 	.short	0x0001
        /*0022*/ 	.short	0x0008
        /*0024*/ 	.byte	0x00, 0xf5, 0x21, 0x00


	//----- nvinfo : EIATTR_KPARAM_INFO
	.align		4
.L_2253:
        /*0028*/ 	.byte	0x04, 0x17
        /*002a*/ 	.short	(.L_2255 - .L_2254)
.L_2254:
        /*002c*/ 	.word	0x00000000
        /*0030*/ 	.short	0x0000
        /*0032*/ 	.short	0x0000
        /*0034*/ 	.byte	0x00, 0xf5, 0x21, 0x00


	//----- nvinfo : EIATTR_SPARSE_MMA_MASK
	.align		4
.L_2255:
        /*0038*/ 	.byte	0x03, 0x50
        /*003a*/ 	.short	0x0000


	//----- nvinfo : EIATTR_MAXREG_COUNT
	.align		4
        /*003c*/ 	.byte	0x03, 0x1b
        /*003e*/ 	.short	0x00ff


	//----- nvinfo : EIATTR_NUM_BARRIERS
	.align		4
        /*0040*/ 	.byte	0x02, 0x4c
        /*0042*/ 	.byte	0x01
	.zero		1


	//----- nvinfo : EIATTR_MERCURY_ISA_VERSION
	.align		4
        /*0044*/ 	.byte	0x03, 0x5f
        /*0046*/ 	.short	0x0101


	//----- nvinfo : EIATTR_VRC_CTA_INIT_COUNT
	.align		4
        /*0048*/ 	.byte	0x02, 0x4a
	.zero		1
	.zero		1


	//----- nvinfo : EIATTR_EXIT_INSTR_OFFSETS
	.align		4
        /*004c*/ 	.byte	0x04, 0x1c
        /*004e*/ 	.short	(.L_2257 - .L_2256)


	//   ....[0]....
.L_2256:
        /*0050*/ 	.word	0x00000320


	//   ....[1]....
        /*0054*/ 	.word	0x00000460


	//   ....[2]....
        /*0058*/ 	.word	0x000004b0


	//----- nvinfo : EIATTR_CRS_STACK_SIZE
	.align		4
.L_2257:
        /*005c*/ 	.byte	0x04, 0x1e
        /*005e*/ 	.short	(.L_2259 - .L_2258)
.L_2258:
        /*0060*/ 	.word	0x00000000


	//----- nvinfo : EIATTR_CBANK_PARAM_SIZE
	.align		4
.L_2259:
        /*0064*/ 	.byte	0x03, 0x19
        /*0066*/ 	.short	0x0014


	//----- nvinfo : EIATTR_PARAM_CBANK
	.align		4
        /*0068*/ 	.byte	0x04, 0x0a
        /*006a*/ 	.short	(.L_2261 - .L_2260)
	.align		4
.L_2260:
        /*006c*/ 	.word	index@(.nv.constant0._Z7reduce6IiLj512ELb0EEvPT_S1_j)
        /*0070*/ 	.short	0x0380
        /*0072*/ 	.short	0x0014


	//----- nvinfo : EIATTR_SW_WAR
	.align		4
.L_2261:
        /*0074*/ 	.byte	0x04, 0x36
        /*0076*/ 	.short	(.L_2263 - .L_2262)
.L_2262:
        /*0078*/ 	.word	0x00000008
.L_2263:


//--------------------- .nv.info._Z7reduce6IiLj1ELb1EEvPT_S1_j --------------------------
	.section	.nv.info._Z7reduce6IiLj1ELb1EEvPT_S1_j,"",@"SHT_CUDA_INFO"
	.sectionflags	@""
	.align	4


	//----- nvinfo : EIATTR_CUDA_API_VERSION
	.align		4
        /*0000*/ 	.byte	0x04, 0x37
        /*0002*/ 	.short	(.L_2265 - .L_2264)
.L_2264:
        /*0004*/ 	.word	0x00000082


	//----- nvinfo : EIATTR_KPARAM_INFO
	.align		4
.L_2265:
        /*0008*/ 	.byte	0x04, 0x17
        /*000a*/ 	.short	(.L_2267 - .L_2266)
.L_2266:
        /*000c*/ 	.word	0x00000000
        /*0010*/ 	.short	0x0002
        /*0012*/ 	.short	0x0010
        /*0014*/ 	.byte	0x00, 0xf0, 0x11, 0x00


	//----- nvinfo : EIATTR_KPARAM_INFO
	.align		4
.L_2267:
        /*0018*/ 	.byte	0x04, 0x17
        /*001a*/ 	.short	(.L_2269 - .L_2268)
.L_2268:
        /*001c*/ 	.word	0x00000000
        /*0020*/ 	.short	0x0001
        /*0022*/ 	.short	0x0008
        /*0024*/ 	.byte	0x00, 0xf5, 0x21, 0x00


	//----- nvinfo : EIATTR_KPARAM_INFO
	.align		4
.L_2269:
        /*0028*/ 	.byte	0x04, 0x17
        /*002a*/ 	.short	(.L_2271 - .L_2270)
.L_2270:
        /*002c*/ 	.word	0x00000000
        /*0030*/ 	.short	0x0000
        /*0032*/ 	.short	0x0000
        /*0034*/ 	.byte	0x00, 0xf5, 0x21, 0x00


	//----- nvinfo : EIATTR_SPARSE_MMA_MASK
	.align		4
.L_2271:
        /*0038*/ 	.byte	0x03, 0x50
        /*003a*/ 	.short	0x0000


	//----- nvinfo : EIATTR_MAXREG_COUNT
	.align		4
        /*003c*/ 	.byte	0x03, 0x1b
        /*003e*/ 	.short	0x00ff


	//----- nvinfo : EIATTR_NUM_BARRIERS
	.align		4
        /*0040*/ 	.byte	0x02, 0x4c
        /*0042*/ 	.byte	0x01
	.zero		1


	//----- nvinfo : EIATTR_MERCURY_ISA_VERSION
	.align		4
        /*0044*/ 	.byte	0x03, 0x5f
        /*0046*/ 	.short	0x0101


	//----- nvinfo : EIATTR_VRC_CTA_INIT_COUNT
	.align		4
        /*0048*/ 	.byte	0x02, 0x4a
	.zero		1
	.zero		1


	//----- nvinfo : EIATTR_EXIT_INSTR_OFFSETS
	.align		4
        /*004c*/ 	.byte	0x04, 0x1c
        /*004e*/ 	.short	(.L_2273 - .L_2272)


	//   ....[0]....
.L_2272:
        /*0050*/ 	.word	0x000001c0


	//   ....[1]....
        /*0054*/ 	.word	0x00000210


	//----- nvinfo : EIATTR_CRS_STACK_SIZE
	.align		4
.L_2273:
        /*0058*/ 	.byte	0x04, 0x1e
        /*005a*/ 	.short	(.L_2275 - .L_2274)
.L_2274:
        /*005c*/ 	.word	0x00000000


	//----- nvinfo : EIATTR_CBANK_PARAM_SIZE
	.align		4
.L_2275:
        /*0060*/ 	.byte	0x03, 0x19
        /*0062*/ 	.short	0x0014


	//----- nvinfo : EIATTR_PARAM_CBANK
	.align		4
        /*0064*/ 	.byte	0x04, 0x0a
        /*0066*/ 	.short	(.L_2277 - .L_2276)
	.align		4
.L_2276:
        /*0068*/ 	.word	index@(.nv.constant0._Z7reduce6IiLj1ELb1EEvPT_S1_j)
        /*006c*/ 	.short	0x0380
        /*006e*/ 	.short	0x0014


	//----- nvinfo : EIATTR_SW_WAR
	.align		4
.L_2277:
        /*0070*/ 	.byte	0x04, 0x36
        /*0072*/ 	.short	(.L_2279 - .L_2278)
.L_2278:
        /*0074*/ 	.word	0x00000008
.L_2279:


//--------------------- .nv.info._Z7reduce6IiLj2ELb1EEvPT_S1_j --------------------------
	.section	.nv.info._Z7reduce6IiLj2ELb1EEvPT_S1_j,"",@"SHT_CUDA_INFO"
	.sectionflags	@""
	.align	4


	//----- nvinfo : EIATTR_CUDA_API_VERSION
	.align		4
        /*0000*/ 	.byte	0x04, 0x37
        /*0002*/ 	.short	(.L_2281 - .L_2280)
.L_2280:
        /*0004*/ 	.word	0x00000082


	//----- nvinfo : EIATTR_KPARAM_INFO
	.align		4
.L_2281:
        /*0008*/ 	.byte	0x04, 0x17
        /*000a*/ 	.short	(.L_2283 - .L_2282)
.L_2282:
        /*000c*/ 	.word	0x00000000
        /*0010*/ 	.short	0x0002
        /*0012*/ 	.short	0x0010
        /*0014*/ 	.byte	0x00, 0xf0, 0x11, 0x00


	//----- nvinfo : EIATTR_KPARAM_INFO
	.align		4
.L_2283:
        /*0018*/ 	.byte	0x04, 0x17
        /*001a*/ 	.short	(.L_2285 - .L_2284)
.L_2284:
        /*001c*/ 	.word	0x00000000
        /*0020*/ 	.short	0x0001
        /*0022*/ 	.short	0x0008
        /*0024*/ 	.byte	0x00, 0xf5, 0x21, 0x00


	//----- nvinfo : EIATTR_KPARAM_INFO
	.align		4
.L_2285:
        /*0028*/ 	.byte	0x04, 0x17
        /*002a*/ 	.short	(.L_2287 - .L_2286)
.L_2286:
        /*002c*/ 	.word	0x00000000
        /*0030*/ 	.short	0x0000
        /*0032*/ 	.short	0x0000
        /*0034*/ 	.byte	0x00, 0xf5, 0x21, 0x00


	//----- nvinfo : EIATTR_SPARSE_MMA_MASK
	.align		4
.L_2287:
        /*0038*/ 	.byte	0x03, 0x50
        /*003a*/ 	.short	0x0000


	//----- nvinfo : EIATTR_MAXREG_COUNT
	.align		4
        /*003c*/ 	.byte	0x03, 0x1b
        /*003e*/ 	.short	0x00ff


	//----- nvinfo : EIATTR_NUM_BARRIERS
	.align		4
        /*0040*/ 	.byte	0x02, 0x4c
        /*0042*/ 	.byte	0x01
	.zero		1


	//----- nvinfo : EIATTR_MERCURY_ISA_VERSION
	.align		4
        /*0044*/ 	.byte	0x03, 0x5f
        /*0046*/ 	.short	0x0101


	//----- nvinfo : EIATTR_VRC_CTA_INIT_COUNT
	.align		4
        /*0048*/ 	.byte	0x02, 0x4a
	.zero		1
	.zero		1


	//----- nvinfo : EIATTR_EXIT_INSTR_OFFSETS
	.align		4
        /*004c*/ 	.byte	0x04, 0x1c
        /*004e*/ 	.short	(.L_2289 - .L_2288)


	//   ....[0]....
.L_2288:
        /*0050*/ 	.word	0x000001e0


	//   ....[1]....
        /*0054*/ 	.word	0x00000230


	//   ....[2]....
        /*0058*/ 	.word	0x00000280


	//----- nvinfo : EIATTR_CRS_STACK_SIZE
	.align		4
.L_2289:
        /*005c*/ 	.byte	0x04, 0x1e
        /*005e*/ 	.short	(.L_2291 - .L_2290)
.L_2290:
        /*0060*/ 	.word	0x00000000


	//----- nvinfo : EIATTR_CBANK_PARAM_SIZE
	.align		4
.L_2291:
        /*0064*/ 	.byte	0x03, 0x19
        /*0066*/ 	.short	0x0014


	//----- nvinfo : EIATTR_PARAM_CBANK
	.align		4
        /*0068*/ 	.byte	0x04, 0x0a
        /*006a*/ 	.short	(.L_2293 - .L_2292)
	.align		4
.L_2292:
        /*006c*/ 	.word	index@(.nv.constant0._Z7reduce6IiLj2ELb1EEvPT_S1_j)
        /*0070*/ 	.short	0x0380
        /*0072*/ 	.short	0x0014


	//----- nvinfo : EIATTR_SW_WAR
	.align		4
.L_2293:
        /*0074*/ 	.byte	0x04, 0x36
        /*0076*/ 	.short	(.L_2295 - .L_2294)
.L_2294:
        /*0078*/ 	.word	0x00000008
.L_2295:


//--------------------- .nv.info._Z7reduce6IiLj4ELb1EEvPT_S1_j --------------------------
	.section	.nv.info._Z7reduce6IiLj4ELb1EEvPT_S1_j,"",@"SHT_CUDA_INFO"
	.sectionflags	@""
	.align	4


	//----- nvinfo : EIATTR_CUDA_API_VERSION
	.align		4
        /*0000*/ 	.byte	0x04, 0x37
        /*0002*/ 	.short	(.L_2297 - .L_2296)
.L_2296:
        /*0004*/ 	.word	0x00000082


	//----- nvinfo : EIATTR_KPARAM_INFO
	.align		4
.L_2297:
        /*0008*/ 	.byte	0x04, 0x17
        /*000a*/ 	.short	(.L_2299 - .L_2298)
.L_2298:
        /*000c*/ 	.word	0x00000000
        /*0010*/ 	.short	0x0002
        /*0012*/ 	.short	0x0010
        /*0014*/ 	.byte	0x00, 0xf0, 0x11, 0x00


	//----- nvinfo : EIATTR_KPARAM_INFO
	.align		4
.L_2299:
        /*0018*/ 	.byte	0x04, 0x17
        /*001a*/ 	.short	(.L_2301 - .L_2300)
.L_2300:
        /*001c*/ 	.word	0x00000000
        /*0020*/ 	.short	0x0001
        /*0022*/ 	.short	0x0008
        /*0024*/ 	.byte	0x00, 0xf5, 0x21, 0x00


	//----- nvinfo : EIATTR_KPARAM_INFO
	.align		4
.L_2301:
        /*0028*/ 	.byte	0x04, 0x17
        /*002a*/ 	.short	(.L_2303 - .L_2302)
.L_2302:
        /*002c*/ 	.word	0x00000000
        /*0030*/ 	.short	0x0000
        /*0032*/ 	.short	0x0000
        /*0034*/ 	.byte	0x00, 0xf5, 0x21, 0x00


	//----- nvinfo : EIATTR_SPARSE_MMA_MASK
	.align		4
.L_2303:
        /*0038*/ 	.byte	0x03, 0x50
        /*003a*/ 	.short	0x0000


	//----- nvinfo : EIATTR_MAXREG_COUNT
	.align		4
        /*003c*/ 	.byte	0x03, 0x1b
        /*003e*/ 	.short	0x00ff


	//----- nvinfo : EIATTR_NUM_BARRIERS
	.align		4
        /*0040*/ 	.byte	0x02, 0x4c
        /*0042*/ 	.byte	0x01
	.zero		1


	//----- nvinfo : EIATTR_MERCURY_ISA_VERSION
	.align		4
        /*0044*/ 	.byte	0x03, 0x5f
        /*0046*/ 	.short	0x0101


	//----- nvinfo : EIATTR_VRC_CTA_INIT_COUNT
	.align		4
        /*0048*/ 	.byte	0x02, 0x4a
	.zero		1
	.zero		1


	//----- nvinfo : EIATTR_EXIT_INSTR_OFFSETS
	.align		4
        /*004c*/ 	.byte	0x04, 0x1c
        /*004e*/ 	.short	(.L_2305 - .L_2304)


	//   ....[0]....
.L_2304:
        /*0050*/ 	.word	0x000001e0


	//   ....[1]....
        /*0054*/ 	.word	0x00000260


	//   ....[2]....
        /*0058*/ 	.word	0x000002b0


	//----- nvinfo : EIATTR_CRS_STACK_SIZE
	.align		4
.L_2305:
        /*005c*/ 	.byte	0x04, 0x1e
        /*005e*/ 	.short	(.L_2307 - .L_2306)
.L_2306:
        /*0060*/ 	.word	0x00000000


	//----- nvinfo : EIATTR_CBANK_PARAM_SIZE
	.align		4
.L_2307:
        /*0064*/ 	.byte	0x03, 0x19
        /*0066*/ 	.short	0x0014


	//----- nvinfo : EIATTR_PARAM_CBANK
	.align		4
        /*0068*/ 	.byte	0x04, 0x0a
        /*006a*/ 	.short	(.L_2309 - .L_2308)
	.align		4
.L_2308:
        /*006c*/ 	.word	index@(.nv.constant0._Z7reduce6IiLj4ELb1EEvPT_S1_j)
        /*0070*/ 	.short	0x0380
        /*0072*/ 	.short	0x0014


	//----- nvinfo : EIATTR_SW_WAR
	.align		4
.L_2309:
        /*0074*/ 	.byte	0x04, 0x36
        /*0076*/ 	.short	(.L_2311 - .L_2310)
.L_2310:
        /*0078*/ 	.word	0x00000008
.L_2311:


//--------------------- .nv.info._Z7reduce6IiLj8ELb1EEvPT_S1_j --------------------------
	.section	.nv.info._Z7reduce6IiLj8ELb1EEvPT_S1_j,"",@"SHT_CUDA_INFO"
	.sectionflags	@""
	.align	4


	//----- nvinfo : EIATTR_CUDA_API_VERSION
	.align		4
        /*0000*/ 	.byte	0x04, 0x37
        /*0002*/ 	.short	(.L_2313 - .L_2312)
.L_2312:
        /*0004*/ 	.word	0x00000082


	//----- nvinfo : EIATTR_KPARAM_INFO
	.align		4
.L_2313:
        /*0008*/ 	.byte	0x04, 0x17
        /*000a*/ 	.short	(.L_2315 - .L_2314)
.L_2314:
        /*000c*/ 	.word	0x00000000
        /*0010*/ 	.short	0x0002
        /*0012*/ 	.short	0x0010
        /*0014*/ 	.byte	0x00, 0xf0, 0x11, 0x00


	//----- nvinfo : EIATTR_KPARAM_INFO
	.align		4
.L_2315:
        /*0018*/ 	.byte	0x04, 0x17
        /*001a*/ 	.short	(.L_2317 - .L_2316)
.L_2316:
        /*001c*/ 	.word	0x00000000
        /*0020*/ 	.short	0x0001
        /*0022*/ 	.short	0x0008
        /*0024*/ 	.byte	0x00, 0xf5, 0x21, 0x00


	//----- nvinfo : EIATTR_KPARAM_INFO
	.align		4
.L_2317:
        /*0028*/ 	.byte	0x04, 0x17
        /*002a*/ 	.short	(.L_2319 - .L_2318)
.L_2318:
        /*002c*/ 	.word	0x00000000
        /*0030*/ 	.short	0x0000
        /*0032*/ 	.short	0x0000
        /*0034*/ 	.byte	0x00, 0xf5, 0x21, 0x00


	//----- nvinfo : EIATTR_SPARSE_MMA_MASK
	.align		4
.L_2319:
        /*0038*/ 	.byte	0x03, 0x50
        /*003a*/ 	.short	0x0000


	//----- nvinfo : EIATTR_MAXREG_COUNT
	.align		4
        /*003c*/ 	.byte	0x03, 0x1b
        /*003e*/ 	.short	0x00ff


	//----- nvinfo : EIATTR_NUM_BARRIERS
	.align		4
        /*0040*/ 	.byte	0x02, 0x4c
        /*0042*/ 	.byte	0x01
	.zero		1


	//----- nvinfo : EIATTR_MERCURY_ISA_VERSION
	.align		4
        /*0044*/ 	.byte	0x03, 0x5f
        /*0046*/ 	.short	0x0101


	//----- nvinfo : EIATTR_VRC_CTA_INIT_COUNT
	.align		4
        /*0048*/ 	.byte	0x02, 0x4a
	.zero		1
	.zero		1


	//----- nvinfo : EIATTR_EXIT_INSTR_OFFSETS
	.align		4
        /*004c*/ 	.byte	0x04, 0x1c
        /*004e*/ 	.short	(.L_2321 - .L_2320)


	//   ....[0]....
.L_2320:
        /*0050*/ 	.word	0x000001e0


	//   ....[1]....
        /*0054*/ 	.word	0x00000290


	//   ....[2]....
        /*0058*/ 	.word	0x000002e0


	//----- nvinfo : EIATTR_CRS_STACK_SIZE
	.align		4
.L_2321:
        /*005c*/ 	.byte	0x04, 0x1e
        /*005e*/ 	.short	(.L_2323 - .L_2322)
.L_2322:
        /*0060*/ 	.word	0x00000000


	//----- nvinfo : EIATTR_CBANK_PARAM_SIZE
	.align		4
.L_2323:
        /*0064*/ 	.byte	0x03, 0x19
        /*0066*/ 	.short	0x0014


	//----- nvinfo : EIATTR_PARAM_CBANK
	.align		4
        /*0068*/ 	.byte	0x04, 0x0a
        /*006a*/ 	.short	(.L_2325 - .L_2324)
	.align		4
.L_2324:
        /*006c*/ 	.word	index@(.nv.constant0._Z7reduce6IiLj8ELb1EEvPT_S1_j)
        /*0070*/ 	.short	0x0380
        /*0072*/ 	.short	0x0014


	//----- nvinfo : EIATTR_SW_WAR
	.align		4
.L_2325:
        /*0074*/ 	.byte	0x04, 0x36
        /*0076*/ 	.short	(.L_2327 - .L_2326)
.L_2326:
        /*0078*/ 	.word	0x00000008
.L_2327:


//--------------------- .nv.info._Z7reduce6IiLj16ELb1EEvPT_S1_j --------------------------
	.section	.nv.info._Z7reduce6IiLj16ELb1EEvPT_S1_j,"",@"SHT_CUDA_INFO"
	.sectionflags	@""
	.align	4


	//----- nvinfo : EIATTR_CUDA_API_VERSION
	.align		4
        /*0000*/ 	.byte	0x04, 0x37
        /*0002*/ 	.short	(.L_2329 - .L_2328)
.L_2328:
        /*0004*/ 	.word	0x00000082


	//----- nvinfo : EIATTR_KPARAM_INFO
	.align		4
.L_2329:
        /*0008*/ 	.byte	0x04, 0x17
        /*000a*/ 	.short	(.L_2331 - .L_2330)
.L_2330:
        /*000c*/ 	.word	0x00000000
        /*0010*/ 	.short	0x0002
        /*0012*/ 	.short	0x0010
        /*0014*/ 	.byte	0x00, 0xf0, 0x11, 0x00


	//----- nvinfo : EIATTR_KPARAM_INFO
	.align		4
.L_2331:
        /*0018*/ 	.byte	0x04, 0x17
        /*001a*/ 	.short	(.L_2333 - .L_2332)
.L_2332:
        /*001c*/ 	.word	0x00000000
        /*0020*/ 	.short	0x0001
        /*0022*/ 	.short	0x0008
        /*0024*/ 	.byte	0x00, 0xf5, 0x21, 0x00


	//----- nvinfo : EIATTR_KPARAM_INFO
	.align		4
.L_2333:
        /*0028*/ 	.byte	0x04, 0x17
        /*002a*/ 	.short	(.L_2335 - .L_2334)
.L_2334:
        /*002c*/ 	.word	0x00000000
        /*0030*/ 	.short	0x0000
        /*0032*/ 	.short	0x0000
        /*0034*/ 	.byte	0x00, 0xf5, 0x21, 0x00


	//----- nvinfo : EIATTR_SPARSE_MMA_MASK
	.align		4
.L_2335:
        /*0038*/ 	.byte	0x03, 0x50
        /*003a*/ 	.short	0x0000


	//----- nvinfo : EIATTR_MAXREG_COUNT
	.align		4
        /*003c*/ 	.byte	0x03, 0x1b
        /*003e*/ 	.short	0x00ff


	//----- nvinfo : EIATTR_NUM_BARRIERS
	.align		4
        /*0040*/ 	.byte	0x02, 0x4c
        /*0042*/ 	.byte	0x01
	.zero		1


	//----- nvinfo : EIATTR_MERCURY_ISA_VERSION
	.align		4
        /*0044*/ 	.byte	0x03, 0x5f
        /*0046*/ 	.short	0x0101


	//----- nvinfo : EIATTR_VRC_CTA_INIT_COUNT
	.align		4
        /*0048*/ 	.byte	0x02, 0x4a
	.zero		1
	.zero		1


	//----- nvinfo : EIATTR_EXIT_INSTR_OFFSETS
	.align		4
        /*004c*/ 	.byte	0x04, 0x1c
        /*004e*/ 	.short	(.L_2337 - .L_2336)


	//   ....[0]....
.L_2336:
        /*0050*/ 	.word	0x000001e0


	//   ....[1]....
        /*0054*/ 	.word	0x000002c0


	//   ....[2]....
        /*0058*/ 	.word	0x00000310


	//----- nvinfo : EIATTR_CRS_STACK_SIZE
	.align		4
.L_2337:
        /*005c*/ 	.byte	0x04, 0x1e
        /*005e*/ 	.short	(.L_2339 - .L_2338)
.L_2338:
        /*0060*/ 	.word	0x00000000


	//----- nvinfo : EIATTR_CBANK_PARAM_SIZE
	.align		4
.L_2339:
        /*0064*/ 	.byte	0x03, 0x19
        /*0066*/ 	.short	0x0014


	//----- nvinfo : EIATTR_PARAM_CBANK
	.align		4
        /*0068*/ 	.byte	0x04, 0x0a
        /*006a*/ 	.short	(.L_2341 - .L_2340)
	.align		4
.L_2340:
        /*006c*/ 	.word	index@(.nv.constant0._Z7reduce6IiLj16ELb1EEvPT_S1_j)
        /*0070*/ 	.short	0x0380
        /*0072*/ 	.short	0x0014


	//----- nvinfo : EIATTR_SW_WAR
	.align		4
.L_2341:
        /*0074*/ 	.byte	0x04, 0x36
        /*0076*/ 	.short	(.L_2343 - .L_2342)
.L_2342:
        /*0078*/ 	.word	0x00000008
.L_2343:


//--------------------- .nv.info._Z7reduce6IiLj32ELb1EEvPT_S1_j --------------------------
	.section	.nv.info._Z7reduce6IiLj32ELb1EEvPT_S1_j,"",@"SHT_CUDA_INFO"
	.sectionflags	@""
	.align	4


	//----- nvinfo : EIATTR_CUDA_API_VERSION
	.align		4
        /*0000*/ 	.byte	0x04, 0x37
        /*0002*/ 	.short	(.L_2345 - .L_2344)
.L_2344:
        /*0004*/ 	.word	0x00000082


	//----- nvinfo : EIATTR_KPARAM_INFO
	.align		4
.L_2345:
        /*0008*/ 	.byte	0x04, 0x17
        /*000a*/ 	.short	(.L_2347 - .L_2346)
.L_2346:
        /*000c*/ 	.word	0x00000000
        /*0010*/ 	.short	0x0002
        /*0012*/ 	.short	0x0010
        /*0014*/ 	.byte	0x00, 0xf0, 0x11, 0x00


	//----- nvinfo : EIATTR_KPARAM_INFO
	.align		4
.L_2347:
        /*0018*/ 	.byte	0x04, 0x17
        /*001a*/ 	.short	(.L_2349 - .L_2348)
.L_2348:
        /*001c*/ 	.word	0x00000000
        /*0020*/ 	.short	0x0001
        /*0022*/ 	.short	0x0008
        /*0024*/ 	.byte	0x00, 0xf5, 0x21, 0x00


	//----- nvinfo : EIATTR_KPARAM_INFO
	.align		4
.L_2349:
        /*0028*/ 	.byte	0x04, 0x17
        /*002a*/ 	.short	(.L_2351 - .L_2350)
.L_2350:
        /*002c*/ 	.word	0x00000000
        /*0030*/ 	.short	0x0000
        /*0032*/ 	.short	0x0000
        /*0034*/ 	.byte	0x00, 0xf5, 0x21, 0x00


	//----- nvinfo : EIATTR_SPARSE_MMA_MASK
	.align		4
.L_2351:
        /*0038*/ 	.byte	0x03, 0x50
        /*003a*/ 	.short	0x0000


	//----- nvinfo : EIATTR_MAXREG_COUNT
	.align		4
        /*003c*/ 	.byte	0x03, 0x1b
        /*003e*/ 	.short	0x00ff


	//----- nvinfo : EIATTR_NUM_BARRIERS
	.align		4
        /*0040*/ 	.byte	0x02, 0x4c
        /*0042*/ 	.byte	0x01
	.zero		1


	//----- nvinfo : EIATTR_MERCURY_ISA_VERSION
	.align		4
        /*0044*/ 	.byte	0x03, 0x5f
        /*0046*/ 	.short	0x0101


	//----- nvinfo : EIATTR_VRC_CTA_INIT_COUNT
	.align		4
        /*0048*/ 	.byte	0x02, 0x4a
	.zero		1
	.zero		1


	//----- nvinfo : EIATTR_EXIT_INSTR_OFFSETS
	.align		4
        /*004c*/ 	.byte	0x04, 0x1c
        /*004e*/ 	.short	(.L_2353 - .L_2352)


	//   ....[0]....
.L_2352:
        /*0050*/ 	.word	0x000001e0


	//   ....[1]....
        /*0054*/ 	.word	0x000002f0


	//   ....[2]....
        /*0058*/ 	.word	0x00000340


	//----- nvinfo : EIATTR_CRS_STACK_SIZE
	.align		4
.L_2353:
        /*005c*/ 	.byte	0x04, 0x1e
        /*005e*/ 	.short	(.L_2355 - .L_2354)
.L_2354:
        /*0060*/ 	.word	0x00000000


	//----- nvinfo : EIATTR_CBANK_PARAM_SIZE
	.align		4
.L_2355:
        /*0064*/ 	.byte	0x03, 0x19
        /*0066*/ 	.short	0x0014


	//----- nvinfo : EIATTR_PARAM_CBANK
	.align		4
        /*0068*/ 	.byte	0x04, 0x0a
        /*006a*/ 	.short	(.L_2357 - .L_2356)
	.align		4
.L_2356:
        /*006c*/ 	.word	index@(.nv.constant0._Z7reduce6IiLj32ELb1EEvPT_S1_j)
        /*0070*/ 	.short	0x0380
        /*0072*/ 	.short	0x0014


	//----- nvinfo : EIATTR_SW_WAR
	.align		4
.L_2357:
        /*0074*/ 	.byte	0x04, 0x36
        /*0076*/ 	.short	(.L_2359 - .L_2358)
.L_2358:
        /*0078*/ 	.word	0x00000008
.L_2359:


//--------------------- .nv.info._Z7reduce6IiLj64ELb1EEvPT_S1_j --------------------------
	.section	.nv.info._Z7reduce6IiLj64ELb1EEvPT_S1_j,"",@"SHT_CUDA_INFO"
	.sectionflags	@""
	.align	4


	//----- nvinfo : EIATTR_CUDA_API_VERSION
	.align		4
        /*0000*/ 	.byte	0x04, 0x37
        /*0002*/ 	.short	(.L_2361 - .L_2360)
.L_2360:
        /*0004*/ 	.word	0x00000082


	//----- nvinfo : EIATTR_KPARAM_INFO
	.align		4
.L_2361:
        /*0008*/ 	.byte	0x04, 0x17
        /*000a*/ 	.short	(.L_2363 - .L_2362)
.L_2362:
        /*000c*/ 	.word	0x00000000
        /*0010*/ 	.short	0x0002
        /*0012*/ 	.short	0x0010
        /*0014*/ 	.byte	0x00, 0xf0, 0x11, 0x00


	//----- nvinfo : EIATTR_KPARAM_INFO
	.align		4
.L_2363:
        /*0018*/ 	.byte	0x04, 0x17
        /*001a*/ 	.short	(.L_2365 - .L_2364)
.L_2364:
        /*001c*/ 	.word	0x00000000
        /*0020*/ 	.short	0x0001
        /*0022*/ 	.short	0x0008
        /*0024*/ 	.byte	0x00, 0xf5, 0x21, 0x00


	//----- nvinfo : EIATTR_KPARAM_INFO
	.align		4
.L_2365:
        /*0028*/ 	.byte	0x04, 0x17
        /*002a*/ 	.short	(.L_2367 - .L_2366)
.L_2366:
        /*002c*/ 	.word	0x00000000
        /*0030*/ 	.short	0x0000
        /*0032*/ 	.short	0x0000
        /*0034*/ 	.byte	0x00, 0xf5, 0x21, 0x00


	//----- nvinfo : EIATTR_SPARSE_MMA_MASK
	.align		4
.L_2367:
        /*0038*/ 	.byte	0x03, 0x50
        /*003a*/ 	.short	0x0000


	//----- nvinfo : EIATTR_MAXREG_COUNT
	.align		4
        /*003c*/ 	.byte	0x03, 0x1b
        /*003e*/ 	.short	0x00ff


	//----- nvinfo : EIATTR_NUM_BARRIERS
	.align		4
        /*0040*/ 	.byte	0x02, 0x4c
        /*0042*/ 	.byte	0x01
	.zero		1


	//----- nvinfo : EIATTR_MERCURY_ISA_VERSION
	.align		4
        /*0044*/ 	.byte	0x03, 0x5f
        /*0046*/ 	.short	0x0101


	//----- nvinfo : EIATTR_VRC_CTA_INIT_COUNT
	.align		4
        /*0048*/ 	.byte	0x02, 0x4a
	.zero		1
	.zero		1


	//----- nvinfo : EIATTR_EXIT_INSTR_OFFSETS
	.align		4
        /*004c*/ 	.byte	0x04, 0x1c
        /*004e*/ 	.short	(.L_2369 - .L_2368)


	//   ....[0]....
.L_2368:
        /*0050*/ 	.word	0x000001f0


	//   ....[1]....
        /*0054*/ 	.word	0x00000330


	//   ....[2]....
        /*0058*/ 	.word	0x00000380


	//----- nvinfo : EIATTR_CRS_STACK_SIZE
	.align		4
.L_2369:
        /*005c*/ 	.byte	0x04, 0x1e
        /*005e*/ 	.short	(.L_2371 - .L_2370)
.L_2370:
        /*0060*/ 	.word	0x00000000


	//----- nvinfo : EIATTR_CBANK_PARAM_SIZE
	.align		4
.L_2371:
        /*0064*/ 	.byte	0x03, 0x19
        /*0066*/ 	.short	0x0014


	//----- nvinfo : EIATTR_PARAM_CBANK
	.align		4
        /*0068*/ 	.byte	0x04, 0x0a
        /*006a*/ 	.short	(.L_2373 - .L_2372)
	.align		4
.L_2372:
        /*006c*/ 	.word	index@(.nv.constant0._Z7reduce6IiLj64ELb1EEvPT_S1_j)
        /*0070*/ 	.short	0x0380
        /*0072*/ 	.short	0x0014


	//----- nvinfo : EIATTR_SW_WAR
	.align		4
.L_2373:
        /*0074*/ 	.byte	0x04, 0x36
        /*0076*/ 	.short	(.L_2375 - .L_2374)
.L_2374:
        /*0078*/ 	.word	0x00000008
.L_2375:


//--------------------- .nv.info._Z7reduce6IiLj128ELb1EEvPT_S1_j --------------------------
	.section	.nv.info._Z7reduce6IiLj128ELb1EEvPT_S1_j,"",@"SHT_CUDA_INFO"
	.sectionflags	@""
	.align	4


	//----- nvinfo : EIATTR_CUDA_API_VERSION
	.align		4
        /*0000*/ 	.byte	0x04, 0x37
        /*0002*/ 	.short	(.L_2377 - .L_2376)
.L_2376:
        /*0004*/ 	.word	0x00000082


	//----- nvinfo : EIATTR_KPARAM_INFO
	.align		4
.L_2377:
        /*0008*/ 	.byte	0x04, 0x17
        /*000a*/ 	.short	(.L_2379 - .L_2378)
.L_2378:
        /*000c*/ 	.word	0x00000000
        /*0010*/ 	.short	0x0002
        /*0012*/ 	.short	0x0010
        /*0014*/ 	.byte	0x00, 0xf0, 0x11, 0x00


	//----- nvinfo : EIATTR_KPARAM_INFO
	.align		4
.L_2379:
        /*0018*/ 	.byte	0x04, 0x17
        /*001a*/ 	.short	(.L_2381 - .L_2380)
.L_2380:
        /*001c*/ 	.word	0x00000000
        /*0020*/ 	.short	0x0001
        /*0022*/ 	.short	0x0008
        /*0024*/ 	.byte	0x00, 0xf5, 0x21, 0x00


	//----- nvinfo : EIATTR_KPARAM_INFO
	.align		4
.L_2381:
        /*0028*/ 	.byte	0x04, 0x17
        /*002a*/ 	.short	(.L_2383 - .L_2382)
.L_2382:
        /*002c*/ 	.word	0x00000000
        /*0030*/ 	.short	0x0000
        /*0032*/ 	.short	0x0000
        /*0034*/ 	.byte	0x00, 0xf5, 0x21, 0x00


	//----- nvinfo : EIATTR_SPARSE_MMA_MASK
	.align		4
.L_2383:
        /*0038*/ 	.byte	0x03, 0x50
        /*003a*/ 	.short	0x0000


	//----- nvinfo : EIATTR_MAXREG_COUNT
	.align		4
        /*003c*/ 	.byte	0x03, 0x1b
        /*003e*/ 	.short	0x00ff


	//----- nvinfo : EIATTR_NUM_BARRIERS
	.align		4
        /*0040*/ 	.byte	0x02, 0x4c
        /*0042*/ 	.byte	0x01
	.zero		1


	//----- nvinfo : EIATTR_MERCURY_ISA_VERSION
	.align		4
        /*0044*/ 	.byte	0x03, 0x5f
        /*0046*/ 	.short	0x0101


	//----- nvinfo : EIATTR_VRC_CTA_INIT_COUNT
	.align		4
        /*0048*/ 	.byte	0x02, 0x4a
	.zero		1
	.zero		1


	//----- nvinfo : EIATTR_EXIT_INSTR_OFFSETS
	.align		4
        /*004c*/ 	.byte	0x04, 0x1c
        /*004e*/ 	.short	(.L_2385 - .L_2384)


	//   ....[0]....
.L_2384:
        /*0050*/ 	.word	0x00000240


	//   ....[1]....
        /*0054*/ 	.word	0x00000380


	//   ....[2]....
        /*0058*/ 	.word	0x000003d0


	//----- nvinfo : EIATTR_CRS_STACK_SIZE
	.align		4
.L_2385:
        /*005c*/ 	.byte	0x04, 0x1e
        /*005e*/ 	.short	(.L_2387 - .L_2386)
.L_2386:
        /*0060*/ 	.word	0x00000000


	//----- nvinfo : EIATTR_CBANK_PARAM_SIZE
	.align		4
.L_2387:
        /*0064*/ 	.byte	0x03, 0x19
        /*0066*/ 	.short	0x0014


	//----- nvinfo : EIATTR_PARAM_CBANK
	.align		4
        /*0068*/ 	.byte	0x04, 0x0a
        /*006a*/ 	.short	(.L_2389 - .L_2388)
	.align		4
.L_2388:
        /*006c*/ 	.word	index@(.nv.constant0._Z7reduce6IiLj128ELb1EEvPT_S1_j)
        /*0070*/ 	.short	0x0380
        /*0072*/ 	.short	0x0014


	//----- nvinfo : EIATTR_SW_WAR
	.align		4
.L_2389:
        /*0074*/ 	.byte	0x04, 0x36
        /*0076*/ 	.short	(.L_2391 - .L_2390)
.L_2390:
        /*0078*/ 	.word	0x00000008
.L_2391:


//--------------------- .nv.info._Z7reduce6IiLj256ELb1EEvPT_S1_j --------------------------
	.section	.nv.info._Z7reduce6IiLj256ELb1EEvPT_S1_j,"",@"SHT_CUDA_INFO"
	.sectionflags	@""
	.align	4


	//----- nvinfo : EIATTR_CUDA_API_VERSION
	.align		4
        /*0000*/ 	.byte	0x04, 0x37
        /*0002*/ 	.short	(.L_2393 - .L_2392)
.L_2392:
        /*0004*/ 	.word	0x00000082


	//----- nvinfo : EIATTR_KPARAM_INFO
	.align		4
.L_2393:
        /*0008*/ 	.byte	0x04, 0x17
        /*000a*/ 	.short	(.L_2395 - .L_2394)
.L_2394:
        /*000c*/ 	.word	0x00000000
        /*0010*/ 	.short	0x0002
        /*0012*/ 	.short	0x0010
        /*0014*/ 	.byte	0x00, 0xf0, 0x11, 0x00


	//----- nvinfo : EIATTR_KPARAM_INFO
	.align		4
.L_2395:
        /*0018*/ 	.byte	0x04, 0x17
        /*001a*/ 	.short	(.L_2397 - .L_2396)
.L_2396:
        /*001c*/ 	.word	0x00000000
        /*0020*/ 	.short	0x0001
        /*0022*/ 	.short	0x0008
        /*0024*/ 	.byte	0x00, 0xf5, 0x21, 0x00


	//----- nvinfo : EIATTR_KPARAM_INFO
	.align		4
.L_2397:
        /*0028*/ 	.byte	0x04, 0x17
        /*002a*/ 	.short	(.L_2399 - .L_2398)
.L_2398:
        /*002c*/ 	.word	0x00000000
        /*0030*/ 	.short	0x0000
        /*0032*/ 	.short	0x0000
        /*0034*/ 	.byte	0x00, 0xf5, 0x21, 0x00


	//----- nvinfo : EIATTR_SPARSE_MMA_MASK
	.align		4
.L_2399:
        /*0038*/ 	.byte	0x03, 0x50
        /*003a*/ 	.short	0x0000


	//----- nvinfo : EIATTR_MAXREG_COUNT
	.align		4
        /*003c*/ 	.byte	0x03, 0x1b
        /*003e*/ 	.short	0x00ff


	//----- nvinfo : EIATTR_NUM_BARRIERS
	.align		4
        /*0040*/ 	.byte	0x02, 0x4c
        /*0042*/ 	.byte	0x01
	.zero		1


	//----- nvinfo : EIATTR_MERCURY_ISA_VERSION
	.align		4
        /*0044*/ 	.byte	0x03, 0x5f
        /*0046*/ 	.short	0x0101


	//----- nvinfo : EIATTR_VRC_CTA_INIT_COUNT
	.align		4
        /*0048*/ 	.byte	0x02, 0x4a
	.zero		1
	.zero		1


	//----- nvinfo : EIATTR_EXIT_INSTR_OFFSETS
	.align		4
        /*004c*/ 	.byte	0x04, 0x1c
        /*004e*/ 	.short	(.L_2401 - .L_2400)


	//   ....[0]....
.L_2400:
        /*0050*/ 	.word	0x00000290


	//   ....[1]....
        /*0054*/ 	.word	0x000003d0


	//   ....[2]....
        /*0058*/ 	.word	0x00000420


	//----- nvinfo : EIATTR_CRS_STACK_SIZE
	.align		4
.L_2401:
        /*005c*/ 	.byte	0x04, 0x1e
        /*005e*/ 	.short	(.L_2403 - .L_2402)
.L_2402:
        /*0060*/ 	.word	0x00000000


	//----- nvinfo : EIATTR_CBANK_PARAM_SIZE
	.align		4
.L_2403:
        /*0064*/ 	.byte	0x03, 0x19
        /*0066*/ 	.short	0x0014


	//----- nvinfo : EIATTR_PARAM_CBANK
	.align		4
        /*0068*/ 	.byte	0x04, 0x0a
        /*006a*/ 	.short	(.L_2405 - .L_2404)
	.align		4
.L_2404:
        /*006c*/ 	.word	index@(.nv.constant0._Z7reduce6IiLj256ELb1EEvPT_S1_j)
        /*0070*/ 	.short	0x0380
        /*0072*/ 	.short	0x0014


	//----- nvinfo : EIATTR_SW_WAR
	.align		4
.L_2405:
        /*0074*/ 	.byte	0x04, 0x36
        /*0076*/ 	.short	(.L_2407 - .L_2406)
.L_2406:
        /*0078*/ 	.word	0x00000008
.L_2407:


//--------------------- .nv.info._Z7reduce6IiLj512ELb1EEvPT_S1_j --------------------------
	.section	.nv.info._Z7reduce6IiLj512ELb1EEvPT_S1_j,"",@"SHT_CUDA_INFO"
	.sectionflags	@""
	.align	4


	//----- nvinfo : EIATTR_CUDA_API_VERSION
	.align		4
        /*0000*/ 	.byte	0x04, 0x37
        /*0002*/ 	.short	(.L_2409 - .L_2408)
.L_2408:
        /*0004*/ 	.word	0x00000082


	//----- nvinfo : EIATTR_KPARAM_INFO
	.align		4
.L_2409:
        /*0008*/ 	.byte	0x04, 0x17
        /*000a*/ 	.short	(.L_2411 - .L_2410)
.L_2410:
        /*000c*/ 	.word	0x00000000
        /*0010*/ 	.short	0x0002
        /*0012*/ 	.short	0x0010
        /*0014*/ 	.byte	0x00, 0xf0, 0x11, 0x00


	//----- nvinfo : EIATTR_KPARAM_INFO
	.align		4
.L_2411:
        /*0018*/ 	.byte	0x04, 0x17
        /*001a*/ 	.short	(.L_2413 - .L_2412)
.L_2412:
        /*001c*/ 	.word	0x00000000
        /*0020*/ 	.short	0x0001
        /*0022*/ 	.short	0x0008
        /*0024*/ 	.byte	0x00, 0xf5, 0x21, 0x00


	//----- nvinfo : EIATTR_KPARAM_INFO
	.align		4
.L_2413:
        /*0028*/ 	.byte	0x04, 0x17
        /*002a*/ 	.short	(.L_2415 - .L_2414)
.L_2414:
        /*002c*/ 	.word	0x00000000
        /*0030*/ 	.short	0x0000
        /*0032*/ 	.short	0x0000
        /*0034*/ 	.byte	0x00, 0xf5, 0x21, 0x00


	//----- nvinfo : EIATTR_SPARSE_MMA_MASK
	.align		4
.L_2415:
        /*0038*/ 	.byte	0x03, 0x50
        /*003a*/ 	.short	0x0000


	//----- nvinfo : EIATTR_MAXREG_COUNT
	.align		4
        /*003c*/ 	.byte	0x03, 0x1b
        /*003e*/ 	.short	0x00ff


	//----- nvinfo : EIATTR_NUM_BARRIERS
	.align		4
        /*0040*/ 	.byte	0x02, 0x4c
        /*0042*/ 	.byte	0x01
	.zero		1


	//----- nvinfo : EIATTR_MERCURY_ISA_VERSION
	.align		4
        /*0044*/ 	.byte	0x03, 0x5f
        /*0046*/ 	.short	0x0101


	//----- nvinfo : EIATTR_VRC_CTA_INIT_COUNT
	.align		4
        /*0048*/ 	.byte	0x02, 0x4a
	.zero		1
	.zero		1


	//----- nvinfo : EIATTR_EXIT_INSTR_OFFSETS
	.align		4
        /*004c*/ 	.byte	0x04, 0x1c
        /*004e*/ 	.short	(.L_2417 - .L_2416)


	//   ....[0]....
.L_2416:
        /*0050*/ 	.word	0x000002e0


	//   ....[1]....
        /*0054*/ 	.word	0x00000420


	//   ....[2]....
        /*0058*/ 	.word	0x00000470


	//----- nvinfo : EIATTR_CRS_STACK_SIZE
	.align		4
.L_2417:
        /*005c*/ 	.byte	0x04, 0x1e
        /*005e*/ 	.short	(.L_2419 - .L_2418)
.L_2418:
        /*0060*/ 	.word	0x00000000


	//----- nvinfo : EIATTR_CBANK_PARAM_SIZE
	.align		4
.L_2419:
        /*0064*/ 	.byte	0x03, 0x19
        /*0066*/ 	.short	0x0014


	//----- nvinfo : EIATTR_PARAM_CBANK
	.align		4
        /*0068*/ 	.byte	0x04, 0x0a
        /*006a*/ 	.short	(.L_2421 - .L_2420)
	.align		4
.L_2420:
        /*006c*/ 	.word	index@(.nv.constant0._Z7reduce6IiLj512ELb1EEvPT_S1_j)
        /*0070*/ 	.short	0x0380
        /*0072*/ 	.short	0x0014


	//----- nvinfo : EIATTR_SW_WAR
	.align		4
.L_2421:
        /*0074*/ 	.byte	0x04, 0x36
        /*0076*/ 	.short	(.L_2423 - .L_2422)
.L_2422:
        /*0078*/ 	.word	0x00000008
.L_2423:


//--------------------- .nv.info._Z7reduce5IiLj1EEvPT_S1_j --------------------------
	.section	.nv.info._Z7reduce5IiLj1EEvPT_S1_j,"",@"SHT_CUDA_INFO"
	.sectionflags	@""
	.align	4


	//----- nvinfo : EIATTR_CUDA_API_VERSION
	.align		4
        /*0000*/ 	.byte	0x04, 0x37
        /*0002*/ 	.short	(.L_2425 - .L_2424)
.L_2424:
        /*0004*/ 	.word	0x00000082


	//----- nvinfo : EIATTR_KPARAM_INFO
	.align		4
.L_2425:
        /*0008*/ 	.byte	0x04, 0x17
        /*000a*/ 	.short	(.L_2427 - .L_2426)
.L_2426:
        /*000c*/ 	.word	0x00000000
        /*0010*/ 	.short	0x0002
        /*0012*/ 	.short	0x0010
        /*0014*/ 	.byte	0x00, 0xf0, 0x11, 0x00


	//----- nvinfo : EIATTR_KPARAM_INFO
	.align		4
.L_2427:
        /*0018*/ 	.byte	0x04, 0x17
        /*001a*/ 	.short	(.L_2429 - .L_2428)
.L_2428:
        /*001c*/ 	.word	0x00000000
        /*0020*/ 	.short	0x0001
        /*0022*/ 	.short	0x0008
        /*0024*/ 	.byte	0x00, 0xf5, 0x21, 0x00


	//----- nvinfo : EIATTR_KPARAM_INFO
	.align		4
.L_2429:
        /*0028*/ 	.byte	0x04, 0x17
        /*002a*/ 	.short	(.L_2431 - .L_2430)
.L_2430:
        /*002c*/ 	.word	0x00000000
        /*0030*/ 	.short	0x0000
        /*0032*/ 	.short	0x0000
        /*0034*/ 	.byte	0x00, 0xf5, 0x21, 0x00


	//----- nvinfo : EIATTR_SPARSE_MMA_MASK
	.align		4
.L_2431:
        /*0038*/ 	.byte	0x03, 0x50
        /*003a*/ 	.short	0x0000


	//----- nvinfo : EIATTR_MAXREG_COUNT
	.align		4
        /*003c*/ 	.byte	0x03, 0x1b
        /*003e*/ 	.short	0x00ff


	//----- nvinfo : EIATTR_NUM_BARRIERS
	.align		4
        /*0040*/ 	.byte	0x02, 0x4c
        /*0042*/ 	.byte	0x01
	.zero		1


	//----- nvinfo : EIATTR_MERCURY_ISA_VERSION
	.align		4
        /*0044*/ 	.byte	0x03, 0x5f
        /*0046*/ 	.short	0x0101


	//----- nvinfo : EIATTR_VRC_CTA_INIT_COUNT
	.align		4
        /*0048*/ 	.byte	0x02, 0x4a
	.zero		1
	.zero		1


	//----- nvinfo : EIATTR_EXIT_INSTR_OFFSETS
	.align		4
        /*004c*/ 	.byte	0x04, 0x1c
        /*004e*/ 	.short	(.L_2433 - .L_2432)


	//   ....[0]....
.L_2432:
        /*0050*/ 	.word	0x00000180


	//   ....[1]....
        /*0054*/ 	.word	0x000001d0


	//----- nvinfo : EIATTR_CBANK_PARAM_SIZE
	.align		4
.L_2433:
        /*0058*/ 	.byte	0x03, 0x19
        /*005a*/ 	.short	0x0014


	//----- nvinfo : EIATTR_PARAM_CBANK
	.align		4
        /*005c*/ 	.byte	0x04, 0x0a
        /*005e*/ 	.short	(.L_2435 - .L_2434)
	.align		4
.L_2434:
        /*0060*/ 	.word	index@(.nv.constant0._Z7reduce5IiLj1EEvPT_S1_j)
        /*0064*/ 	.short	0x0380
        /*0066*/ 	.short	0x0014


	//----- nvinfo : EIATTR_SW_WAR
	.align		4
.L_2435:
        /*0068*/ 	.byte	0x04, 0x36
        /*006a*/ 	.short	(.L_2437 - .L_2436)
.L_2436:
        /*006c*/ 	.word	0x00000008
.L_2437:


//--------------------- .nv.info._Z7reduce5IiLj2EEvPT_S1_j --------------------------
	.section	.nv.info._Z7reduce5IiLj2EEvPT_S1_j,"",@"SHT_CUDA_INFO"
	.sectionflags	@""
	.align	4


	//----- nvinfo : EIATTR_CUDA_API_VERSION
	.align		4
        /*0000*/ 	.byte	0x04, 0x37
        /*0002*/ 	.short	(.L_2439 - .L_2438)
.L_2438:
        /*0004*/ 	.word	0x00000082


	//----- nvinfo : EIATTR_KPARAM_INFO
	.align		4
.L_2439:
        /*0008*/ 	.byte	0x04, 0x17
        /*000a*/ 	.short	(.L_2441 - .L_2440)
.L_2440:
        /*000c*/ 	.word	0x00000000
        /*0010*/ 	.short	0x0002
        /*0012*/ 	.short	0x0010
        /*0014*/ 	.byte	0x00, 0xf0, 0x11, 0x00


	//----- nvinfo : EIATTR_KPARAM_INFO
	.align		4
.L_2441:
        /*0018*/ 	.byte	0x04, 0x17
        /*001a*/ 	.short	(.L_2443 - .L_2442)
.L_2442:
        /*001c*/ 	.word	0x00000000
        /*0020*/ 	.short	0x0001
        /*0022*/ 	.short	0x0008
        /*0024*/ 	.byte	0x00, 0xf5, 0x21, 0x00


	//----- nvinfo : EIATTR_KPARAM_INFO
	.align		4
.L_2443:
        /*0028*/ 	.byte	0x04, 0x17
        /*002a*/ 	.short	(.L_2445 - .L_2444)
.L_2444:
        /*002c*/ 	.word	0x00000000
        /*0030*/ 	.short	0x0000
        /*0032*/ 	.short	0x0000
        /*0034*/ 	.byte	0x00, 0xf5, 0x21, 0x00


	//----- nvinfo : EIATTR_SPARSE_MMA_MASK
	.align		4
.L_2445:
        /*0038*/ 	.byte	0x03, 0x50
        /*003a*/ 	.short	0x0000


	//----- nvinfo : EIATTR_MAXREG_COUNT
	.align		4
        /*003c*/ 	.byte	0x03, 0x1b
        /*003e*/ 	.short	0x00ff


	//----- nvinfo : EIATTR_NUM_BARRIERS
	.align		4
        /*0040*/ 	.byte	0x02, 0x4c
        /*0042*/ 	.byte	0x01
	.zero		1


	//----- nvinfo : EIATTR_MERCURY_ISA_VERSION
	.align		4
        /*0044*/ 	.byte	0x03, 0x5f
        /*0046*/ 	.short	0x0101


	//----- nvinfo : EIATTR_VRC_CTA_INIT_COUNT
	.align		4
        /*0048*/ 	.byte	0x02, 0x4a
	.zero		1
	.zero		1


	//----- nvinfo : EIATTR_EXIT_INSTR_OFFSETS
	.align		4
        /*004c*/ 	.byte	0x04, 0x1c
        /*004e*/ 	.short	(.L_2447 - .L_2446)


	//   ....[0]....
.L_2446:
        /*0050*/ 	.word	0x00000180


	//   ....[1]....
        /*0054*/ 	.word	0x000001d0


	//   ....[2]....
        /*0058*/ 	.word	0x00000220


	//----- nvinfo : EIATTR_CBANK_PARAM_SIZE
	.align		4
.L_2447:
        /*005c*/ 	.byte	0x03, 0x19
        /*005e*/ 	.short	0x0014


	//----- nvinfo : EIATTR_PARAM_CBANK
	.align		4
        /*0060*/ 	.byte	0x04, 0x0a
        /*0062*/ 	.short	(.L_2449 - .L_2448)
	.align		4
.L_2448:
        /*0064*/ 	.word	index@(.nv.constant0._Z7reduce5IiLj2EEvPT_S1_j)
        /*0068*/ 	.short	0x0380
        /*006a*/ 	.short	0x0014


	//----- nvinfo : EIATTR_SW_WAR
	.align		4
.L_2449:
        /*006c*/ 	.byte	0x04, 0x36
        /*006e*/ 	.short	(.L_2451 - .L_2450)
.L_2450:
        /*0070*/ 	.word	0x00000008
.L_2451:


//--------------------- .nv.info._Z7reduce5IiLj4EEvPT_S1_j --------------------------
	.section	.nv.info._Z7reduce5IiLj4EEvPT_S1_j,"",@"SHT_CUDA_INFO"
	.sectionflags	@""
	.align	4


	//----- nvinfo : EIATTR_CUDA_API_VERSION
	.align		4
        /*0000*/ 	.byte	0x04, 0x37
        /*0002*/ 	.short	(.L_2453 - .L_2452)
.L_2452:
        /*0004*/ 	.word	0x00000082


	//----- nvinfo : EIATTR_KPARAM_INFO
	.align		4
.L_2453:
        /*0008*/ 	.byte	0x04, 0x17
        /*000a*/ 	.short	(.L_2455 - .L_2454)
.L_2454:
        /*000c*/ 	.word	0x00000000
        /*0010*/ 	.short	0x0002
        /*0012*/ 	.short	0x0010
        /*0014*/ 	.byte	0x00, 0xf0, 0x11, 0x00


	//----- nvinfo : EIATTR_KPARAM_INFO
	.align		4
.L_2455:
        /*0018*/ 	.byte	0x04, 0x17
        /*001a*/ 	.short	(.L_2457 - .L_2456)
.L_2456:
        /*001c*/ 	.word	0x00000000
        /*0020*/ 	.short	0x0001
        /*0022*/ 	.short	0x0008
        /*0024*/ 	.byte	0x00, 0xf5, 0x21, 0x00


	//----- nvinfo : EIATTR_KPARAM_INFO
	.align		4
.L_2457:
        /*0028*/ 	.byte	0x04, 0x17
        /*002a*/ 	.short	(.L_2459 - .L_2458)
.L_2458:
        /*002c*/ 	.word	0x00000000
        /*0030*/ 	.short	0x0000
        /*0032*/ 	.short	0x0000
        /*0034*/ 	.byte	0x00, 0xf5, 0x21, 0x00


	//----- nvinfo : EIATTR_SPARSE_MMA_MASK
	.align		4
.L_2459:
        /*0038*/ 	.byte	0x03, 0x50
        /*003a*/ 	.short	0x0000


	//----- nvinfo : EIATTR_MAXREG_COUNT
	.align		4
        /*003c*/ 	.byte	0x03, 0x1b
        /*003e*/ 	.short	0x00ff


	//----- nvinfo : EIATTR_NUM_BARRIERS
	.align		4
        /*0040*/ 	.byte	0x02, 0x4c
        /*0042*/ 	.byte	0x01
	.zero		1


	//----- nvinfo : EIATTR_MERCURY_ISA_VERSION
	.align		4
        /*0044*/ 	.byte	0x03, 0x5f
        /*0046*/ 	.short	0x0101


	//----- nvinfo : EIATTR_VRC_CTA_INIT_COUNT
	.align		4
        /*0048*/ 	.byte	0x02, 0x4a
	.zero		1
	.zero		1


	//----- nvinfo : EIATTR_EXIT_INSTR_OFFSETS
	.align		4
        /*004c*/ 	.byte	0x04, 0x1c
        /*004e*/ 	.short	(.L_2461 - .L_2460)


	//   ....[0]....
.L_2460:
        /*0050*/ 	.word	0x00000180


	//   ....[1]....
        /*0054*/ 	.word	0x00000200


	//   ....[2]....
        /*0058*/ 	.word	0x00000250


	//----- nvinfo : EIATTR_CBANK_PARAM_SIZE
	.align		4
.L_2461:
        /*005c*/ 	.byte	0x03, 0x19
        /*005e*/ 	.short	0x0014


	//----- nvinfo : EIATTR_PARAM_CBANK
	.align		4
        /*0060*/ 	.byte	0x04, 0x0a
        /*0062*/ 	.short	(.L_2463 - .L_2462)
	.align		4
.L_2462:
        /*0064*/ 	.word	index@(.nv.constant0._Z7reduce5IiLj4EEvPT_S1_j)
        /*0068*/ 	.short	0x0380
        /*006a*/ 	.short	0x0014


	//----- nvinfo : EIATTR_SW_WAR
	.align		4
.L_2463:
        /*006c*/ 	.byte	0x04, 0x36
        /*006e*/ 	.short	(.L_2465 - .L_2464)
.L_2464:
        /*0070*/ 	.word	0x00000008
.L_2465:


//--------------------- .nv.info._Z7reduce5IiLj8EEvPT_S1_j --------------------------
	.section	.nv.info._Z7reduce5IiLj8EEvPT_S1_j,"",@"SHT_CUDA_INFO"
	.sectionflags	@""
	.align	4


	//----- nvinfo : EIATTR_CUDA_API_VERSION
	.align		4
        /*0000*/ 	.byte	0x04, 0x37
        /*0002*/ 	.short	(.L_2467 - .L_2466)
.L_2466:
        /*0004*/ 	.word	0x00000082


	//----- nvinfo : EIATTR_KPARAM_INFO
	.align		4
.L_2467:
        /*0008*/ 	.byte	0x04, 0x17
        /*000a*/ 	.short	(.L_2469 - .L_2468)
.L_2468:
        /*000c*/ 	.word	0x00000000
        /*0010*/ 	.short	0x0002
        /*0012*/ 	.short	0x0010
        /*0014*/ 	.byte	0x00, 0xf0, 0x11, 0x00


	//----- nvinfo : EIATTR_KPARAM_INFO
	.align		4
.L_2469:
        /*0018*/ 	.byte	0x04, 0x17
        /*001a*/ 	.short	(.L_2471 - .L_2470)
.L_2470:
        /*001c*/ 	.word	0x00000000
        /*0020*/ 	.short	0x0001
        /*0022*/ 	.short	0x0008
        /*0024*/ 	.byte	0x00, 0xf5, 0x21, 0x00


	//----- nvinfo : EIATTR_KPARAM_INFO
	.align		4
.L_2471:
        /*0028*/ 	.byte	0x04, 0x17
        /*002a*/ 	.short	(.L_2473 - .L_2472)
.L_2472:
        /*002c*/ 	.word	0x00000000
        /*0030*/ 	.short	0x0000
        /*0032*/ 	.short	0x0000
        /*0034*/ 	.byte	0x00, 0xf5, 0x21, 0x00


	//----- nvinfo : EIATTR_SPARSE_MMA_MASK
	.align		4
.L_2473:
        /*0038*/ 	.byte	0x03, 0x50
        /*003a*/ 	.short	0x0000


	//----- nvinfo : EIATTR_MAXREG_COUNT
	.align		4
        /*003c*/ 	.byte	0x03, 0x1b
        /*003e*/ 	.short	0x00ff


	//----- nvinfo : EIATTR_NUM_BARRIERS
	.align		4
        /*0040*/ 	.byte	0x02, 0x4c
        /*0042*/ 	.byte	0x01
	.zero		1


	//----- nvinfo : EIATTR_MERCURY_ISA_VERSION
	.align		4
        /*0044*/ 	.byte	0x03, 0x5f
        /*0046*/ 	.short	0x0101


	//----- nvinfo : EIATTR_VRC_CTA_INIT_COUNT
	.align		4
        /*0048*/ 	.byte	0x02, 0x4a
	.zero		1
	.zero		1


	//----- nvinfo : EIATTR_EXIT_INSTR_OFFSETS
	.align		4
        /*004c*/ 	.byte	0x04, 0x1c
        /*004e*/ 	.short	(.L_2475 - .L_2474)


	//   ....[0]....
.L_2474:
        /*0050*/ 	.word	0x00000180


	//   ....[1]....
        /*0054*/ 	.word	0x00000230


	//   ....[2]....
        /*0058*/ 	.word	0x00000280


	//----- nvinfo : EIATTR_CBANK_PARAM_SIZE
	.align		4
.L_2475:
        /*005c*/ 	.byte	0x03, 0x19
        /*005e*/ 	.short	0x0014


	//----- nvinfo : EIATTR_PARAM_CBANK
	.align		4
        /*0060*/ 	.byte	0x04, 0x0a
        /*0062*/ 	.short	(.L_2477 - .L_2476)
	.align		4
.L_2476:
        /*0064*/ 	.word	index@(.nv.constant0._Z7reduce5IiLj8EEvPT_S1_j)
        /*0068*/ 	.short	0x0380
        /*006a*/ 	.short	0x0014


	//----- nvinfo : EIATTR_SW_WAR
	.align		4
.L_2477:
        /*006c*/ 	.byte	0x04, 0x36
        /*006e*/ 	.short	(.L_2479 - .L_2478)
.L_2478:
        /*0070*/ 	.word	0x00000008
.L_2479:


//--------------------- .nv.info._Z7reduce5IiLj16EEvPT_S1_j --------------------------
	.section	.nv.info._Z7reduce5IiLj16EEvPT_S1_j,"",@"SHT_CUDA_INFO"
	.sectionflags	@""
	.align	4


	//----- nvinfo : EIATTR_CUDA_API_VERSION
	.align		4
        /*0000*/ 	.byte	0x04, 0x37
        /*0002*/ 	.short	(.L_2481 - .L_2480)
.L_2480:
        /*0004*/ 	.word	0x00000082


	//----- nvinfo : EIATTR_KPARAM_INFO
	.align		4
.L_2481:
        /*0008*/ 	.byte	0x04, 0x17
        /*000a*/ 	.short	(.L_2483 - .L_2482)
.L_2482:
        /*000c*/ 	.word	0x00000000
        /*0010*/ 	.short	0x0002
        /*0012*/ 	.short	0x0010
        /*0014*/ 	.byte	0x00, 0xf0, 0x11, 0x00


	//----- nvinfo : EIATTR_KPARAM_INFO
	.align		4
.L_2483:
        /*0018*/ 	.byte	0x04, 0x17
        /*001a*/ 	.short	(.L_2485 - .L_2484)
.L_2484:
        /*001c*/ 	.word	0x00000000
        /*0020*/ 	.short	0x0001
        /*0022*/ 	.short	0x0008
        /*0024*/ 	.byte	0x00, 0xf5, 0x21, 0x00


	//----- nvinfo : EIATTR_KPARAM_INFO
	.align		4
.L_2485:
        /*0028*/ 	.byte	0x04, 0x17
        /*002a*/ 	.short	(.L_2487 - .L_2486)
.L_2486:
        /*002c*/ 	.word	0x00000000
        /*0030*/ 	.short	0x0000
        /*0032*/ 	.short	0x0000
        /*0034*/ 	.byte	0x00, 0xf5, 0x21, 0x00


	//----- nvinfo : EIATTR_SPARSE_MMA_MASK
	.align		4
.L_2487:
        /*0038*/ 	.byte	0x03, 0x50
        /*003a*/ 	.short	0x0000


	//----- nvinfo : EIATTR_MAXREG_COUNT
	.align		4
        /*003c*/ 	.byte	0x03, 0x1b
        /*003e*/ 	.short	0x00ff


	//----- nvinfo : EIATTR_NUM_BARRIERS
	.align		4
        /*0040*/ 	.byte	0x02, 0x4c
        /*0042*/ 	.byte	0x01
	.zero		1


	//----- nvinfo : EIATTR_MERCURY_ISA_VERSION
	.align		4
        /*0044*/ 	.byte	0x03, 0x5f
        /*0046*/ 	.short	0x0101


	//----- nvinfo : EIATTR_VRC_CTA_INIT_COUNT
	.align		4
        /*0048*/ 	.byte	0x02, 0x4a
	.zero		1
	.zero		1


	//----- nvinfo : EIATTR_EXIT_INSTR_OFFSETS
	.align		4
        /*004c*/ 	.byte	0x04, 0x1c
        /*004e*/ 	.short	(.L_2489 - .L_2488)


	//   ....[0]....
.L_2488:
        /*0050*/ 	.word	0x00000180


	//   ....[1]....
        /*0054*/ 	.word	0x00000260


	//   ....[2]....
        /*0058*/ 	.word	0x000002b0


	//----- nvinfo : EIATTR_CBANK_PARAM_SIZE
	.align		4
.L_2489:
        /*005c*/ 	.byte	0x03, 0x19
        /*005e*/ 	.short	0x0014


	//----- nvinfo : EIATTR_PARAM_CBANK
	.align		4
        /*0060*/ 	.byte	0x04, 0x0a
        /*0062*/ 	.short	(.L_2491 - .L_2490)
	.align		4
.L_2490:
        /*0064*/ 	.word	index@(.nv.constant0._Z7reduce5IiLj16EEvPT_S1_j)
        /*0068*/ 	.short	0x0380
        /*006a*/ 	.short	0x0014


	//----- nvinfo : EIATTR_SW_WAR
	.align		4
.L_2491:
        /*006c*/ 	.byte	0x04, 0x36
        /*006e*/ 	.short	(.L_2493 - .L_2492)
.L_2492:
        /*0070*/ 	.word	0x00000008
.L_2493:


//--------------------- .nv.info._Z7reduce5IiLj32EEvPT_S1_j --------------------------
	.section	.nv.info._Z7reduce5IiLj32EEvPT_S1_j,"",@"SHT_CUDA_INFO"
	.sectionflags	@""
	.align	4


	//----- nvinfo : EIATTR_CUDA_API_VERSION
	.align		4
        /*0000*/ 	.byte	0x04, 0x37
        /*0002*/ 	.short	(.L_2495 - .L_2494)
.L_2494:
        /*0004*/ 	.word	0x00000082


	//----- nvinfo : EIATTR_KPARAM_INFO
	.align		4
.L_2495:
        /*0008*/ 	.byte	0x04, 0x17
        /*000a*/ 	.short	(.L_2497 - .L_2496)
.L_2496:
        /*000c*/ 	.word	0x00000000
        /*0010*/ 	.short	0x0002
        /*0012*/ 	.short	0x0010
        /*0014*/ 	.byte	0x00, 0xf0, 0x11, 0x00


	//----- nvinfo : EIATTR_KPARAM_INFO
	.align		4
.L_2497:
        /*0018*/ 	.byte	0x04, 0x17
        /*001a*/ 	.short	(.L_2499 - .L_2498)
.L_2498:
        /*001c*/ 	.word	0x00000000
        /*0020*/ 	.short	0x0001
        /*0022*/ 	.short	0x0008
        /*0024*/ 	.byte	0x00, 0xf5, 0x21, 0x00


	//----- nvinfo : EIATTR_KPARAM_INFO
	.align		4
.L_2499:
        /*0028*/ 	.byte	0x04, 0x17
        /*002a*/ 	.short	(.L_2501 - .L_2500)
.L_2500:
        /*002c*/ 	.word	0x00000000
        /*0030*/ 	.short	0x0000
        /*0032*/ 	.short	0x0000
        /*0034*/ 	.byte	0x00, 0xf5, 0x21, 0x00


	//----- nvinfo : EIATTR_SPARSE_MMA_MASK
	.align		4
.L_2501:
        /*0038*/ 	.byte	0x03, 0x50
        /*003a*/ 	.short	0x0000


	//----- nvinfo : EIATTR_MAXREG_COUNT
	.align		4
        /*003c*/ 	.byte	0x03, 0x1b
        /*003e*/ 	.short	0x00ff


	//----- nvinfo : EIATTR_NUM_BARRIERS
	.align		4
        /*0040*/ 	.byte	0x02, 0x4c
        /*0042*/ 	.byte	0x01
	.zero		1


	//----- nvinfo : EIATTR_MERCURY_ISA_VERSION
	.align		4
        /*0044*/ 	.byte	0x03, 0x5f
        /*0046*/ 	.short	0x0101


	//----- nvinfo : EIATTR_VRC_CTA_INIT_COUNT
	.align		4
        /*0048*/ 	.byte	0x02, 0x4a
	.zero		1
	.zero		1


	//----- nvinfo : EIATTR_EXIT_INSTR_OFFSETS
	.align		4
        /*004c*/ 	.byte	0x04, 0x1c
        /*004e*/ 	.short	(.L_2503 - .L_2502)


	//   ....[0]....
.L_2502:
        /*0050*/ 	.word	0x00000180


	//   ....[1]....
        /*0054*/ 	.word	0x00000290


	//   ....[2]....
        /*0058*/ 	.word	0x000002e0


	//----- nvinfo : EIATTR_CBANK_PARAM_SIZE
	.align		4
.L_2503:
        /*005c*/ 	.byte	0x03, 0x19
        /*005e*/ 	.short	0x0014


	//----- nvinfo : EIATTR_PARAM_CBANK
	.align		4
        /*0060*/ 	.byte	0x04, 0x0a
        /*0062*/ 	.short	(.L_2505 - .L_2504)
	.align		4
.L_2504:
        /*0064*/ 	.word	index@(.nv.constant0._Z7reduce5IiLj32EEvPT_S1_j)
        /*0068*/ 	.short	0x0380
        /*006a*/ 	.short	0x0014


	//----- nvinfo : EIATTR_SW_WAR
	.align		4
.L_2505:
        /*006c*/ 	.byte	0x04, 0x36
        /*006e*/ 	.short	(.L_2507 - .L_2506)
.L_2506:
        /*0070*/ 	.word	0x00000008
.L_2507:


//--------------------- .nv.info._Z7reduce5IiLj64EEvPT_S1_j --------------------------
	.section	.nv.info._Z7reduce5IiLj64EEvPT_S1_j,"",@"SHT_CUDA_INFO"
	.sectionflags	@""
	.align	4


	//----- nvinfo : EIATTR_CUDA_API_VERSION
	.align		4
        /*0000*/ 	.byte	0x04, 0x37
        /*0002*/ 	.short	(.L_2509 - .L_2508)
.L_2508:
        /*0004*/ 	.word	0x00000082


	//----- nvinfo : EIATTR_KPARAM_INFO
	.align		4
.L_2509:
        /*0008*/ 	.byte	0x04, 0x17
        /*000a*/ 	.short	(.L_2511 - .L_2510)
.L_2510:
        /*000c*/ 	.word	0x00000000
        /*0010*/ 	.short	0x0002
        /*0012*/ 	.short	0x0010
        /*0014*/ 	.byte	0x00, 0xf0, 0x11, 0x00


	//----- nvinfo : EIATTR_KPARAM_INFO
	.align		4
.L_2511:
        /*0018*/ 	.byte	0x04, 0x17
        /*001a*/ 	.short	(.L_2513 - .L_2512)
.L_2512:
        /*001c*/ 	.word	0x00000000
        /*0020*/ 	.short	0x0001
        /*0022*/ 	.short	0x0008
        /*0024*/ 	.byte	0x00, 0xf5, 0x21, 0x00


	//----- nvinfo : EIATTR_KPARAM_INFO
	.align		4
.L_2513:
        /*0028*/ 	.byte	0x04, 0x17
        /*002a*/ 	.short	(.L_2515 - .L_2514)
.L_2514:
        /*002c*/ 	.word	0x00000000
        /*0030*/ 	.short	0x0000
        /*0032*/ 	.short	0x0000
        /*0034*/ 	.byte	0x00, 0xf5, 0x21, 0x00


	//----- nvinfo : EIATTR_SPARSE_MMA_MASK
	.align		4
.L_2515:
        /*0038*/ 	.byte	0x03, 0x50
        /*003a*/ 	.short	0x0000


	//----- nvinfo : EIATTR_MAXREG_COUNT
	.align		4
        /*003c*/ 	.byte	0x03, 0x1b
        /*003e*/ 	.short	0x00ff


	//----- nvinfo : EIATTR_NUM_BARRIERS
	.align		4
        /*0040*/ 	.byte	0x02, 0x4c
        /*0042*/ 	.byte	0x01
	.zero		1


	//----- nvinfo : EIATTR_MERCURY_ISA_VERSION
	.align		4
        /*0044*/ 	.byte	0x03, 0x5f
        /*0046*/ 	.short	0x0101


	//----- nvinfo : EIATTR_VRC_CTA_INIT_COUNT
	.align		4
        /*0048*/ 	.byte	0x02, 0x4a
	.zero		1
	.zero		1


	//----- nvinfo : EIATTR_EXIT_INSTR_OFFSETS
	.align		4
        /*004c*/ 	.byte	0x04, 0x1c
        /*004e*/ 	.short	(.L_2517 - .L_2516)


	//   ....[0]....
.L_2516:
        /*0050*/ 	.word	0x00000180


	//   ....[1]....
        /*0054*/ 	.word	0x000002c0


	//   ....[2]....
        /*0058*/ 	.word	0x00000310


	//----- nvinfo : EIATTR_CBANK_PARAM_SIZE
	.align		4
.L_2517:
        /*005c*/ 	.byte	0x03, 0x19
        /*005e*/ 	.short	0x0014


	//----- nvinfo : EIATTR_PARAM_CBANK
	.align		4
        /*0060*/ 	.byte	0x04, 0x0a
        /*0062*/ 	.short	(.L_2519 - .L_2518)
	.align		4
.L_2518:
        /*0064*/ 	.word	index@(.nv.constant0._Z7reduce5IiLj64EEvPT_S1_j)
        /*0068*/ 	.short	0x0380
        /*006a*/ 	.short	0x0014


	//----- nvinfo : EIATTR_SW_WAR
	.align		4
.L_2519:
        /*006c*/ 	.byte	0x04, 0x36
        /*006e*/ 	.short	(.L_2521 - .L_2520)
.L_2520:
        /*0070*/ 	.word	0x00000008
.L_2521:


//--------------------- .nv.info._Z7reduce5IiLj128EEvPT_S1_j --------------------------
	.section	.nv.info._Z7reduce5IiLj128EEvPT_S1_j,"",@"SHT_CUDA_INFO"
	.sectionflags	@""
	.align	4


	//----- nvinfo : EIATTR_CUDA_API_VERSION
	.align		4
        /*0000*/ 	.byte	0x04, 0x37
        /*0002*/ 	.short	(.L_2523 - .L_2522)
.L_2522:
        /*0004*/ 	.word	0x00000082


	//----- nvinfo : EIATTR_KPARAM_INFO
	.align		4
.L_2523:
        /*0008*/ 	.byte	0x04, 0x17
        /*000a*/ 	.short	(.L_2525 - .L_2524)
.L_2524:
        /*000c*/ 	.word	0x00000000
        /*0010*/ 	.short	0x0002
        /*0012*/ 	.short	0x0010
        /*0014*/ 	.byte	0x00, 0xf0, 0x11, 0x00


	//----- nvinfo : EIATTR_KPARAM_INFO
	.align		4
.L_2525:
        /*0018*/ 	.byte	0x04, 0x17
        /*001a*/ 	.short	(.L_2527 - .L_2526)
.L_2526:
        /*001c*/ 	.word	0x00000000
        /*0020*/ 	.short	0x0001
        /*0022*/ 	.short	0x0008
        /*0024*/ 	.byte	0x00, 0xf5, 0x21, 0x00


	//----- nvinfo : EIATTR_KPARAM_INFO
	.align		4
.L_2527:
        /*0028*/ 	.byte	0x04, 0x17
        /*002a*/ 	.short	(.L_2529 - .L_2528)
.L_2528:
        /*002c*/ 	.word	0x00000000
        /*0030*/ 	.short	0x0000
        /*0032*/ 	.short	0x0000
        /*0034*/ 	.byte	0x00, 0xf5, 0x21, 0x00


	//----- nvinfo : EIATTR_SPARSE_MMA_MASK
	.align		4
.L_2529:
        /*0038*/ 	.byte	0x03, 0x50
        /*003a*/ 	.short	0x0000


	//----- nvinfo : EIATTR_MAXREG_COUNT
	.align		4
        /*003c*/ 	.byte	0x03, 0x1b
        /*003e*/ 	.short	0x00ff


	//----- nvinfo : EIATTR_NUM_BARRIERS
	.align		4
        /*0040*/ 	.byte	0x02, 0x4c
        /*0042*/ 	.byte	0x01
	.zero		1


	//----- nvinfo : EIATTR_MERCURY_ISA_VERSION
	.align		4
        /*0044*/ 	.byte	0x03, 0x5f
        /*0046*/ 	.short	0x0101


	//----- nvinfo : EIATTR_VRC_CTA_INIT_COUNT
	.align		4
        /*0048*/ 	.byte	0x02, 0x4a
	.zero		1
	.zero		1


	//----- nvinfo : EIATTR_EXIT_INSTR_OFFSETS
	.align		4
        /*004c*/ 	.byte	0x04, 0x1c
        /*004e*/ 	.short	(.L_2531 - .L_2530)


	//   ....[0]....
.L_2530:
        /*0050*/ 	.word	0x000001d0


	//   ....[1]....
        /*0054*/ 	.word	0x00000310


	//   ....[2]....
        /*0058*/ 	.word	0x00000360


	//----- nvinfo : EIATTR_CBANK_PARAM_SIZE
	.align		4
.L_2531:
        /*005c*/ 	.byte	0x03, 0x19
        /*005e*/ 	.short	0x0014


	//----- nvinfo : EIATTR_PARAM_CBANK
	.align		4
        /*0060*/ 	.byte	0x04, 0x0a
        /*0062*/ 	.short	(.L_2533 - .L_2532)
	.align		4
.L_2532:
        /*0064*/ 	.word	index@(.nv.constant0._Z7reduce5IiLj128EEvPT_S1_j)
        /*0068*/ 	.short	0x0380
        /*006a*/ 	.short	0x0014


	//----- nvinfo : EIATTR_SW_WAR
	.align		4
.L_2533:
        /*006c*/ 	.byte	0x04, 0x36
        /*006e*/ 	.short	(.L_2535 - .L_2534)
.L_2534:
        /*0070*/ 	.word	0x00000008
.L_2535:


//--------------------- .nv.info._Z7reduce5IiLj256EEvPT_S1_j --------------------------
	.section	.nv.info._Z7reduce5IiLj256EEvPT_S1_j,"",@"SHT_CUDA_INFO"
	.sectionflags	@""
	.align	4


	//----- nvinfo : EIATTR_CUDA_API_VERSION
	.align		4
        /*0000*/ 	.byte	0x04, 0x37
        /*0002*/ 	.short	(.L_2537 - .L_2536)
.L_2536:
        /*0004*/ 	.word	0x00000082


	//----- nvinfo : EIATTR_KPARAM_INFO
	.align		4
.L_2537:
        /*0008*/ 	.byte	0x04, 0x17
        /*000a*/ 	.short	(.L_2539 - .L_2538)
.L_2538:
        /*000c*/ 	.word	0x00000000
        /*0010*/ 	.short	0x0002
        /*0012*/ 	.short	0x0010
        /*0014*/ 	.byte	0x00, 0xf0, 0x11, 0x00


	//----- nvinfo : EIATTR_KPARAM_INFO
	.align		4
.L_2539:
        /*0018*/ 	.byte	0x04, 0x17
        /*001a*/ 	.short	(.L_2541 - .L_2540)
.L_2540:
        /*001c*/ 	.word	0x00000000
        /*0020*/ 	.short	0x0001
        /*0022*/ 	.short	0x0008
        /*0024*/ 	.byte	0x00, 0xf5, 0x21, 0x00


	//----- nvinfo : EIATTR_KPARAM_INFO
	.align		4
.L_2541:
        /*0028*/ 	.byte	0x04, 0x17
        /*002a*/ 	.short	(.L_2543 - .L_2542)
.L_2542:
        /*002c*/ 	.word	0x00000000
        /*0030*/ 	.short	0x0000
        /*0032*/ 	.short	0x0000
        /*0034*/ 	.byte	0x00, 0xf5, 0x21, 0x00


	//----- nvinfo : EIATTR_SPARSE_MMA_MASK
	.align		4
.L_2543:
        /*0038*/ 	.byte	0x03, 0x50
        /*003a*/ 	.short	0x0000


	//----- nvinfo : EIATTR_MAXREG_COUNT
	.align		4
        /*003c*/ 	.byte	0x03, 0x1b
        /*003e*/ 	.short	0x00ff


	//----- nvinfo : EIATTR_NUM_BARRIERS
	.align		4
        /*0040*/ 	.byte	0x02, 0x4c
        /*0042*/ 	.byte	0x01
	.zero		1


	//----- nvinfo : EIATTR_MERCURY_ISA_VERSION
	.align		4
        /*0044*/ 	.byte	0x03, 0x5f
        /*0046*/ 	.short	0x0101


	//----- nvinfo : EIATTR_VRC_CTA_INIT_COUNT
	.align		4
        /*0048*/ 	.byte	0x02, 0x4a
	.zero		1
	.zero		1


	//----- nvinfo : EIATTR_EXIT_INSTR_OFFSETS
	.align		4
        /*004c*/ 	.byte	0x04, 0x1c
        /*004e*/ 	.short	(.L_2545 - .L_2544)


	//   ....[0]....
.L_2544:
        /*0050*/ 	.word	0x00000220


	//   ....[1]....
        /*0054*/ 	.word	0x00000360


	//   ....[2]....
        /*0058*/ 	.word	0x000003b0


	//----- nvinfo : EIATTR_CBANK_PARAM_SIZE
	.align		4
.L_2545:
        /*005c*/ 	.byte	0x03, 0x19
        /*005e*/ 	.short	0x0014


	//----- nvinfo : EIATTR_PARAM_CBANK
	.align		4
        /*0060*/ 	.byte	0x04, 0x0a
        /*0062*/ 	.short	(.L_2547 - .L_2546)
	.align		4
.L_2546:
        /*0064*/ 	.word	index@(.nv.constant0._Z7reduce5IiLj256EEvPT_S1_j)
        /*0068*/ 	.short	0x0380
        /*006a*/ 	.short	0x0014


	//----- nvinfo : EIATTR_SW_WAR
	.align		4
.L_2547:
        /*006c*/ 	.byte	0x04, 0x36
        /*006e*/ 	.short	(.L_2549 - .L_2548)
.L_2548:
        /*0070*/ 	.word	0x00000008
.L_2549:


//--------------------- .nv.info._Z7reduce5IiLj512EEvPT_S1_j --------------------------
	.section	.nv.info._Z7reduce5IiLj512EEvPT_S1_j,"",@"SHT_CUDA_INFO"
	.sectionflags	@""
	.align	4


	//----- nvinfo : EIATTR_CUDA_API_VERSION
	.align		4
        /*0000*/ 	.byte	0x04, 0x37
        /*0002*/ 	.short	(.L_2551 - .L_2550)
.L_2550:
        /*0004*/ 	.word	0x00000082


	//----- nvinfo : EIATTR_KPARAM_INFO
	.align		4
.L_2551:
        /*0008*/ 	.byte	0x04, 0x17
        /*000a*/ 	.short	(.L_2553 - .L_2552)
.L_2552:
        /*000c*/ 	.word	0x00000000
        /*0010*/ 	.short	0x0002
        /*0012*/ 	.short	0x0010
        /*0014*/ 	.byte	0x00, 0xf0, 0x11, 0x00


	//----- nvinfo : EIATTR_KPARAM_INFO
	.align		4
.L_2553:
        /*0018*/ 	.byte	0x04, 0x17
        /*001a*/ 	.short	(.L_2555 - .L_2554)
.L_2554:
        /*001c*/ 	.word	0x00000000
        /*0020*/ 	.short	0x0001
        /*0022*/ 	.short	0x0008
        /*0024*/ 	.byte	0x00, 0xf5, 0x21, 0x00


	//----- nvinfo : EIATTR_KPARAM_INFO
	.align		4
.L_2555:
        /*0028*/ 	.byte	0x04, 0x17
        /*002a*/ 	.short	(.L_2557 - .L_2556)
.L_2556:
        /*002c*/ 	.word	0x00000000
        /*0030*/ 	.short	0x0000
        /*0032*/ 	.short	0x0000
        /*0034*/ 	.byte	0x00, 0xf5, 0x21, 0x00


	//----- nvinfo : EIATTR_SPARSE_MMA_MASK
	.align		4
.L_2557:
        /*0038*/ 	.byte	0x03, 0x50
        /*003a*/ 	.short	0x0000


	//----- nvinfo : EIATTR_MAXREG_COUNT
	.align		4
        /*003c*/ 	.byte	0x03, 0x1b
        /*003e*/ 	.short	0x00ff


	//----- nvinfo : EIATTR_NUM_BARRIERS
	.align		4
        /*0040*/ 	.byte	0x02, 0x4c
        /*0042*/ 	.byte	0x01
	.zero		1


	//----- nvinfo : EIATTR_MERCURY_ISA_VERSION
	.align		4
        /*0044*/ 	.byte	0x03, 0x5f
        /*0046*/ 	.short	0x0101


	//----- nvinfo : EIATTR_VRC_CTA_INIT_COUNT
	.align		4
        /*0048*/ 	.byte	0x02, 0x4a
	.zero		1
	.zero		1


	//----- nvinfo : EIATTR_EXIT_INSTR_OFFSETS
	.align		4
        /*004c*/ 	.byte	0x04, 0x1c
        /*004e*/ 	.short	(.L_2559 - .L_2558)


	//   ....[0]....
.L_2558:
        /*0050*/ 	.word	0x00000280


	//   ....[1]....
        /*0054*/ 	.word	0x000003c0


	//   ....[2]....
        /*0058*/ 	.word	0x00000410


	//----- nvinfo : EIATTR_CBANK_PARAM_SIZE
	.align		4
.L_2559:
        /*005c*/ 	.byte	0x03, 0x19
        /*005e*/ 	.short	0x0014


	//----- nvinfo : EIATTR_PARAM_CBANK
	.align		4
        /*0060*/ 	.byte	0x04, 0x0a
        /*0062*/ 	.short	(.L_2561 - .L_2560)
	.align		4
.L_2560:
        /*0064*/ 	.word	index@(.nv.constant0._Z7reduce5IiLj512EEvPT_S1_j)
        /*0068*/ 	.short	0x0380
        /*006a*/ 	.short	0x0014


	//----- nvinfo : EIATTR_SW_WAR
	.align		4
.L_2561:
        /*006c*/ 	.byte	0x04, 0x36
        /*006e*/ 	.short	(.L_2563 - .L_2562)
.L_2562:
        /*0070*/ 	.word	0x00000008
.L_2563:


//--------------------- .nv.info._Z7reduce4IiLj1EEvPT_S1_j --------------------------
	.section	.nv.info._Z7reduce4IiLj1EEvPT_S1_j,"",@"SHT_CUDA_INFO"
	.sectionflags	@""
	.align	4


	//----- nvinfo : EIATTR_CUDA_API_VERSION
	.align		4
        /*0000*/ 	.byte	0x04, 0x37
        /*0002*/ 	.short	(.L_2565 - .L_2564)
.L_2564:
        /*0004*/ 	.word	0x00000082


	//----- nvinfo : EIATTR_KPARAM_INFO
	.align		4
.L_2565:
        /*0008*/ 	.byte	0x04, 0x17
        /*000a*/ 	.short	(.L_2567 - .L_2566)
.L_2566:
        /*000c*/ 	.word	0x00000000
        /*0010*/ 	.short	0x0002
        /*0012*/ 	.short	0x0010
        /*0014*/ 	.byte	0x00, 0xf0, 0x11, 0x00


	//----- nvinfo : EIATTR_KPARAM_INFO
	.align		4
.L_2567:
        /*0018*/ 	.byte	0x04, 0x17
        /*001a*/ 	.short	(.L_2569 - .L_2568)
.L_2568:
        /*001c*/ 	.word	0x00000000
        /*0020*/ 	.short	0x0001
        /*0022*/ 	.short	0x0008
        /*0024*/ 	.byte	0x00, 0xf5, 0x21, 0x00


	//----- nvinfo : EIATTR_KPARAM_INFO
	.align		4
.L_2569:
        /*0028*/ 	.byte	0x04, 0x17
        /*002a*/ 	.short	(.L_2571 - .L_2570)
.L_2570:
        /*002c*/ 	.word	0x00000000
        /*0030*/ 	.short	0x0000
        /*0032*/ 	.short	0x0000
        /*0034*/ 	.byte	0x00, 0xf5, 0x21, 0x00


	//----- nvinfo : EIATTR_SPARSE_MMA_MASK
	.align		4
.L_2571:
        /*0038*/ 	.byte	0x03, 0x50
        /*003a*/ 	.short	0x0000


	//----- nvinfo : EIATTR_MAXREG_COUNT
	.align		4
        /*003c*/ 	.byte	0x03, 0x1b
        /*003e*/ 	.short	0x00ff


	//----- nvinfo : EIATTR_NUM_BARRIERS
	.align		4
        /*0040*/ 	.byte	0x02, 0x4c
        /*0042*/ 	.byte	0x01
	.zero		1


	//----- nvinfo : EIATTR_MERCURY_ISA_VERSION
	.align		4
        /*0044*/ 	.byte	0x03, 0x5f
        /*0046*/ 	.short	0x0101


	//----- nvinfo : EIATTR_VRC_CTA_INIT_COUNT
	.align		4
        /*0048*/ 	.byte	0x02, 0x4a
	.zero		1
	.zero		1


	//----- nvinfo : EIATTR_EXIT_INSTR_OFFSETS
	.align		4
        /*004c*/ 	.byte	0x04, 0x1c
        /*004e*/ 	.short	(.L_2573 - .L_2572)


	//   ....[0]....
.L_2572:
        /*0050*/ 	.word	0x00000270


	//   ....[1]....
        /*0054*/ 	.word	0x000002f0


	//----- nvinfo : EIATTR_CBANK_PARAM_SIZE
	.align		4
.L_2573:
        /*0058*/ 	.byte	0x03, 0x19
        /*005a*/ 	.short	0x0014


	//----- nvinfo : EIATTR_PARAM_CBANK
	.align		4
        /*005c*/ 	.byte	0x04, 0x0a
        /*005e*/ 	.short	(.L_2575 - .L_2574)
	.align		4
.L_2574:
        /*0060*/ 	.word	index@(.nv.constant0._Z7reduce4IiLj1EEvPT_S1_j)
        /*0064*/ 	.short	0x0380
        /*0066*/ 	.short	0x0014


	//----- nvinfo : EIATTR_SW_WAR
	.align		4
.L_2575:
        /*0068*/ 	.byte	0x04, 0x36
        /*006a*/ 	.short	(.L_2577 - .L_2576)
.L_2576:
        /*006c*/ 	.word	0x00000008
.L_2577:


//--------------------- .nv.info._Z7reduce4IiLj2EEvPT_S1_j --------------------------
	.section	.nv.info._Z7reduce4IiLj2EEvPT_S1_j,"",@"SHT_CUDA_INFO"
	.sectionflags	@""
	.align	4


	//----- nvinfo : EIATTR_CUDA_API_VERSION
	.align		4
        /*0000*/ 	.byte	0x04, 0x37
        /*0002*/ 	.short	(.L_2579 - .L_2578)
.L_2578:
        /*0004*/ 	.word	0x00000082


	//----- nvinfo : EIATTR_KPARAM_INFO
	.align		4
.L_2579:
        /*0008*/ 	.byte	0x04, 0x17
        /*000a*/ 	.short	(.L_2581 - .L_2580)
.L_2580:
        /*000c*/ 	.word	0x00000000
        /*0010*/ 	.short	0x0002
        /*0012*/ 	.short	0x0010
        /*0014*/ 	.byte	0x00, 0xf0, 0x11, 0x00


	//----- nvinfo : EIATTR_KPARAM_INFO
	.align		4
.L_2581:
        /*0018*/ 	.byte	0x04, 0x17
        /*001a*/ 	.short	(.L_2583 - .L_2582)
.L_2582:
        /*001c*/ 	.word	0x00000000
        /*0020*/ 	.short	0x0001
        /*0022*/ 	.short	0x0008
        /*0024*/ 	.byte	0x00, 0xf5, 0x21, 0x00


	//----- nvinfo : EIATTR_KPARAM_INFO
	.align		4
.L_2583:
        /*0028*/ 	.byte	0x04, 0x17
        /*002a*/ 	.short	(.L_2585 - .L_2584)
.L_2584:
        /*002c*/ 	.word	0x00000000
        /*0030*/ 	.short	0x0000
        /*0032*/ 	.short	0x0000
        /*0034*/ 	.byte	0x00, 0xf5, 0x21, 0x00


	//----- nvinfo : EIATTR_SPARSE_MMA_MASK
	.align		4
.L_2585:
        /*0038*/ 	.byte	0x03, 0x50
        /*003a*/ 	.short	0x0000


	//----- nvinfo : EIATTR_MAXREG_COUNT
	.align		4
        /*003c*/ 	.byte	0x03, 0x1b
        /*003e*/ 	.short	0x00ff


	//----- nvinfo : EIATTR_NUM_BARRIERS
	.align		4
        /*0040*/ 	.byte	0x02, 0x4c
        /*0042*/ 	.byte	0x01
	.zero		1


	//----- nvinfo : EIATTR_MERCURY_ISA_VERSION
	.align		4
        /*0044*/ 	.byte	0x03, 0x5f
        /*0046*/ 	.short	0x0101


	//----- nvinfo : EIATTR_VRC_CTA_INIT_COUNT
	.align		4
        /*0048*/ 	.byte	0x02, 0x4a
	.zero		1
	.zero		1


	//----- nvinfo : EIATTR_EXIT_INSTR_OFFSETS
	.align		4
        /*004c*/ 	.byte	0x04, 0x1c
        /*004e*/ 	.short	(.L_2587 - .L_2586)


	//   ....[0]....
.L_2586:
        /*0050*/ 	.word	0x00000270


	//   ....[1]....
        /*0054*/ 	.word	0x000002c0


	//   ....[2]....
        /*0058*/ 	.word	0x00000340


	//----- nvinfo : EIATTR_CBANK_PARAM_SIZE
	.align		4
.L_2587:
        /*005c*/ 	.byte	0x03, 0x19
        /*005e*/ 	.short	0x0014


	//----- nvinfo : EIATTR_PARAM_CBANK
	.align		4
        /*0060*/ 	.byte	0x04, 0x0a
        /*0062*/ 	.short	(.L_2589 - .L_2588)
	.align		4
.L_2588:
        /*0064*/ 	.word	index@(.nv.constant0._Z7reduce4IiLj2EEvPT_S1_j)
        /*0068*/ 	.short	0x0380
        /*006a*/ 	.short	0x0014


	//----- nvinfo : EIATTR_SW_WAR
	.align		4
.L_2589:
        /*006c*/ 	.byte	0x04, 0x36
        /*006e*/ 	.short	(.L_2591 - .L_2590)
.L_2590:
        /*0070*/ 	.word	0x00000008
.L_2591:


//--------------------- .nv.info._Z7reduce4IiLj4EEvPT_S1_j --------------------------
	.section	.nv.info._Z7reduce4IiLj4EEvPT_S1_j,"",@"SHT_CUDA_INFO"
	.sectionflags	@""
	.align	4


	//----- nvinfo : EIATTR_CUDA_API_VERSION
	.align		4
        /*0000*/ 	.byte	0x04, 0x37
        /*0002*/ 	.short	(.L_2593 - .L_2592)
.L_2592:
        /*0004*/ 	.word	0x00000082


	//----- nvinfo : EIATTR_KPARAM_INFO
	.align		4
.L_2593:
        /*0008*/ 	.byte	0x04, 0x17
        /*000a*/ 	.short	(.L_2595 - .L_2594)
.L_2594:
        /*000c*/ 	.word	0x00000000
        /*0010*/ 	.short	0x0002
        /*0012*/ 	.short	0x0010
        /*0014*/ 	.byte	0x00, 0xf0, 0x11, 0x00


	//----- nvinfo : EIATTR_KPARAM_INFO
	.align		4
.L_2595:
        /*0018*/ 	.byte	0x04, 0x17
        /*001a*/ 	.short	(.L_2597 - .L_2596)
.L_2596:
        /*001c*/ 	.word	0x00000000
        /*0020*/ 	.short	0x0001
        /*0022*/ 	.short	0x0008
        /*0024*/ 	.byte	0x00, 0xf5, 0x21, 0x00


	//----- nvinfo : EIATTR_KPARAM_INFO
	.align		4
.L_2597:
        /*0028*/ 	.byte	0x04, 0x17
        /*002a*/ 	.short	(.L_2599 - .L_2598)
.L_2598:
        /*002c*/ 	.word	0x00000000
        /*0030*/ 	.short	0x0000
        /*0032*/ 	.short	0x0000
        /*0034*/ 	.byte	0x00, 0xf5, 0x21, 0x00


	//----- nvinfo : EIATTR_SPARSE_MMA_MASK
	.align		4
.L_2599:
        /*0038*/ 	.byte	0x03, 0x50
        /*003a*/ 	.short	0x0000


	//----- nvinfo : EIATTR_MAXREG_COUNT
	.align		4
        /*003c*/ 	.byte	0x03, 0x1b
        /*003e*/ 	.short	0x00ff


	//----- nvinfo : EIATTR_NUM_BARRIERS
	.align		4
        /*0040*/ 	.byte	0x02, 0x4c
        /*0042*/ 	.byte	0x01
	.zero		1


	//----- nvinfo : EIATTR_MERCURY_ISA_VERSION
	.align		4
        /*0044*/ 	.byte	0x03, 0x5f
        /*0046*/ 	.short	0x0101


	//----- nvinfo : EIATTR_VRC_CTA_INIT_COUNT
	.align		4
        /*0048*/ 	.byte	0x02, 0x4a
	.zero		1
	.zero		1


	//----- nvinfo : EIATTR_EXIT_INSTR_OFFSETS
	.align		4
        /*004c*/ 	.byte	0x04, 0x1c
        /*004e*/ 	.short	(.L_2601 - .L_2600)


	//   ....[0]....
.L_2600:
        /*0050*/ 	.word	0x00000270


	//   ....[1]....
        /*0054*/ 	.word	0x000002f0


	//   ....[2]....
        /*0058*/ 	.word	0x00000370


	//----- nvinfo : EIATTR_CBANK_PARAM_SIZE
	.align		4
.L_2601:
        /*005c*/ 	.byte	0x03, 0x19
        /*005e*/ 	.short	0x0014


	//----- nvinfo : EIATTR_PARAM_CBANK
	.align		4
        /*0060*/ 	.byte	0x04, 0x0a
        /*0062*/ 	.short	(.L_2603 - .L_2602)
	.align		4
.L_2602:
        /*0064*/ 	.word	index@(.nv.constant0._Z7reduce4IiLj4EEvPT_S1_j)
        /*0068*/ 	.short	0x0380
        /*006a*/ 	.short	0x0014


	//----- nvinfo : EIATTR_SW_WAR
	.align		4
.L_2603:
        /*006c*/ 	.byte	0x04, 0x36
        /*006e*/ 	.short	(.L_2605 - .L_2604)
.L_2604:
        /*0070*/ 	.word	0x00000008
.L_2605:


//--------------------- .nv.info._Z7reduce4IiLj8EEvPT_S1_j --------------------------
	.section	.nv.info._Z7reduce4IiLj8EEvPT_S1_j,"",@"SHT_CUDA_INFO"
	.sectionflags	@""
	.align	4


	//----- nvinfo : EIATTR_CUDA_API_VERSION
	.align		4
        /*0000*/ 	.byte	0x04, 0x37
        /*0002*/ 	.short	(.L_2607 - .L_2606)
.L_2606:
        /*0004*/ 	.word	0x00000082


	//----- nvinfo : EIATTR_KPARAM_INFO
	.align		4
.L_2607:
        /*0008*/ 	.byte	0x04, 0x17
        /*000a*/ 	.short	(.L_2609 - .L_2608)
.L_2608:
        /*000c*/ 	.word	0x00000000
        /*0010*/ 	.short	0x0002
        /*0012*/ 	.short	0x0010
        /*0014*/ 	.byte	0x00, 0xf0, 0x11, 0x00


	//----- nvinfo : EIATTR_KPARAM_INFO
	.align		4
.L_2609:
        /*0018*/ 	.byte	0x04, 0x17
        /*001a*/ 	.short	(.L_2611 - .L_2610)
.L_2610:
        /*001c*/ 	.word	0x00000000
        /*0020*/ 	.short	0x0001
        /*0022*/ 	.short	0x0008
        /*0024*/ 	.byte	0x00, 0xf5, 0x21, 0x00


	//----- nvinfo : EIATTR_KPARAM_INFO
	.align		4
.L_2611:
        /*0028*/ 	.byte	0x04, 0x17
        /*002a*/ 	.short	(.L_2613 - .L_2612)
.L_2612:
        /*002c*/ 	.word	0x00000000
        /*0030*/ 	.short	0x0000
        /*0032*/ 	.short	0x0000
        /*0034*/ 	.byte	0x00, 0xf5, 0x21, 0x00


	//----- nvinfo : EIATTR_SPARSE_MMA_MASK
	.align		4
.L_2613:
        /*0038*/ 	.byte	0x03, 0x50
        /*003a*/ 	.short	0x0000


	//----- nvinfo : EIATTR_MAXREG_COUNT
	.align		4
        /*003c*/ 	.byte	0x03, 0x1b
        /*003e*/ 	.short	0x00ff


	//----- nvinfo : EIATTR_NUM_BARRIERS
	.align		4
        /*0040*/ 	.byte	0x02, 0x4c
        /*0042*/ 	.byte	0x01
	.zero		1


	//----- nvinfo : EIATTR_MERCURY_ISA_VERSION
	.align		4
        /*0044*/ 	.byte	0x03, 0x5f
        /*0046*/ 	.short	0x0101


	//----- nvinfo : EIATTR_VRC_CTA_INIT_COUNT
	.align		4
        /*0048*/ 	.byte	0x02, 0x4a
	.zero		1
	.zero		1


	//----- nvinfo : EIATTR_EXIT_INSTR_OFFSETS
	.align		4
        /*004c*/ 	.byte	0x04, 0x1c
        /*004e*/ 	.short	(.L_2615 - .L_2614)


	//   ....[0]....
.L_2614:
        /*0050*/ 	.word	0x00000270


	//   ....[1]....
        /*0054*/ 	.word	0x00000320


	//   ....[2]....
        /*0058*/ 	.word	0x000003a0


	//----- nvinfo : EIATTR_CBANK_PARAM_SIZE
	.align		4
.L_2615:
        /*005c*/ 	.byte	0x03, 0x19
        /*005e*/ 	.short	0x0014


	//----- nvinfo : EIATTR_PARAM_CBANK
	.align		4
        /*0060*/ 	.byte	0x04, 0x0a
        /*0062*/ 	.short	(.L_2617 - .L_2616)
	.align		4
.L_2616:
        /*0064*/ 	.word	index@(.nv.constant0._Z7reduce4IiLj8EEvPT_S1_j)
        /*0068*/ 	.short	0x0380
        /*006a*/ 	.short	0x0014


	//----- nvinfo : EIATTR_SW_WAR
	.align		4
.L_2617:
        /*006c*/ 	.byte	0x04, 0x36
        /*006e*/ 	.short	(.L_2619 - .L_2618)
.L_2618:
        /*0070*/ 	.word	0x00000008
.L_2619:


//--------------------- .nv.info._Z7reduce4IiLj16EEvPT_S1_j --------------------------
	.section	.nv.info._Z7reduce4IiLj16EEvPT_S1_j,"",@"SHT_CUDA_INFO"
	.sectionflags	@""
	.align	4


	//----- nvinfo : EIATTR_CUDA_API_VERSION
	.align		4
        /*0000*/ 	.byte	0x04, 0x37
        /*0002*/ 	.short	(.L_2621 - .L_2620)
.L_2620:
        /*0004*/ 	.word	0x00000082


	//----- nvinfo : EIATTR_KPARAM_INFO
	.align		4
.L_2621:
        /*0008*/ 	.byte	0x04, 0x17
        /*000a*/ 	.short	(.L_2623 - .L_2622)
.L_2622:
        /*000c*/ 	.word	0x00000000
        /*0010*/ 	.short	0x0002
        /*0012*/ 	.short	0x0010
        /*0014*/ 	.byte	0x00, 0xf0, 0x11, 0x00


	//----- nvinfo : EIATTR_KPARAM_INFO
	.align		4
.L_2623:
        /*0018*/ 	.byte	0x04, 0x17
        /*001a*/ 	.short	(.L_2625 - .L_2624)
.L_2624:
        /*001c*/ 	.word	0x00000000
        /*0020*/ 	.short	0x0001
        /*0022*/ 	.short	0x0008
        /*0024*/ 	.byte	0x00, 0xf5, 0x21, 0x00


	//----- nvinfo : EIATTR_KPARAM_INFO
	.align		4
.L_2625:
        /*0028*/ 	.byte	0x04, 0x17
        /*002a*/ 	.short	(.L_2627 - .L_2626)
.L_2626:
        /*002c*/ 	.word	0x00000000
        /*0030*/ 	.short	0x0000
        /*0032*/ 	.short	0x0000
        /*0034*/ 	.byte	0x00, 0xf5, 0x21, 0x00


	//----- nvinfo : EIATTR_SPARSE_MMA_MASK
	.align		4
.L_2627:
        /*0038*/ 	.byte	0x03, 0x50
        /*003a*/ 	.short	0x0000


	//----- nvinfo : EIATTR_MAXREG_COUNT
	.align		4
        /*003c*/ 	.byte	0x03, 0x1b
        /*003e*/ 	.short	0x00ff


	//----- nvinfo : EIATTR_NUM_BARRIERS
	.align		4
        /*0040*/ 	.byte	0x02, 0x4c
        /*0042*/ 	.byte	0x01
	.zero		1


	//----- nvinfo : EIATTR_MERCURY_ISA_VERSION
	.align		4
        /*0044*/ 	.byte	0x03, 0x5f
        /*0046*/ 	.short	0x0101


	//----- nvinfo : EIATTR_VRC_CTA_INIT_COUNT
	.align		4
        /*0048*/ 	.byte	0x02, 0x4a
	.zero		1
	.zero		1


	//----- nvinfo : EIATTR_EXIT_INSTR_OFFSETS
	.align		4
        /*004c*/ 	.byte	0x04, 0x1c
        /*004e*/ 	.short	(.L_2629 - .L_2628)


	//   ....[0]....
.L_2628:
        /*0050*/ 	.word	0x00000270


	//   ....[1]....
        /*0054*/ 	.word	0x00000350


	//   ....[2]....
        /*0058*/ 	.word	0x000003d0


	//----- nvinfo : EIATTR_CBANK_PARAM_SIZE
	.align		4
.L_2629:
        /*005c*/ 	.byte	0x03, 0x19
        /*005e*/ 	.short	0x0014


	//----- nvinfo : EIATTR_PARAM_CBANK
	.align		4
        /*0060*/ 	.byte	0x04, 0x0a
        /*0062*/ 	.short	(.L_2631 - .L_2630)
	.align		4
.L_2630:
        /*0064*/ 	.word	index@(.nv.constant0._Z7reduce4IiLj16EEvPT_S1_j)
        /*0068*/ 	.short	0x0380
        /*006a*/ 	.short	0x0014


	//----- nvinfo : EIATTR_SW_WAR
	.align		4
.L_2631:
        /*006c*/ 	.byte	0x04, 0x36
        /*006e*/ 	.short	(.L_2633 - .L_2632)
.L_2632:
        /*0070*/ 	.word	0x00000008
.L_2633:


//--------------------- .nv.info._Z7reduce4IiLj32EEvPT_S1_j --------------------------
	.section	.nv.info._Z7reduce4IiLj32EEvPT_S1_j,"",@"SHT_CUDA_INFO"
	.sectionflags	@""
	.align	4


	//----- nvinfo : EIATTR_CUDA_API_VERSION
	.align		4
        /*0000*/ 	.byte	0x04, 0x37
        /*0002*/ 	.short	(.L_2635 - .L_2634)
.L_2634:
        /*0004*/ 	.word	0x00000082


	//----- nvinfo : EIATTR_KPARAM_INFO
	.align		4
.L_2635:
        /*0008*/ 	.byte	0x04, 0x17
        /*000a*/ 	.short	(.L_2637 - .L_2636)
.L_2636:
        /*000c*/ 	.word	0x00000000
        /*0010*/ 	.short	0x0002
        /*0012*/ 	.short	0x0010
        /*0014*/ 	.byte	0x00, 0xf0, 0x11, 0x00


	//----- nvinfo : EIATTR_KPARAM_INFO
	.align		4
.L_2637:
        /*0018*/ 	.byte	0x04, 0x17
        /*001a*/ 	.short	(.L_2639 - .L_2638)
.L_2638:
        /*001c*/ 	.word	0x00000000
        /*0020*/ 	.short	0x0001
        /*0022*/ 	.short	0x0008
        /*0024*/ 	.byte	0x00, 0xf5, 0x21, 0x00


	//----- nvinfo : EIATTR_KPARAM_INFO
	.align		4
.L_2639:
        /*0028*/ 	.byte	0x04, 0x17
        /*002a*/ 	.short	(.L_2641 - .L_2640)
.L_2640:
        /*002c*/ 	.word	0x00000000
        /*0030*/ 	.short	0x0000
        /*0032*/ 	.short	0x0000
        /*0034*/ 	.byte	0x00, 0xf5, 0x21, 0x00


	//----- nvinfo : EIATTR_SPARSE_MMA_MASK
	.align		4
.L_2641:
        /*0038*/ 	.byte	0x03, 0x50
        /*003a*/ 	.short	0x0000


	//----- nvinfo : EIATTR_MAXREG_COUNT
	.align		4
        /*003c*/ 	.byte	0x03, 0x1b
        /*003e*/ 	.short	0x00ff


	//----- nvinfo : EIATTR_NUM_BARRIERS
	.align		4
        /*0040*/ 	.byte	0x02, 0x4c
        /*0042*/ 	.byte	0x01
	.zero		1


	//----- nvinfo : EIATTR_MERCURY_ISA_VERSION
	.align		4
        /*0044*/ 	.byte	0x03, 0x5f
        /*0046*/ 	.short	0x0101


	//----- nvinfo : EIATTR_VRC_CTA_INIT_COUNT
	.align		4
        /*0048*/ 	.byte	0x02, 0x4a
	.zero		1
	.zero		1


	//----- nvinfo : EIATTR_EXIT_INSTR_OFFSETS
	.align		4
        /*004c*/ 	.byte	0x04, 0x1c
        /*004e*/ 	.short	(.L_2643 - .L_2642)


	//   ....[0]....
.L_2642:
        /*0050*/ 	.word	0x00000270


	//   ....[1]....
        /*0054*/ 	.word	0x00000380


	//   ....[2]....
        /*0058*/ 	.word	0x00000400


	//----- nvinfo : EIATTR_CBANK_PARAM_SIZE
	.align		4
.L_2643:
        /*005c*/ 	.byte	0x03, 0x19
        /*005e*/ 	.short	0x0014


	//----- nvinfo : EIATTR_PARAM_CBANK
	.align		4
        /*0060*/ 	.byte	0x04, 0x0a
        /*0062*/ 	.short	(.L_2645 - .L_2644)
	.align		4
.L_2644:
        /*0064*/ 	.word	index@(.nv.constant0._Z7reduce4IiLj32EEvPT_S1_j)
        /*0068*/ 	.short	0x0380
        /*006a*/ 	.short	0x0014


	//----- nvinfo : EIATTR_SW_WAR
	.align		4
.L_2645:
        /*006c*/ 	.byte	0x04, 0x36
        /*006e*/ 	.short	(.L_2647 - .L_2646)
.L_2646:
        /*0070*/ 	.word	0x00000008
.L_2647:


//--------------------- .nv.info._Z7reduce4IiLj64EEvPT_S1_j --------------------------
	.section	.nv.info._Z7reduce4IiLj64EEvPT_S1_j,"",@"SHT_CUDA_INFO"
	.sectionflags	@""
	.align	4


	//----- nvinfo : EIATTR_CUDA_API_VERSION
	.align		4
        /*0000*/ 	.byte	0x04, 0x37
        /*0002*/ 	.short	(.L_2649 - .L_2648)
.L_2648:
        /*0004*/ 	.word	0x00000082


	//----- nvinfo : EIATTR_KPARAM_INFO
	.align		4
.L_2649:
        /*0008*/ 	.byte	0x04, 0x17
        /*000a*/ 	.short	(.L_2651 - .L_2650)
.L_2650:
        /*000c*/ 	.word	0x00000000
        /*0010*/ 	.short	0x0002
        /*0012*/ 	.short	0x0010
        /*0014*/ 	.byte	0x00, 0xf0, 0x11, 0x00


	//----- nvinfo : EIATTR_KPARAM_INFO
	.align		4
.L_2651:
        /*0018*/ 	.byte	0x04, 0x17
        /*001a*/ 	.short	(.L_2653 - .L_2652)
.L_2652:
        /*001c*/ 	.word	0x00000000
        /*0020*/ 	.short	0x0001
        /*0022*/ 	.short	0x0008
        /*0024*/ 	.byte	0x00, 0xf5, 0x21, 0x00


	//----- nvinfo : EIATTR_KPARAM_INFO
	.align		4
.L_2653:
        /*0028*/ 	.byte	0x04, 0x17
        /*002a*/ 	.short	(.L_2655 - .L_2654)
.L_2654:
        /*002c*/ 	.word	0x00000000
        /*0030*/ 	.short	0x0000
        /*0032*/ 	.short	0x0000
        /*0034*/ 	.byte	0x00, 0xf5, 0x21, 0x00


	//----- nvinfo : EIATTR_SPARSE_MMA_MASK
	.align		4
.L_2655:
        /*0038*/ 	.byte	0x03, 0x50
        /*003a*/ 	.short	0x0000


	//----- nvinfo : EIATTR_MAXREG_COUNT
	.align		4
        /*003c*/ 	.byte	0x03, 0x1b
        /*003e*/ 	.short	0x00ff


	//----- nvinfo : EIATTR_NUM_BARRIERS
	.align		4
        /*0040*/ 	.byte	0x02, 0x4c
        /*0042*/ 	.byte	0x01
	.zero		1


	//----- nvinfo : EIATTR_MERCURY_ISA_VERSION
	.align		4
        /*0044*/ 	.byte	0x03, 0x5f
        /*0046*/ 	.short	0x0101


	//----- nvinfo : EIATTR_VRC_CTA_INIT_COUNT
	.align		4
        /*0048*/ 	.byte	0x02, 0x4a
	.zero		1
	.zero		1


	//----- nvinfo : EIATTR_EXIT_INSTR_OFFSETS
	.align		4
        /*004c*/ 	.byte	0x04, 0x1c
        /*004e*/ 	.short	(.L_2657 - .L_2656)


	//   ....[0]....
.L_2656:
        /*0050*/ 	.word	0x00000270


	//   ....[1]....
        /*0054*/ 	.word	0x000003b0


	//   ....[2]....
        /*0058*/ 	.word	0x00000430


	//----- nvinfo : EIATTR_CBANK_PARAM_SIZE
	.align		4
.L_2657:
        /*005c*/ 	.byte	0x03, 0x19
        /*005e*/ 	.short	0x0014


	//----- nvinfo : EIATTR_PARAM_CBANK
	.align		4
        /*0060*/ 	.byte	0x04, 0x0a
        /*0062*/ 	.short	(.L_2659 - .L_2658)
	.align		4
.L_2658:
        /*0064*/ 	.word	index@(.nv.constant0._Z7reduce4IiLj64EEvPT_S1_j)
        /*0068*/ 	.short	0x0380
        /*006a*/ 	.short	0x0014


	//----- nvinfo : EIATTR_SW_WAR
	.align		4
.L_2659:
        /*006c*/ 	.byte	0x04, 0x36
        /*006e*/ 	.short	(.L_2661 - .L_2660)
.L_2660:
        /*0070*/ 	.word	0x00000008
.L_2661:


//--------------------- .nv.info._Z7reduce4IiLj128EEvPT_S1_j --------------------------
	.section	.nv.info._Z7reduce4IiLj128EEvPT_S1_j,"",@"SHT_CUDA_INFO"
	.sectionflags	@""
	.align	4


	//----- nvinfo : EIATTR_CUDA_API_VERSION
	.align		4
        /*0000*/ 	.byte	0x04, 0x37
        /*0002*/ 	.short	(.L_2663 - .L_2662)
.L_2662:
        /*0004*/ 	.word	0x00000082


	//----- nvinfo : EIATTR_KPARAM_INFO
	.align		4
.L_2663:
        /*0008*/ 	.byte	0x04, 0x17
        /*000a*/ 	.short	(.L_2665 - .L_2664)
.L_2664:
        /*000c*/ 	.word	0x00000000
        /*0010*/ 	.short	0x0002
        /*0012*/ 	.short	0x0010
        /*0014*/ 	.byte	0x00, 0xf0, 0x11, 0x00


	//----- nvinfo : EIATTR_KPARAM_INFO
	.align		4
.L_2665:
        /*0018*/ 	.byte	0x04, 0x17
        /*001a*/ 	.short	(.L_2667 - .L_2666)
.L_2666:
        /*001c*/ 	.word	0x00000000
        /*0020*/ 	.short	0x0001
        /*0022*/ 	.short	0x0008
        /*0024*/ 	.byte	0x00, 0xf5, 0x21, 0x00


	//----- nvinfo : EIATTR_KPARAM_INFO
	.align		4
.L_2667:
        /*0028*/ 	.byte	0x04, 0x17
        /*002a*/ 	.short	(.L_2669 - .L_2668)
.L_2668:
        /*002c*/ 	.word	0x00000000
        /*0030*/ 	.short	0x0000
        /*0032*/ 	.short	0x0000
        /*0034*/ 	.byte	0x00, 0xf5, 0x21, 0x00


	//----- nvinfo : EIATTR_SPARSE_MMA_MASK
	.align		4
.L_2669:
        /*0038*/ 	.byte	0x03, 0x50
        /*003a*/ 	.short	0x0000


	//----- nvinfo : EIATTR_MAXREG_COUNT
	.align		4
        /*003c*/ 	.byte	0x03, 0x1b
        /*003e*/ 	.short	0x00ff


	//----- nvinfo : EIATTR_NUM_BARRIERS
	.align		4
        /*0040*/ 	.byte	0x02, 0x4c
        /*0042*/ 	.byte	0x01
	.zero		1


	//----- nvinfo : EIATTR_MERCURY_ISA_VERSION
	.align		4
        /*0044*/ 	.byte	0x03, 0x5f
        /*0046*/ 	.short	0x0101


	//----- nvinfo : EIATTR_VRC_CTA_INIT_COUNT
	.align		4
        /*0048*/ 	.byte	0x02, 0x4a
	.zero		1
	.zero		1


	//----- nvinfo : EIATTR_EXIT_INSTR_OFFSETS
	.align		4
        /*004c*/ 	.byte	0x04, 0x1c
        /*004e*/ 	.short	(.L_2671 - .L_2670)


	//   ....[0]....
.L_2670:
        /*0050*/ 	.word	0x00000270


	//   ....[1]....
        /*0054*/ 	.word	0x000003b0


	//   ....[2]....
        /*0058*/ 	.word	0x00000430


	//----- nvinfo : EIATTR_CBANK_PARAM_SIZE
	.align		4
.L_2671:
        /*005c*/ 	.byte	0x03, 0x19
        /*005e*/ 	.short	0x0014


	//----- nvinfo : EIATTR_PARAM_CBANK
	.align		4
        /*0060*/ 	.byte	0x04, 0x0a
        /*0062*/ 	.short	(.L_2673 - .L_2672)
	.align		4
.L_2672:
        /*0064*/ 	.word	index@(.nv.constant0._Z7reduce4IiLj128EEvPT_S1_j)
        /*0068*/ 	.short	0x0380
        /*006a*/ 	.short	0x0014


	//----- nvinfo : EIATTR_SW_WAR
	.align		4
.L_2673:
        /*006c*/ 	.byte	0x04, 0x36
        /*006e*/ 	.short	(.L_2675 - .L_2674)
.L_2674:
        /*0070*/ 	.word	0x00000008
.L_2675:


//--------------------- .nv.info._Z7reduce4IiLj256EEvPT_S1_j --------------------------
	.section	.nv.info._Z7reduce4IiLj256EEvPT_S1_j,"",@"SHT_CUDA_INFO"
	.sectionflags	@""
	.align	4


	//----- nvinfo : EIATTR_CUDA_API_VERSION
	.align		4
        /*0000*/ 	.byte	0x04, 0x37
        /*0002*/ 	.short	(.L_2677 - .L_2676)
.L_2676:
        /*0004*/ 	.word	0x00000082


	//----- nvinfo : EIATTR_KPARAM_INFO
	.align		4
.L_2677:
        /*0008*/ 	.byte	0x04, 0x17
        /*000a*/ 	.short	(.L_2679 - .L_2678)
.L_2678:
        /*000c*/ 	.word	0x00000000
        /*0010*/ 	.short	0x0002
        /*0012*/ 	.short	0x0010
        /*0014*/ 	.byte	0x00, 0xf0, 0x11, 0x00


	//----- nvinfo : EIATTR_KPARAM_INFO
	.align		4
.L_2679:
        /*0018*/ 	.byte	0x04, 0x17
        /*001a*/ 	.short	(.L_2681 - .L_2680)
.L_2680:
        /*001c*/ 	.word	0x00000000
        /*0020*/ 	.short	0x0001
        /*0022*/ 	.short	0x0008
        /*0024*/ 	.byte	0x00, 0xf5, 0x21, 0x00


	//----- nvinfo : EIATTR_KPARAM_INFO
	.align		4
.L_2681:
        /*0028*/ 	.byte	0x04, 0x17
        /*002a*/ 	.short	(.L_2683 - .L_2682)
.L_2682:
        /*002c*/ 	.word	0x00000000
        /*0030*/ 	.short	0x0000
        /*0032*/ 	.short	0x0000
        /*0034*/ 	.byte	0x00, 0xf5, 0x21, 0x00


	//----- nvinfo : EIATTR_SPARSE_MMA_MASK
	.align		4
.L_2683:
        /*0038*/ 	.byte	0x03, 0x50
        /*003a*/ 	.short	0x0000


	//----- nvinfo : EIATTR_MAXREG_COUNT
	.align		4
        /*003c*/ 	.byte	0x03, 0x1b
        /*003e*/ 	.short	0x00ff


	//----- nvinfo : EIATTR_NUM_BARRIERS
	.align		4
        /*0040*/ 	.byte	0x02, 0x4c
        /*0042*/ 	.byte	0x01
	.zero		1


	//----- nvinfo : EIATTR_MERCURY_ISA_VERSION
	.align		4
        /*0044*/ 	.byte	0x03, 0x5f
        /*0046*/ 	.short	0x0101


	//----- nvinfo : EIATTR_VRC_CTA_INIT_COUNT
	.align		4
        /*0048*/ 	.byte	0x02, 0x4a
	.zero		1
	.zero		1


	//----- nvinfo : EIATTR_EXIT_INSTR_OFFSETS
	.align		4
        /*004c*/ 	.byte	0x04, 0x1c
        /*004e*/ 	.short	(.L_2685 - .L_2684)


	//   ....[0]....
.L_2684:
        /*0050*/ 	.word	0x00000270


	//   ....[1]....
        /*0054*/ 	.word	0x000003b0


	//   ....[2]....
        /*0058*/ 	.word	0x00000430


	//----- nvinfo : EIATTR_CBANK_PARAM_SIZE
	.align		4
.L_2685:
        /*005c*/ 	.byte	0x03, 0x19
        /*005e*/ 	.short	0x0014


	//----- nvinfo : EIATTR_PARAM_CBANK
	.align		4
        /*0060*/ 	.byte	0x04, 0x0a
        /*0062*/ 	.short	(.L_2687 - .L_2686)
	.align		4
.L_2686:
        /*0064*/ 	.word	index@(.nv.constant0._Z7reduce4IiLj256EEvPT_S1_j)
        /*0068*/ 	.short	0x0380
        /*006a*/ 	.short	0x0014


	//----- nvinfo : EIATTR_SW_WAR
	.align		4
.L_2687:
        /*006c*/ 	.byte	0x04, 0x36
        /*006e*/ 	.short	(.L_2689 - .L_2688)
.L_2688:
        /*0070*/ 	.word	0x00000008
.L_2689:


//--------------------- .nv.info._Z7reduce4IiLj512EEvPT_S1_j --------------------------
	.section	.nv.info._Z7reduce4IiLj512EEvPT_S1_j,"",@"SHT_CUDA_INFO"
	.sectionflags	@""
	.align	4


	//----- nvinfo : EIATTR_CUDA_API_VERSION
	.align		4
        /*0000*/ 	.byte	0x04, 0x37
        /*0002*/ 	.short	(.L_2691 - .L_2690)
.L_2690:
        /*0004*/ 	.word	0x00000082


	//----- nvinfo : EIATTR_KPARAM_INFO
	.align		4
.L_2691:
        /*0008*/ 	.byte	0x04, 0x17
        /*000a*/ 	.short	(.L_2693 - .L_2692)
.L_2692:
        /*000c*/ 	.word	0x00000000
        /*0010*/ 	.short	0x0002
        /*0012*/ 	.short	0x0010
        /*0014*/ 	.byte	0x00, 0xf0, 0x11, 0x00


	//----- nvinfo : EIATTR_KPARAM_INFO
	.align		4
.L_2693:
        /*0018*/ 	.byte	0x04, 0x17
        /*001a*/ 	.short	(.L_2695 - .L_2694)
.L_2694:
        /*001c*/ 	.word	0x00000000
        /*0020*/ 	.short	0x0001
        /*0022*/ 	.short	0x0008
        /*0024*/ 	.byte	0x00, 0xf5, 0x21, 0x00


	//----- nvinfo : EIATTR_KPARAM_INFO
	.align		4
.L_2695:
        /*0028*/ 	.byte	0x04, 0x17
        /*002a*/ 	.short	(.L_2697 - .L_2696)
.L_2696:
        /*002c*/ 	.word	0x00000000
        /*0030*/ 	.short	0x0000
        /*0032*/ 	.short	0x0000
        /*0034*/ 	.byte	0x00, 0xf5, 0x21, 0x00


	//----- nvinfo : EIATTR_SPARSE_MMA_MASK
	.align		4
.L_2697:
        /*0038*/ 	.byte	0x03, 0x50
        /*003a*/ 	.short	0x0000


	//----- nvinfo : EIATTR_MAXREG_COUNT
	.align		4
        /*003c*/ 	.byte	0x03, 0x1b
        /*003e*/ 	.short	0x00ff


	//----- nvinfo : EIATTR_NUM_BARRIERS
	.align		4
        /*0040*/ 	.byte	0x02, 0x4c
        /*0042*/ 	.byte	0x01
	.zero		1


	//----- nvinfo : EIATTR_MERCURY_ISA_VERSION
	.align		4
        /*0044*/ 	.byte	0x03, 0x5f
        /*0046*/ 	.short	0x0101


	//----- nvinfo : EIATTR_VRC_CTA_INIT_COUNT
	.align		4
        /*0048*/ 	.byte	0x02, 0x4a
	.zero		1
	.zero		1


	//----- nvinfo : EIATTR_EXIT_INSTR_OFFSETS
	.align		4
        /*004c*/ 	.byte	0x04, 0x1c
        /*004e*/ 	.short	(.L_2699 - .L_2698)


	//   ....[0]....
.L_2698:
        /*0050*/ 	.word	0x00000270


	//   ....[1]....
        /*0054*/ 	.word	0x000003b0


	//   ....[2]....
        /*0058*/ 	.word	0x00000430


	//----- nvinfo : EIATTR_CBANK_PARAM_SIZE
	.align		4
.L_2699:
        /*005c*/ 	.byte	0x03, 0x19
        /*005e*/ 	.short	0x0014


	//----- nvinfo : EIATTR_PARAM_CBANK
	.align		4
        /*0060*/ 	.byte	0x04, 0x0a
        /*0062*/ 	.short	(.L_2701 - .L_2700)
	.align		4
.L_2700:
        /*0064*/ 	.word	index@(.nv.constant0._Z7reduce4IiLj512EEvPT_S1_j)
        /*0068*/ 	.short	0x0380
        /*006a*/ 	.short	0x0014


	//----- nvinfo : EIATTR_SW_WAR
	.align		4
.L_2701:
        /*006c*/ 	.byte	0x04, 0x36
        /*006e*/ 	.short	(.L_2703 - .L_2702)
.L_2702:
        /*0070*/ 	.word	0x00000008
.L_2703:


//--------------------- .nv.info._Z7reduce3IiEvPT_S1_j --------------------------
	.section	.nv.info._Z7reduce3IiEvPT_S1_j,"",@"SHT_CUDA_INFO"
	.sectionflags	@""
	.align	4


	//----- nvinfo : EIATTR_CUDA_API_VERSION
	.align		4
        /*0000*/ 	.byte	0x04, 0x37
        /*0002*/ 	.short	(.L_2705 - .L_2704)
.L_2704:
        /*0004*/ 	.word	0x00000082


	//----- nvinfo : EIATTR_KPARAM_INFO
	.align		4
.L_2705:
        /*0008*/ 	.byte	0x04, 0x17
        /*000a*/ 	.short	(.L_2707 - .L_2706)
.L_2706:
        /*000c*/ 	.word	0x00000000
        /*0010*/ 	.short	0x0002
        /*0012*/ 	.short	0x0010
        /*0014*/ 	.byte	0x00, 0xf0, 0x11, 0x00


	//----- nvinfo : EIATTR_KPARAM_INFO
	.align		4
.L_2707:
        /*0018*/ 	.byte	0x04, 0x17
        /*001a*/ 	.short	(.L_2709 - .L_2708)
.L_2708:
        /*001c*/ 	.word	0x00000000
        /*0020*/ 	.short	0x0001
        /*0022*/ 	.short	0x0008
        /*0024*/ 	.byte	0x00, 0xf5, 0x21, 0x00


	//----- nvinfo : EIATTR_KPARAM_INFO
	.align		4
.L_2709:
        /*0028*/ 	.byte	0x04, 0x17
        /*002a*/ 	.short	(.L_2711 - .L_2710)
.L_2710:
        /*002c*/ 	.word	0x00000000
        /*0030*/ 	.short	0x0000
        /*0032*/ 	.short	0x0000
        /*0034*/ 	.byte	0x00, 0xf5, 0x21, 0x00


	//----- nvinfo : EIATTR_SPARSE_MMA_MASK
	.align		4
.L_2711:
        /*0038*/ 	.byte	0x03, 0x50
        /*003a*/ 	.short	0x0000


	//----- nvinfo : EIATTR_MAXREG_COUNT
	.align		4
        /*003c*/ 	.byte	0x03, 0x1b
        /*003e*/ 	.short	0x00ff


	//----- nvinfo : EIATTR_NUM_BARRIERS
	.align		4
        /*0040*/ 	.byte	0x02, 0x4c
        /*0042*/ 	.byte	0x01
	.zero		1


	//----- nvinfo : EIATTR_MERCURY_ISA_VERSION
	.align		4
        /*0044*/ 	.byte	0x03, 0x5f
        /*0046*/ 	.short	0x0101


	//----- nvinfo : EIATTR_VRC_CTA_INIT_COUNT
	.align		4
        /*0048*/ 	.byte	0x02, 0x4a
	.zero		1
	.zero		1


	//----- nvinfo : EIATTR_EXIT_INSTR_OFFSETS
	.align		4
        /*004c*/ 	.byte	0x04, 0x1c
        /*004e*/ 	.short	(.L_2713 - .L_2712)


	//   ....[0]....
.L_2712:
        /*0050*/ 	.word	0x00000270


	//   ....[1]....
        /*0054*/ 	.word	0x000002f0


	//----- nvinfo : EIATTR_CBANK_PARAM_SIZE
	.align		4
.L_2713:
        /*0058*/ 	.byte	0x03, 0x19
        /*005a*/ 	.short	0x0014


	//----- nvinfo : EIATTR_PARAM_CBANK
	.align		4
        /*005c*/ 	.byte	0x04, 0x0a
        /*005e*/ 	.short	(.L_2715 - .L_2714)
	.align		4
.L_2714:
        /*0060*/ 	.word	index@(.nv.constant0._Z7reduce3IiEvPT_S1_j)
        /*0064*/ 	.short	0x0380
        /*0066*/ 	.short	0x0014


	//----- nvinfo : EIATTR_SW_WAR
	.align		4
.L_2715:
        /*0068*/ 	.byte	0x04, 0x36
        /*006a*/ 	.short	(.L_2717 - .L_2716)
.L_2716:
        /*006c*/ 	.word	0x00000008
.L_2717:


//--------------------- .nv.info._Z7reduce2IiEvPT_S1_j --------------------------
	.section	.nv.info._Z7reduce2IiEvPT_S1_j,"",@"SHT_CUDA_INFO"
	.sectionflags	@""
	.align	4


	//----- nvinfo : EIATTR_CUDA_API_VERSION
	.align		4
        /*0000*/ 	.byte	0x04, 0x37
        /*0002*/ 	.short	(.L_2719 - .L_2718)
.L_2718:
        /*0004*/ 	.word	0x00000082


	//----- nvinfo : EIATTR_KPARAM_INFO
	.align		4
.L_2719:
        /*0008*/ 	.byte	0x04, 0x17
        /*000a*/ 	.short	(.L_2721 - .L_2720)
.L_2720:
        /*000c*/ 	.word	0x00000000
        /*0010*/ 	.short	0x0002
        /*0012*/ 	.short	0x0010
        /*0014*/ 	.byte	0x00, 0xf0, 0x11, 0x00


	//----- nvinfo : EIATTR_KPARAM_INFO
	.align		4
.L_2721:
        /*0018*/ 	.byte	0x04, 0x17
        /*001a*/ 	.short	(.L_2723 - .L_2722)
.L_2722:
        /*001c*/ 	.word	0x00000000
        /*0020*/ 	.short	0x0001
        /*0022*/ 	.short	0x0008
        /*0024*/ 	.byte	0x00, 0xf5, 0x21, 0x00


	//----- nvinfo : EIATTR_KPARAM_INFO
	.align		4
.L_2723:
        /*0028*/ 	.byte	0x04, 0x17
        /*002a*/ 	.short	(.L_2725 - .L_2724)
.L_2724:
        /*002c*/ 	.word	0x00000000
        /*0030*/ 	.short	0x0000
        /*0032*/ 	.short	0x0000
        /*0034*/ 	.byte	0x00, 0xf5, 0x21, 0x00


	//----- nvinfo : EIATTR_SPARSE_MMA_MASK
	.align		4
.L_2725:
        /*0038*/ 	.byte	0x03, 0x50
        /*003a*/ 	.short	0x0000


	//----- nvinfo : EIATTR_MAXREG_COUNT
	.align		4
        /*003c*/ 	.byte	0x03, 0x1b
        /*003e*/ 	.short	0x00ff


	//----- nvinfo : EIATTR_NUM_BARRIERS
	.align		4
        /*0040*/ 	.byte	0x02, 0x4c
        /*0042*/ 	.byte	0x01
	.zero		1


	//----- nvinfo : EIATTR_MERCURY_ISA_VERSION
	.align		4
        /*0044*/ 	.byte	0x03, 0x5f
        /*0046*/ 	.short	0x0101


	//----- nvinfo : EIATTR_VRC_CTA_INIT_COUNT
	.align		4
        /*0048*/ 	.byte	0x02, 0x4a
	.zero		1
	.zero		1


	//----- nvinfo : EIATTR_EXIT_INSTR_OFFSETS
	.align		4
        /*004c*/ 	.byte	0x04, 0x1c
        /*004e*/ 	.short	(.L_2727 - .L_2726)


	//   ....[0]....
.L_2726:
        /*0050*/ 	.word	0x00000210


	//   ....[1]....
        /*0054*/ 	.word	0x00000290


	//----- nvinfo : EIATTR_CBANK_PARAM_SIZE
	.align		4
.L_2727:
        /*0058*/ 	.byte	0x03, 0x19
        /*005a*/ 	.short	0x0014


	//----- nvinfo : EIATTR_PARAM_CBANK
	.align		4
        /*005c*/ 	.byte	0x04, 0x0a
        /*005e*/ 	.short	(.L_2729 - .L_2728)
	.align		4
.L_2728:
        /*0060*/ 	.word	index@(.nv.constant0._Z7reduce2IiEvPT_S1_j)
        /*0064*/ 	.short	0x0380
        /*0066*/ 	.short	0x0014


	//----- nvinfo : EIATTR_SW_WAR
	.align		4
.L_2729:
        /*0068*/ 	.byte	0x04, 0x36
        /*006a*/ 	.short	(.L_2731 - .L_2730)
.L_2730:
        /*006c*/ 	.word	0x00000008
.L_2731:


//--------------------- .nv.info._Z7reduce1IiEvPT_S1_j --------------------------
	.section	.nv.info._Z7reduce1IiEvPT_S1_j,"",@"SHT_CUDA_INFO"
	.sectionflags	@""
	.align	4


	//----- nvinfo : EIATTR_CUDA_API_VERSION
	.align		4
        /*0000*/ 	.byte	0x04, 0x37
        /*0002*/ 	.short	(.L_2733 - .L_2732)
.L_2732:
        /*0004*/ 	.word	0x00000082


	//----- nvinfo : EIATTR_KPARAM_INFO
	.align		4
.L_2733:
        /*0008*/ 	.byte	0x04, 0x17
        /*000a*/ 	.short	(.L_2735 - .L_2734)
.L_2734:
        /*000c*/ 	.word	0x00000000
        /*0010*/ 	.short	0x0002
        /*0012*/ 	.short	0x0010
        /*0014*/ 	.byte	0x00, 0xf0, 0x11, 0x00


	//----- nvinfo : EIATTR_KPARAM_INFO
	.align		4
.L_2735:
        /*0018*/ 	.byte	0x04, 0x17
        /*001a*/ 	.short	(.L_2737 - .L_2736)
.L_2736:
        /*001c*/ 	.word	0x00000000
        /*0020*/ 	.short	0x0001
        /*0022*/ 	.short	0x0008
        /*0024*/ 	.byte	0x00, 0xf5, 0x21, 0x00


	//----- nvinfo : EIATTR_KPARAM_INFO
	.align		4
.L_2737:
        /*0028*/ 	.byte	0x04, 0x17
        /*002a*/ 	.short	(.L_2739 - .L_2738)
.L_2738:
        /*002c*/ 	.word	0x00000000
        /*0030*/ 	.short	0x0000
        /*0032*/ 	.short	0x0000
        /*0034*/ 	.byte	0x00, 0xf5, 0x21, 0x00


	//----- nvinfo : EIATTR_SPARSE_MMA_MASK
	.align		4
.L_2739:
        /*0038*/ 	.byte	0x03, 0x50
        /*003a*/ 	.short	0x0000


	//----- nvinfo : EIATTR_MAXREG_COUNT
	.align		4
        /*003c*/ 	.byte	0x03, 0x1b
        /*003e*/ 	.short	0x00ff


	//----- nvinfo : EIATTR_NUM_BARRIERS
	.align		4
        /*0040*/ 	.byte	0x02, 0x4c
        /*0042*/ 	.byte	0x01
	.zero		1


	//----- nvinfo : EIATTR_MERCURY_ISA_VERSION
	.align		4
        /*0044*/ 	.byte	0x03, 0x5f
        /*0046*/ 	.short	0x0101


	//----- nvinfo : EIATTR_VRC_CTA_INIT_COUNT
	.align		4
        /*0048*/ 	.byte	0x02, 0x4a
	.zero		1
	.zero		1


	//----- nvinfo : EIATTR_EXIT_INSTR_OFFSETS
	.align		4
        /*004c*/ 	.byte	0x04, 0x1c
        /*004e*/ 	.short	(.L_2741 - .L_2740)


	//   ....[0]....
.L_2740:
        /*0050*/ 	.word	0x00000240


	//   ....[1]....
        /*0054*/ 	.word	0x000002c0


	//----- nvinfo : EIATTR_CBANK_PARAM_SIZE
	.align		4
.L_2741:
        /*0058*/ 	.byte	0x03, 0x19
        /*005a*/ 	.short	0x0014


	//----- nvinfo : EIATTR_PARAM_CBANK
	.align		4
        /*005c*/ 	.byte	0x04, 0x0a
        /*005e*/ 	.short	(.L_2743 - .L_2742)
	.align		4
.L_2742:
        /*0060*/ 	.word	index@(.nv.constant0._Z7reduce1IiEvPT_S1_j)
        /*0064*/ 	.short	0x0380
        /*0066*/ 	.short	0x0014


	//----- nvinfo : EIATTR_SW_WAR
	.align		4
.L_2743:
        /*0068*/ 	.byte	0x04, 0x36
        /*006a*/ 	.short	(.L_2745 - .L_2744)
.L_2744:
        /*006c*/ 	.word	0x00000008
.L_2745:


//--------------------- .nv.info._Z7reduce0IiEvPT_S1_j --------------------------
	.section	.nv.info._Z7reduce0IiEvPT_S1_j,"",@"SHT_CUDA_INFO"
	.sectionflags	@""
	.align	4


	//----- nvinfo : EIATTR_CUDA_API_VERSION
	.align		4
        /*0000*/ 	.byte	0x04, 0x37
        /*0002*/ 	.short	(.L_2747 - .L_2746)
.L_2746:
        /*0004*/ 	.word	0x00000082


	//----- nvinfo : EIATTR_KPARAM_INFO
	.align		4
.L_2747:
        /*0008*/ 	.byte	0x04, 0x17
        /*000a*/ 	.short	(.L_2749 - .L_2748)
.L_2748:
        /*000c*/ 	.word	0x00000000
        /*0010*/ 	.short	0x0002
        /*0012*/ 	.short	0x0010
        /*0014*/ 	.byte	0x00, 0xf0, 0x11, 0x00


	//----- nvinfo : EIATTR_KPARAM_INFO
	.align		4
.L_2749:
        /*0018*/ 	.byte	0x04, 0x17
        /*001a*/ 	.short	(.L_2751 - .L_2750)
.L_2750:
        /*001c*/ 	.word	0x00000000
        /*0020*/ 	.short	0x0001
        /*0022*/ 	.short	0x0008
        /*0024*/ 	.byte	0x00, 0xf5, 0x21, 0x00


	//----- nvinfo : EIATTR_KPARAM_INFO
	.align		4
.L_2751:
        /*0028*/ 	.byte	0x04, 0x17
        /*002a*/ 	.short	(.L_2753 - .L_2752)
.L_2752:
        /*002c*/ 	.word	0x00000000
        /*0030*/ 	.short	0x0000
        /*0032*/ 	.short	0x0000
        /*0034*/ 	.byte	0x00, 0xf5, 0x21, 0x00


	//----- nvinfo : EIATTR_SPARSE_MMA_MASK
	.align		4
.L_2753:
        /*0038*/ 	.byte	0x03, 0x50
        /*003a*/ 	.short	0x0000


	//----- nvinfo : EIATTR_MAXREG_COUNT
	.align		4
        /*003c*/ 	.byte	0x03, 0x1b
        /*003e*/ 	.short	0x00ff


	//----- nvinfo : EIATTR_NUM_BARRIERS
	.align		4
        /*0040*/ 	.byte	0x02, 0x4c
        /*0042*/ 	.byte	0x01
	.zero		1


	//----- nvinfo : EIATTR_MERCURY_ISA_VERSION
	.align		4
        /*0044*/ 	.byte	0x03, 0x5f
        /*0046*/ 	.short	0x0101


	//----- nvinfo : EIATTR_VRC_CTA_INIT_COUNT
	.align		4
        /*0048*/ 	.byte	0x02, 0x4a
	.zero		1
	.zero		1


	//----- nvinfo : EIATTR_EXIT_INSTR_OFFSETS
	.align		4
        /*004c*/ 	.byte	0x04, 0x1c
        /*004e*/ 	.short	(.L_2755 - .L_2754)


	//   ....[0]....
.L_2754:
        /*0050*/ 	.word	0x00000220


	//   ....[1]....
        /*0054*/ 	.word	0x000002a0


	//----- nvinfo : EIATTR_CBANK_PARAM_SIZE
	.align		4
.L_2755:
        /*0058*/ 	.byte	0x03, 0x19
        /*005a*/ 	.short	0x0014


	//----- nvinfo : EIATTR_PARAM_CBANK
	.align		4
        /*005c*/ 	.byte	0x04, 0x0a
        /*005e*/ 	.short	(.L_2757 - .L_2756)
	.align		4
.L_2756:
        /*0060*/ 	.word	index@(.nv.constant0._Z7reduce0IiEvPT_S1_j)
        /*0064*/ 	.short	0x0380
        /*0066*/ 	.short	0x0014


	//----- nvinfo : EIATTR_SW_WAR
	.align		4
.L_2757:
        /*0068*/ 	.byte	0x04, 0x36
        /*006a*/ 	.short	(.L_2759 - .L_2758)
.L_2758:
        /*006c*/ 	.word	0x00000008
.L_2759:


//--------------------- .nv.callgraph             --------------------------
	.section	.nv.callgraph,"",@"SHT_CUDA_CALLGRAPH"
	.align	4
	.sectionentsize	8
	.align		4
        /*0000*/ 	.word	0x00000000
	.align		4
        /*0004*/ 	.word	0xffffffff
	.align		4
        /*0008*/ 	.word	0x00000000
	.align		4
        /*000c*/ 	.word	0xfffffffe
	.align		4
        /*0010*/ 	.word	0x00000000
	.align		4
        /*0014*/ 	.word	0xfffffffd
	.align		4
        /*0018*/ 	.word	0x00000000
	.align		4
        /*001c*/ 	.word	0xfffffffc


//--------------------- .text._Z7reduce6IdLj1ELb0EEvPT_S1_j --------------------------
	.section	.text._Z7reduce6IdLj1ELb0EEvPT_S1_j,"ax",@progbits
	.align	128
        .global         _Z7reduce6IdLj1ELb0EEvPT_S1_j
        .type           _Z7reduce6IdLj1ELb0EEvPT_S1_j,@function
        .size           _Z7reduce6IdLj1ELb0EEvPT_S1_j,(.L_x_396 - _Z7reduce6IdLj1ELb0EEvPT_S1_j)
        .other          _Z7reduce6IdLj1ELb0EEvPT_S1_j,@"STO_CUDA_ENTRY STV_DEFAULT"
_Z7reduce6IdLj1ELb0EEvPT_S1_j:
.text._Z7reduce6IdLj1ELb0EEvPT_S1_j:
[----:B------:R-:W-:Y:S01]  /*0000*/  LDC R1, c[0x0][0x37c] ;  /* 0x0000df00ff017b82 */ /* 0x000fe20000000800 */
[----:B------:R-:W0:Y:S01]  /*0010*/  S2R R12, SR_TID.X ;  /* 0x00000000000c7919 */ /* 0x000e220000002100 */
[----:B------:R-:W1:Y:S01]  /*0020*/  LDCU UR4, c[0x0][0x390] ;  /* 0x00007200ff0477ac */ /* 0x000e620008000800 */
[----:B------:R-:W-:Y:S01]  /*0030*/  BSSY.RECONVERGENT B0, `(.L_x_0) ;  /* 0x0000015000007945 */ /* 0x000fe20003800200 */
[----:B------:R-:W-:Y:S01]  /*0040*/  CS2R R2, SRZ ;  /* 0x0000000000027805 */ /* 0x000fe2000001ff00 */
[----:B------:R-:W0:Y:S01]  /*0050*/  S2R R13, SR_CTAID.X ;  /* 0x00000000000d7919 */ /* 0x000e220000002500 */
[----:B------:R-:W2:Y:S01]  /*0060*/  LDCU.64 UR6, c[0x0][0x358] ;  /* 0x00006b00ff0677ac */ /* 0x000ea20008000a00 */
[----:B------:R-:W3:Y:S01]  /*0070*/  LDCU UR8, c[0x0][0x390] ;  /* 0x00007200ff0877ac */ /* 0x000ee20008000800 */
[----:B0-----:R-:W-:-:S05]  /*0080*/  IMAD R0, R13, 0x2, R12 ;  /* 0x000000020d007824 */ /* 0x001fca00078e020c */
[----:B-1----:R-:W-:-:S13]  /*0090*/  ISETP.GE.U32.AND P0, PT, R0, UR4, PT ;  /* 0x0000000400007c0c */ /* 0x002fda000bf06070 */
[----:B--23--:R-:W-:Y:S05]  /*00a0*/  @P0 BRA `(.L_x_1) ;  /* 0x0000000000340947 */ /* 0x00cfea0003800000 */
[----:B------:R-:W0:Y:S01]  /*00b0*/  LDC R15, c[0x0][0x370] ;  /* 0x0000dc00ff0f7b82 */ /* 0x000e220000000800 */
[----:B------:R-:W-:-:S07]  /*00c0*/  CS2R R2, SRZ ;  /* 0x0000000000027805 */ /* 0x000fce000001ff00 */
[----:B------:R-:W1:Y:S02]  /*00d0*/  LDC.64 R8, c[0x0][0x380] ;  /* 0x0000e000ff087b82 */ /* 0x000e640000000a00 */
.L_x_2:
[C---:B------:R-:W-:Y:S02]  /*00e0*/  VIADD R4, R0.reuse, 0x1 ;  /* 0x0000000100047836 */ /* 0x040fe40000000000 */
[----:B-1----:R-:W-:-:S03]  /*00f0*/  IMAD.WIDE.U32 R10, R0, 0x8, R8 ;  /* 0x00000008000a7825 */ /* 0x002fc600078e0008 */
[----:B------:R-:W-:Y:S02]  /*0100*/  ISETP.GE.U32.AND P0, PT, R4, UR8, PT ;  /* 0x0000000804007c0c */ /* 0x000fe4000bf06070 */
[----:B------:R-:W2:Y:S11]  /*0110*/  LDG.E.64 R4, desc[UR6][R10.64] ;  /* 0x000000060a047981 */ /* 0x000eb6000c1e1b00 */
[----:B------:R-:W3:Y:S01]  /*0120*/  @!P0 LDG.E.64 R6, desc[UR6][R10.64+0x8] ;  /* 0x000008060a068981 */ /* 0x000ee2000c1e1b00 */
[----:B0-----:R-:W-:-:S05]  /*0130*/  IMAD R0, R15, 0x2, R0 ;  /* 0x000000020f007824 */ /* 0x001fca00078e0200 */
[----:B------:R-:W-:Y:S01]  /*0140*/  ISETP.GE.U32.AND P1, PT, R0, UR8, PT ;  /* 0x0000000800007c0c */ /* 0x000fe2000bf26070 */
[----:B--2---:R-:W-:-:S08]  /*0150*/  DADD R2, R4, R2 ;  /* 0x0000000004027229 */ /* 0x004fd00000000002 */
[----:B---3--:R-:W-:-:S04]  /*0160*/  @!P0 DADD R2, R2, R6 ;  /* 0x0000000002028229 */ /* 0x008fc80000000006 */
[----:B------:R-:W-:Y:S07]  /*0170*/  @!P1 BRA `(.L_x_2) ;  /* 0xfffffffc00d89947 */ /* 0x000fee000383ffff */
.L_x_1:
[----:B------:R-:W-:Y:S05]  /*0180*/  BSYNC.RECONVERGENT B0 ;  /* 0x0000000000007941 */ /* 0x000fea0003800200 */
.L_x_0:
[----:B------:R-:W0:Y:S01]  /*0190*/  S2UR UR5, SR_CgaCtaId ;  /* 0x00000000000579c3 */ /* 0x000e220000008800 */
[----:B------:R-:W-:Y:S01]  /*01a0*/  UMOV UR4, 0x400 ;  /* 0x0000040000047882 */ /* 0x000fe20000000000 */
[----:B------:R-:W-:Y:S01]  /*01b0*/  ISETP.NE.AND P0, PT, R12, RZ, PT ;  /* 0x000000ff0c00720c */ /* 0x000fe20003f05270 */
[----:B0-----:R-:W-:-:S06]  /*01c0*/  ULEA UR4, UR5, UR4, 0x18 ;  /* 0x0000000405047291 */ /* 0x001fcc000f8ec0ff */
[----:B------:R-:W-:-:S05]  /*01d0*/  LEA R5, R12, UR4, 0x3 ;  /* 0x000000040c057c11 */ /* 0x000fca000f8e18ff */
[----:B------:R0:W-:Y:S01]  /*01e0*/  STS.64 [R5], R2 ;  /* 0x0000000205007388 */ /* 0x0001e20000000a00 */
[----:B------:R-:W-:Y:S06]  /*01f0*/  BAR.SYNC.DEFER_BLOCKING 0x0 ;  /* 0x0000000000007b1d */ /* 0x000fec0000010000 */
[----:B------:R-:W-:Y:S05]  /*0200*/  @P0 EXIT ;  /* 0x000000000000094d */ /* 0x000fea0003800000 */
[----:B0-----:R-:W0:Y:S01]  /*0210*/  LDS.64 R2, [UR4] ;  /* 0x00000004ff027984 */ /* 0x001e220008000a00 */
[----:B------:R-:W1:Y:S02]  /*0220*/  LDC.64 R4, c[0x0][0x388] ;  /* 0x0000e200ff047b82 */ /* 0x000e640000000a00 */
[----:B-1----:R-:W-:-:S05]  /*0230*/  IMAD.WIDE.U32 R4, R13, 0x8, R4 ;  /* 0x000000080d047825 */ /* 0x002fca00078e0004 */
[----:B0-----:R-:W-:Y:S01]  /*0240*/  STG.E.64 desc[UR6][R4.64], R2 ;  /* 0x0000000204007986 */ /* 0x001fe2000c101b06 */
[----:B------:R-:W-:Y:S05]  /*0250*/  EXIT ;  /* 0x000000000000794d */ /* 0x000fea0003800000 */
.L_x_3:
[----:B------:R-:W-:-:S00]  /*0260*/  BRA `(.L_x_3) ;  /* 0xfffffffc00fc7947 */ /* 0x000fc0000383ffff */
[----:B------:R-:W-:-:S00]  /*0270*/  NOP ;  /* 0x0000000000007918 */ /* 0x000fc00000000000 */
        /* <DEDUP_REMOVED lines=8> */
.L_x_396:


//--------------------- .text._Z7reduce6IdLj2ELb0EEvPT_S1_j --------------------------
	.section	.text._Z7reduce6IdLj2ELb0EEvPT_S1_j,"ax",@progbits
	.align	128
        .global         _Z7reduce6IdLj2ELb0EEvPT_S1_j
        .type           _Z7reduce6IdLj2ELb0EEvPT_S1_j,@function
        .size           _Z7reduce6IdLj2ELb0EEvPT_S1_j,(.L_x_397 - _Z7reduce6IdLj2ELb0EEvPT_S1_j)
        .other          _Z7reduce6IdLj2ELb0EEvPT_S1_j,@"STO_CUDA_ENTRY STV_DEFAULT"
_Z7reduce6IdLj2ELb0EEvPT_S1_j:
.text._Z7reduce6IdLj2ELb0EEvPT_S1_j:
        /* <DEDUP_REMOVED lines=14> */
.L_x_6:
[C---:B------:R-:W-:Y:S02]  /*00e0*/  VIADD R7, R0.reuse, 0x2 ;  /* 0x0000000200077836 */ /* 0x040fe40000000000 */
[----:B-1----:R-:W-:-:S03]  /*00f0*/  IMAD.WIDE.U32 R4, R0, 0x8, R8 ;  /* 0x0000000800047825 */ /* 0x002fc600078e0008 */
[----:B------:R-:W-:-:S03]  /*0100*/  ISETP.GE.U32.AND P0, PT, R7, UR8, PT ;  /* 0x0000000807007c0c */ /* 0x000fc6000bf06070 */
[----:B------:R-:W2:Y:S10]  /*0110*/  LDG.E.64 R4, desc[UR6][R4.64] ;  /* 0x0000000604047981 */ /* 0x000eb4000c1e1b00 */
[----:B------:R-:W-:-:S06]  /*0120*/  @!P0 IMAD.WIDE.U32 R6, R7, 0x8, R8 ;  /* 0x0000000807068825 */ /* 0x000fcc00078e0008 */
[----:B------:R-:W3:Y:S01]  /*0130*/  @!P0 LDG.E.64 R6, desc[UR6][R6.64] ;  /* 0x0000000606068981 */ /* 0x000ee2000c1e1b00 */
[----:B0-----:R-:W-:-:S05]  /*0140*/  IMAD R0, R13, 0x4, R0 ;  /* 0x000000040d007824 */ /* 0x001fca00078e0200 */
[----:B------:R-:W-:Y:S01]  /*0150*/  ISETP.GE.U32.AND P1, PT, R0, UR8, PT ;  /* 0x0000000800007c0c */ /* 0x000fe2000bf26070 */
[----:B--2---:R-:W-:-:S08]  /*0160*/  DADD R2, R4, R2 ;  /* 0x0000000004027229 */ /* 0x004fd00000000002 */
[----:B---3--:R-:W-:-:S04]  /*0170*/  @!P0 DADD R2, R2, R6 ;  /* 0x0000000002028229 */ /* 0x008fc80000000006 */
[----:B------:R-:W-:Y:S07]  /*0180*/  @!P1 BRA `(.L_x_6) ;  /* 0xfffffffc00d49947 */ /* 0x000fee000383ffff */
.L_x_5:
[----:B------:R-:W-:Y:S05]  /*0190*/  BSYNC.RECONVERGENT B0 ;  /* 0x0000000000007941 */ /* 0x000fea0003800200 */
.L_x_4:
[----:B------:R-:W0:Y:S01]  /*01a0*/  S2UR UR5, SR_CgaCtaId ;  /* 0x00000000000579c3 */ /* 0x000e220000008800 */
[----:B------:R-:W-:Y:S01]  /*01b0*/  UMOV UR4, 0x400 ;  /* 0x0000040000047882 */ /* 0x000fe20000000000 */
[----:B------:R-:W-:Y:S01]  /*01c0*/  ISETP.GT.U32.AND P0, PT, R10, 0x1f, PT ;  /* 0x0000001f0a00780c */ /* 0x000fe20003f04070 */
[----:B0-----:R-:W-:-:S06]  /*01d0*/  ULEA UR4, UR5, UR4, 0x18 ;  /* 0x0000000405047291 */ /* 0x001fcc000f8ec0ff */
[----:B------:R-:W-:-:S05]  /*01e0*/  LEA R7, R10, UR4, 0x3 ;  /* 0x000000040a077c11 */ /* 0x000fca000f8e18ff */
[----:B------:R0:W-:Y:S01]  /*01f0*/  STS.64 [R7], R2 ;  /* 0x0000000207007388 */ /* 0x0001e20000000a00 */
[----:B------:R-:W-:Y:S06]  /*0200*/  BAR.SYNC.DEFER_BLOCKING 0x0 ;  /* 0x0000000000007b1d */ /* 0x000fec0000010000 */
[----:B------:R-:W-:Y:S05]  /*0210*/  @P0 EXIT ;  /* 0x000000000000094d */ /* 0x000fea0003800000 */
[----:B------:R-:W1:Y:S01]  /*0220*/  LDS.64 R4, [R7+0x8] ;  /* 0x0000080007047984 */ /* 0x000e620000000a00 */
[----:B------:R-:W-:Y:S01]  /*0230*/  ISETP.NE.AND P0, PT, R10, RZ, PT ;  /* 0x000000ff0a00720c */ /* 0x000fe20003f05270 */
[----:B-1----:R-:W-:-:S07]  /*0240*/  DADD R4, R4, R2 ;  /* 0x0000000004047229 */ /* 0x002fce0000000002 */
[----:B------:R1:W-:Y:S05]  /*0250*/  STS.64 [R7], R4 ;  /* 0x0000000407007388 */ /* 0x0003ea0000000a00 */
[----:B------:R-:W-:Y:S05]  /*0260*/  @P0 EXIT ;  /* 0x000000000000094d */ /* 0x000fea0003800000 */
[----:B0-----:R-:W0:Y:S01]  /*0270*/  LDS.64 R2, [UR4] ;  /* 0x00000004ff027984 */ /* 0x001e220008000a00 */
[----:B-1----:R-:W1:Y:S02]  /*0280*/  LDC.64 R4, c[0x0][0x388] ;  /* 0x0000e200ff047b82 */ /* 0x002e640000000a00 */
[----:B-1----:R-:W-:-:S05]  /*0290*/  IMAD.WIDE.U32 R4, R11, 0x8, R4 ;  /* 0x000000080b047825 */ /* 0x002fca00078e0004 */
[----:B0-----:R-:W-:Y:S01]  /*02a0*/  STG.E.64 desc[UR6][R4.64], R2 ;  /* 0x0000000204007986 */ /* 0x001fe2000c101b06 */
[----:B------:R-:W-:Y:S05]  /*02b0*/  EXIT ;  /* 0x000000000000794d */ /* 0x000fea0003800000 */
.L_x_7:
        /* <DEDUP_REMOVED lines=12> */
.L_x_397:


//--------------------- .text._Z7reduce6IdLj4ELb0EEvPT_S1_j --------------------------
	.section	.text._Z7reduce6IdLj4ELb0EEvPT_S1_j,"ax",@progbits
	.align	128
        .global         _Z7reduce6IdLj4ELb0EEvPT_S1_j
        .type           _Z7reduce6IdLj4ELb0EEvPT_S1_j,@function
        .size           _Z7reduce6IdLj4ELb0EEvPT_S1_j,(.L_x_398 - _Z7reduce6IdLj4ELb0EEvPT_S1_j)
        .other          _Z7reduce6IdLj4ELb0EEvPT_S1_j,@"STO_CUDA_ENTRY STV_DEFAULT"
_Z7reduce6IdLj4ELb0EEvPT_S1_j:
.text._Z7reduce6IdLj4ELb0EEvPT_S1_j:
        /* <DEDUP_REMOVED lines=12> */
[----:B------:R-:W-:Y:S01]  /*00c0*/  IMAD.MOV.U32 R11, RZ, RZ, R4 ;  /* 0x000000ffff0b7224 */ /* 0x000fe200078e0004 */
[----:B------:R-:W-:-:S06]  /*00d0*/  CS2R R2, SRZ ;  /* 0x0000000000027805 */ /* 0x000fcc000001ff00 */
[----:B------:R-:W1:Y:S02]  /*00e0*/  LDC.64 R8, c[0x0][0x380] ;  /* 0x0000e000ff087b82 */ /* 0x000e640000000a00 */
.L_x_10:
        /* <DEDUP_REMOVED lines=11> */
.L_x_9:
[----:B------:R-:W-:Y:S05]  /*01a0*/  BSYNC.RECONVERGENT B0 ;  /* 0x0000000000007941 */ /* 0x000fea0003800200 */
.L_x_8:
        /* <DEDUP_REMOVED lines=11> */
[----:B------:R-:W-:Y:S04]  /*0260*/  STS.64 [R7], R4 ;  /* 0x0000000407007388 */ /* 0x000fe80000000a00 */
[----:B0-----:R-:W0:Y:S02]  /*0270*/  LDS.64 R2, [R7+0x8] ;  /* 0x0000080007027984 */ /* 0x001e240000000a00 */
[----:B0-----:R-:W-:-:S07]  /*0280*/  DADD R2, R4, R2 ;  /* 0x0000000004027229 */ /* 0x001fce0000000002 */
[----:B------:R0:W-:Y:S01]  /*0290*/  STS.64 [R7], R2 ;  /* 0x0000000207007388 */ /* 0x0001e20000000a00 */
[----:B------:R-:W-:Y:S05]  /*02a0*/  @P0 EXIT ;  /* 0x000000000000094d */ /* 0x000fea0003800000 */
[----:B0-----:R-:W0:Y:S01]  /*02b0*/  LDS.64 R2, [UR4] ;  /* 0x00000004ff027984 */ /* 0x001e220008000a00 */
[----:B------:R-:W1:Y:S02]  /*02c0*/  LDC.64 R4, c[0x0][0x388] ;  /* 0x0000e200ff047b82 */ /* 0x000e640000000a00 */
[----:B-1----:R-:W-:-:S05]  /*02d0*/  IMAD.WIDE.U32 R4, R0, 0x8, R4 ;  /* 0x0000000800047825 */ /* 0x002fca00078e0004 */
[----:B0-----:R-:W-:Y:S01]  /*02e0*/  STG.E.64 desc[UR6][R4.64], R2 ;  /* 0x0000000204007986 */ /* 0x001fe2000c101b06 */
[----:B------:R-:W-:Y:S05]  /*02f0*/  EXIT ;  /* 0x000000000000794d */ /* 0x000fea0003800000 */
.L_x_11:
        /* <DEDUP_REMOVED lines=16> */
.L_x_398:


//--------------------- .text._Z7reduce6IdLj8ELb0EEvPT_S1_j --------------------------
	.section	.text._Z7reduce6IdLj8ELb0EEvPT_S1_j,"ax",@progbits
	.align	128
        .global         _Z7reduce6IdLj8ELb0EEvPT_S1_j
        .type           _Z7reduce6IdLj8ELb0EEvPT_S1_j,@function
        .size           _Z7reduce6IdLj8ELb0EEvPT_S1_j,(.L_x_399 - _Z7reduce6IdLj8ELb0EEvPT_S1_j)
        .other          _Z7reduce6IdLj8ELb0EEvPT_S1_j,@"STO_CUDA_ENTRY STV_DEFAULT"
_Z7reduce6IdLj8ELb0EEvPT_S1_j:
.text._Z7reduce6IdLj8ELb0EEvPT_S1_j:
        /* <DEDUP_REMOVED lines=14> */
.L_x_14:
        /* <DEDUP_REMOVED lines=11> */
.L_x_13:
[----:B------:R-:W-:Y:S05]  /*0190*/  BSYNC.RECONVERGENT B0 ;  /* 0x0000000000007941 */ /* 0x000fea0003800200 */
.L_x_12:
        /* <DEDUP_REMOVED lines=14> */
[----:B------:R-:W-:Y:S04]  /*0280*/  STS.64 [R11], R4 ;  /* 0x000000040b007388 */ /* 0x000fe80000000a00 */
[----:B------:R-:W0:Y:S02]  /*0290*/  LDS.64 R8, [R11+0x8] ;  /* 0x000008000b087984 */ /* 0x000e240000000a00 */
[----:B0-----:R-:W-:-:S07]  /*02a0*/  DADD R8, R4, R8 ;  /* 0x0000000004087229 */ /* 0x001fce0000000008 */
[----:B------:R0:W-:Y:S01]  /*02b0*/  STS.64 [R11], R8 ;  /* 0x000000080b007388 */ /* 0x0001e20000000a00 */
[----:B------:R-:W-:Y:S05]  /*02c0*/  @P0 EXIT ;  /* 0x000000000000094d */ /* 0x000fea0003800000 */
[----:B------:R-:W1:Y:S01]  /*02d0*/  LDS.64 R2, [UR4] ;  /* 0x00000004ff027984 */ /* 0x000e620008000a00 */
[----:B------:R-:W2:Y:S02]  /*02e0*/  LDC.64 R4, c[0x0][0x388] ;  /* 0x0000e200ff047b82 */ /* 0x000ea40000000a00 */
[----:B--2---:R-:W-:-:S05]  /*02f0*/  IMAD.WIDE.U32 R4, R0, 0x8, R4 ;  /* 0x0000000800047825 */ /* 0x004fca00078e0004 */
[----:B-1----:R-:W-:Y:S01]  /*0300*/  STG.E.64 desc[UR6][R4.64], R2 ;  /* 0x0000000204007986 */ /* 0x002fe2000c101b06 */
[----:B------:R-:W-:Y:S05]  /*0310*/  EXIT ;  /* 0x000000000000794d */ /* 0x000fea0003800000 */
.L_x_15:
        /* <DEDUP_REMOVED lines=14> */
.L_x_399:


//--------------------- .text._Z7reduce6IdLj16ELb0EEvPT_S1_j --------------------------
	.section	.text._Z7reduce6IdLj16ELb0EEvPT_S1_j,"ax",@progbits
	.align	128
        .global         _Z7reduce6IdLj16ELb0EEvPT_S1_j
        .type           _Z7reduce6IdLj16ELb0EEvPT_S1_j,@function
        .size           _Z7reduce6IdLj16ELb0EEvPT_S1_j,(.L_x_400 - _Z7reduce6IdLj16ELb0EEvPT_S1_j)
        .other          _Z7reduce6IdLj16ELb0EEvPT_S1_j,@"STO_CUDA_ENTRY STV_DEFAULT"
_Z7reduce6IdLj16ELb0EEvPT_S1_j:
.text._Z7reduce6IdLj16ELb0EEvPT_S1_j:
        /* <DEDUP_REMOVED lines=14> */
.L_x_18:
        /* <DEDUP_REMOVED lines=11> */
.L_x_17:
[----:B------:R-:W-:Y:S05]  /*0190*/  BSYNC.RECONVERGENT B0 ;  /* 0x0000000000007941 */ /* 0x000fea0003800200 */
.L_x_16:
        /* <DEDUP_REMOVED lines=27> */
.L_x_19:
        /* <DEDUP_REMOVED lines=11> */
.L_x_400:


//--------------------- .text._Z7reduce6IdLj32ELb0EEvPT_S1_j --------------------------
	.section	.text._Z7reduce6IdLj32ELb0EEvPT_S1_j,"ax",@progbits
	.align	128
        .global         _Z7reduce6IdLj32ELb0EEvPT_S1_j
        .type           _Z7reduce6IdLj32ELb0EEvPT_S1_j,@function
        .size           _Z7reduce6IdLj32ELb0EEvPT_S1_j,(.L_x_401 - _Z7reduce6IdLj32ELb0EEvPT_S1_j)
        .other          _Z7reduce6IdLj32ELb0EEvPT_S1_j,@"STO_CUDA_ENTRY STV_DEFAULT"
_Z7reduce6IdLj32ELb0EEvPT_S1_j:
.text._Z7reduce6IdLj32ELb0EEvPT_S1_j:
        /* <DEDUP_REMOVED lines=14> */
.L_x_22:
        /* <DEDUP_REMOVED lines=11> */
.L_x_21:
[----:B------:R-:W-:Y:S05]  /*0190*/  BSYNC.RECONVERGENT B0 ;  /* 0x0000000000007941 */ /* 0x000fea0003800200 */
.L_x_20:
        /* <DEDUP_REMOVED lines=30> */
.L_x_23:
        /* <DEDUP_REMOVED lines=16> */
.L_x_401:


//--------------------- .text._Z7reduce6IdLj64ELb0EEvPT_S1_j --------------------------
	.section	.text._Z7reduce6IdLj64ELb0EEvPT_S1_j,"ax",@progbits
	.align	128
        .global         _Z7reduce6IdLj64ELb0EEvPT_S1_j
        .type           _Z7reduce6IdLj64ELb0EEvPT_S1_j,@function
        .size           _Z7reduce6IdLj64ELb0EEvPT_S1_j,(.L_x_402 - _Z7reduce6IdLj64ELb0EEvPT_S1_j)
        .other          _Z7reduce6IdLj64ELb0EEvPT_S1_j,@"STO_CUDA_ENTRY STV_DEFAULT"
_Z7reduce6IdLj64ELb0EEvPT_S1_j:
.text._Z7reduce6IdLj64ELb0EEvPT_S1_j:
        /* <DEDUP_REMOVED lines=14> */
.L_x_26:
        /* <DEDUP_REMOVED lines=11> */
.L_x_25:
[----:B------:R-:W-:Y:S05]  /*0190*/  BSYNC.RECONVERGENT B0 ;  /* 0x0000000000007941 */ /* 0x000fea0003800200 */
.L_x_24:
        /* <DEDUP_REMOVED lines=33> */
.L_x_27:
        /* <DEDUP_REMOVED lines=13> */
.L_x_402:


//--------------------- .text._Z7reduce6IdLj128ELb0EEvPT_S1_j --------------------------
	.section	.text._Z7reduce6IdLj128ELb0EEvPT_S1_j,"ax",@progbits
	.align	128
        .global         _Z7reduce6IdLj128ELb0EEvPT_S1_j
        .type           _Z7reduce6IdLj128ELb0EEvPT_S1_j,@function
        .size           _Z7reduce6IdLj128ELb0EEvPT_S1_j,(.L_x_403 - _Z7reduce6IdLj128ELb0EEvPT_S1_j)
        .other          _Z7reduce6IdLj128ELb0EEvPT_S1_j,@"STO_CUDA_ENTRY STV_DEFAULT"
_Z7reduce6IdLj128ELb0EEvPT_S1_j:
.text._Z7reduce6IdLj128ELb0EEvPT_S1_j:
        /* <DEDUP_REMOVED lines=14> */
.L_x_30:
        /* <DEDUP_REMOVED lines=11> */
.L_x_29:
[----:B------:R-:W-:Y:S05]  /*0190*/  BSYNC.RECONVERGENT B0 ;  /* 0x0000000000007941 */ /* 0x000fea0003800200 */
.L_x_28:
[----:B------:R-:W0:Y:S01]  /*01a0*/  S2UR UR5, SR_CgaCtaId ;  /* 0x00000000000579c3 */ /* 0x000e220000008800 */
[----:B------:R-:W-:Y:S01]  /*01b0*/  UMOV UR4, 0x400 ;  /* 0x0000040000047882 */ /* 0x000fe20000000000 */
[C---:B------:R-:W-:Y:S01]  /*01c0*/  ISETP.GT.U32.AND P0, PT, R3.reuse, 0x3f, PT ;  /* 0x0000003f0300780c */ /* 0x040fe20003f04070 */
[----:B------:R-:W-:Y:S01]  /*01d0*/  IMAD.MOV.U32 R8, RZ, RZ, R4 ;  /* 0x000000ffff087224 */ /* 0x000fe200078e0004 */
[----:B------:R-:W-:Y:S01]  /*01e0*/  ISETP.GT.U32.AND P1, PT, R3, 0x1f, PT ;  /* 0x0000001f0300780c */ /* 0x000fe20003f24070 */
[----:B------:R-:W-:Y:S01]  /*01f0*/  IMAD.MOV.U32 R9, RZ, RZ, R5 ;  /* 0x000000ffff097224 */ /* 0x000fe200078e0005 */
[----:B0-----:R-:W-:-:S06]  /*0200*/  ULEA UR4, UR5, UR4, 0x18 ;  /* 0x0000000405047291 */ /* 0x001fcc000f8ec0ff */
[----:B------:R-:W-:-:S05]  /*0210*/  LEA R2, R3, UR4, 0x3 ;  /* 0x0000000403027c11 */ /* 0x000fca000f8e18ff */
[----:B------:R-:W-:Y:S01]  /*0220*/  STS.64 [R2], R4 ;  /* 0x0000000402007388 */ /* 0x000fe20000000a00 */
[----:B------:R-:W-:Y:S06]  /*0230*/  BAR.SYNC.DEFER_BLOCKING 0x0 ;  /* 0x0000000000007b1d */ /* 0x000fec0000010000 */
[----:B------:R-:W0:Y:S02]  /*0240*/  @!P0 LDS.64 R6, [R2+0x200] ;  /* 0x0002000002068984 */ /* 0x000e240000000a00 */
[----:B0-----:R-:W-:-:S07]  /*0250*/  @!P0 DADD R8, R6, R8 ;  /* 0x0000000006088229 */ /* 0x001fce0000000008 */
[----:B------:R0:W-:Y:S01]  /*0260*/  @!P0 STS.64 [R2], R8 ;  /* 0x0000000802008388 */ /* 0x0001e20000000a00 */
[----:B------:R-:W-:Y:S06]  /*0270*/  BAR.SYNC.DEFER_BLOCKING 0x0 ;  /* 0x0000000000007b1d */ /* 0x000fec0000010000 */
[----:B------:R-:W-:Y:S05]  /*0280*/  @P1 EXIT ;  /* 0x000000000000194d */ /* 0x000fea0003800000 */
[----:B------:R-:W1:Y:S01]  /*0290*/  LDS.64 R4, [R2+0x100] ;  /* 0x0001000002047984 */ /* 0x000e620000000a00 */
[----:B------:R-:W-:Y:S01]  /*02a0*/  ISETP.NE.AND P0, PT, R3, RZ, PT ;  /* 0x000000ff0300720c */ /* 0x000fe20003f05270 */
[----:B-1----:R-:W-:-:S07]  /*02b0*/  DADD R4, R4, R8 ;  /* 0x0000000004047229 */ /* 0x002fce0000000008 */
[----:B------:R-:W-:Y:S04]  /*02c0*/  STS.64 [R2], R4 ;  /* 0x0000000402007388 */ /* 0x000fe80000000a00 */
[----:B------:R-:W1:Y:S02]  /*02d0*/  LDS.64 R6, [R2+0x80] ;  /* 0x0000800002067984 */ /* 0x000e640000000a00 */
        /* <DEDUP_REMOVED lines=20> */
.L_x_31:
        /* <DEDUP_REMOVED lines=14> */
.L_x_403:


//--------------------- .text._Z7reduce6IdLj256ELb0EEvPT_S1_j --------------------------
	.section	.text._Z7reduce6IdLj256ELb0EEvPT_S1_j,"ax",@progbits
	.align	128
        .global         _Z7reduce6IdLj256ELb0EEvPT_S1_j
        .type           _Z7reduce6IdLj256ELb0EEvPT_S1_j,@function
        .size           _Z7reduce6IdLj256ELb0EEvPT_S1_j,(.L_x_404 - _Z7reduce6IdLj256ELb0EEvPT_S1_j)
        .other          _Z7reduce6IdLj256ELb0EEvPT_S1_j,@"STO_CUDA_ENTRY STV_DEFAULT"
_Z7reduce6IdLj256ELb0EEvPT_S1_j:
.text._Z7reduce6IdLj256ELb0EEvPT_S1_j:
        /* <DEDUP_REMOVED lines=14> */
.L_x_34:
        /* <DEDUP_REMOVED lines=11> */
.L_x_33:
[----:B------:R-:W-:Y:S05]  /*0190*/  BSYNC.RECONVERGENT B0 ;  /* 0x0000000000007941 */ /* 0x000fea0003800200 */
.L_x_32:
        /* <DEDUP_REMOVED lines=12> */
[----:B------:R-:W-:Y:S01]  /*0260*/  @!P1 STS.64 [R2], R8 ;  /* 0x0000000802009388 */ /* 0x000fe20000000a00 */
[----:B------:R-:W-:Y:S01]  /*0270*/  BAR.SYNC.DEFER_BLOCKING 0x0 ;  /* 0x0000000000007b1d */ /* 0x000fe20000010000 */
[----:B------:R-:W-:-:S05]  /*0280*/  ISETP.GT.U32.AND P1, PT, R3, 0x1f, PT ;  /* 0x0000001f0300780c */ /* 0x000fca0003f24070 */
        /* <DEDUP_REMOVED lines=30> */
.L_x_35:
        /* <DEDUP_REMOVED lines=9> */
.L_x_404:


//--------------------- .text._Z7reduce6IdLj512ELb0EEvPT_S1_j --------------------------
	.section	.text._Z7reduce6IdLj512ELb0EEvPT_S1_j,"ax",@progbits
	.align	128
        .global         _Z7reduce6IdLj512ELb0EEvPT_S1_j
        .type           _Z7reduce6IdLj512ELb0EEvPT_S1_j,@function
        .size           _Z7reduce6IdLj512ELb0EEvPT_S1_j,(.L_x_405 - _Z7reduce6IdLj512ELb0EEvPT_S1_j)
        .other          _Z7reduce6IdLj512ELb0EEvPT_S1_j,@"STO_CUDA_ENTRY STV_DEFAULT"
_Z7reduce6IdLj512ELb0EEvPT_S1_j:
.text._Z7reduce6IdLj512ELb0EEvPT_S1_j:
[----:B------:R-:W-:Y:S01]  /*0000*/  LDC R1, c[0x0][0x37c] ;  /* 0x0000df00ff017b82 */ /* 0x000fe20000000800 */
[----:B------:R-:W0:Y:S01]  /*0010*/  S2R R0, SR_CTAID.X ;  /* 0x0000000000007919 */ /* 0x000e220000002500 */
[----:B------:R-:W1:Y:S01]  /*0020*/  LDCU UR4, c[0x0][0x390] ;  /* 0x00007200ff0477ac */ /* 0x000e620008000800 */
[----:B------:R-:W-:Y:S01]  /*0030*/  BSSY.RECONVERGENT B0, `(.L_x_36) ;  /* 0x0000017000007945 */ /* 0x000fe20003800200 */
[----:B------:R-:W-:Y:S01]  /*0040*/  CS2R R4, SRZ ;  /* 0x0000000000047805 */ /* 0x000fe2000001ff00 */
[----:B------:R-:W2:Y:S01]  /*0050*/  S2R R2, SR_TID.X ;  /* 0x0000000000027919 */ /* 0x000ea20000002100 */
[----:B------:R-:W3:Y:S01]  /*0060*/  LDCU.64 UR6, c[0x0][0x358] ;  /* 0x00006b00ff0677ac */ /* 0x000ee20008000a00 */
[----:B------:R-:W4:Y:S01]  /*0070*/  LDCU UR8, c[0x0][0x390] ;  /* 0x00007200ff0877ac */ /* 0x000f220008000800 */
[----:B0-----:R-:W-:-:S05]  /*0080*/  IMAD.SHL.U32 R3, R0, 0x400, RZ ;  /* 0x0000040000037824 */ /* 0x001fca00078e00ff */
[----:B--2---:R-:W-:-:S04]  /*0090*/  LOP3.LUT R3, R3, R2, RZ, 0xfc, !PT ;  /* 0x0000000203037212 */ /* 0x004fc800078efcff */
[----:B-1----:R-:W-:-:S13]  /*00a0*/  ISETP.GE.U32.AND P0, PT, R3, UR4, PT ;  /* 0x0000000403007c0c */ /* 0x002fda000bf06070 */
[----:B---34-:R-:W-:Y:S05]  /*00b0*/  @P0 BRA `(.L_x_37) ;  /* 0x0000000000380947 */ /* 0x018fea0003800000 */
[----:B------:R-:W0:Y:S01]  /*00c0*/  LDC R12, c[0x0][0x370] ;  /* 0x0000dc00ff0c7b82 */ /* 0x000e220000000800 */
[----:B------:R-:W-:-:S07]  /*00d0*/  CS2R R4, SRZ ;  /* 0x0000000000047805 */ /* 0x000fce000001ff00 */
[----:B------:R-:W1:Y:S02]  /*00e0*/  LDC.64 R10, c[0x0][0x380] ;  /* 0x0000e000ff0a7b82 */ /* 0x000e640000000a00 */
.L_x_38:
        /* <DEDUP_REMOVED lines=11> */
.L_x_37:
[----:B------:R-:W-:Y:S05]  /*01a0*/  BSYNC.RECONVERGENT B0 ;  /* 0x0000000000007941 */ /* 0x000fea0003800200 */
.L_x_36:
        /* <DEDUP_REMOVED lines=50> */
.L_x_39:
        /* <DEDUP_REMOVED lines=11> */
.L_x_405:


//--------------------- .text._Z7reduce6IdLj1ELb1EEvPT_S1_j --------------------------
	.section	.text._Z7reduce6IdLj1ELb1EEvPT_S1_j,"ax",@progbits
	.align	128
        .global         _Z7reduce6IdLj1ELb1EEvPT_S1_j
        .type           _Z7reduce6IdLj1ELb1EEvPT_S1_j,@function
        .size           _Z7reduce6IdLj1ELb1EEvPT_S1_j,(.L_x_406 - _Z7reduce6IdLj1ELb1EEvPT_S1_j)
        .other          _Z7reduce6IdLj1ELb1EEvPT_S1_j,@"STO_CUDA_ENTRY STV_DEFAULT"
_Z7reduce6IdLj1ELb1EEvPT_S1_j:
.text._Z7reduce6IdLj1ELb1EEvPT_S1_j:
[----:B------:R-:W-:Y:S01]  /*0000*/  LDC R1, c[0x0][0x37c] ;  /* 0x0000df00ff017b82 */ /* 0x000fe20000000800 */
[----:B------:R-:W0:Y:S01]  /*0010*/  S2R R12, SR_TID.X ;  /* 0x00000000000c7919 */ /* 0x000e220000002100 */
[----:B------:R-:W1:Y:S01]  /*0020*/  LDCU UR8, c[0x0][0x390] ;  /* 0x00007200ff0877ac */ /* 0x000e620008000800 */
[----:B------:R-:W-:Y:S01]  /*0030*/  BSSY.RECONVERGENT B0, `(.L_x_40) ;  /* 0x0000012000007945 */ /* 0x000fe20003800200 */
[----:B------:R-:W-:Y:S01]  /*0040*/  CS2R R2, SRZ ;  /* 0x0000000000027805 */ /* 0x000fe2000001ff00 */
[----:B------:R-:W0:Y:S01]  /*0050*/  S2R R13, SR_CTAID.X ;  /* 0x00000000000d7919 */ /* 0x000e220000002500 */
[----:B------:R-:W2:Y:S01]  /*0060*/  LDCU.64 UR6, c[0x0][0x358] ;  /* 0x00006b00ff0677ac */ /* 0x000ea20008000a00 */
[----:B0-----:R-:W-:-:S05]  /*0070*/  IMAD R0, R13, 0x2, R12 ;  /* 0x000000020d007824 */ /* 0x001fca00078e020c */
[----:B-1----:R-:W-:-:S13]  /*0080*/  ISETP.GE.U32.AND P0, PT, R0, UR8, PT ;  /* 0x0000000800007c0c */ /* 0x002fda000bf06070 */
[----:B--2---:R-:W-:Y:S05]  /*0090*/  @P0 BRA `(.L_x_41) ;  /* 0x00000000002c0947 */ /* 0x004fea0003800000 */
[----:B------:R-:W0:Y:S01]  /*00a0*/  LDC R15, c[0x0][0x370] ;  /* 0x0000dc00ff0f7b82 */ /* 0x000e220000000800 */
[----:B------:R-:W-:-:S07]  /*00b0*/  CS2R R2, SRZ ;  /* 0x0000000000027805 */ /* 0x000fce000001ff00 */
[----:B------:R-:W1:Y:S02]  /*00c0*/  LDC.64 R10, c[0x0][0x380] ;  /* 0x0000e000ff0a7b82 */ /* 0x000e640000000a00 */
.L_x_42:
[----:B-1----:R-:W-:-:S05]  /*00d0*/  IMAD.WIDE.U32 R4, R0, 0x8, R10 ;  /* 0x0000000800047825 */ /* 0x002fca00078e000a */
[----:B------:R-:W2:Y:S04]  /*00e0*/  LDG.E.64 R6, desc[UR6][R4.64] ;  /* 0x0000000604067981 */ /* 0x000ea8000c1e1b00 */
[----:B------:R-:W3:Y:S01]  /*00f0*/  LDG.E.64 R8, desc[UR6][R4.64+0x8] ;  /* 0x0000080604087981 */ /* 0x000ee2000c1e1b00 */
[----:B0-----:R-:W-:-:S05]  /*0100*/  IMAD R0, R15, 0x2, R0 ;  /* 0x000000020f007824 */ /* 0x001fca00078e0200 */
[----:B------:R-:W-:Y:S01]  /*0110*/  ISETP.GE.U32.AND P0, PT, R0, UR8, PT ;  /* 0x0000000800007c0c */ /* 0x000fe2000bf06070 */
[----:B--2---:R-:W-:-:S08]  /*0120*/  DADD R2, R6, R2 ;  /* 0x0000000006027229 */ /* 0x004fd00000000002 */
[----:B---3--:R-:W-:-:S04]  /*0130*/  DADD R2, R2, R8 ;  /* 0x0000000002027229 */ /* 0x008fc80000000008 */
[----:B------:R-:W-:Y:S07]  /*0140*/  @!P0 BRA `(.L_x_42) ;  /* 0xfffffffc00e08947 */ /* 0x000fee000383ffff */
.L_x_41:
[----:B------:R-:W-:Y:S05]  /*0150*/  BSYNC.RECONVERGENT B0 ;  /* 0x0000000000007941 */ /* 0x000fea0003800200 */
.L_x_40:
        /* <DEDUP_REMOVED lines=13> */
.L_x_43:
        /* <DEDUP_REMOVED lines=13> */
.L_x_406:


//--------------------- .text._Z7reduce6IdLj2ELb1EEvPT_S1_j --------------------------
	.section	.text._Z7reduce6IdLj2ELb1EEvPT_S1_j,"ax",@progbits
	.align	128
        .global         _Z7reduce6IdLj2ELb1EEvPT_S1_j
        .type           _Z7reduce6IdLj2ELb1EEvPT_S1_j,@function
        .size           _Z7reduce6IdLj2ELb1EEvPT_S1_j,(.L_x_407 - _Z7reduce6IdLj2ELb1EEvPT_S1_j)
        .other          _Z7reduce6IdLj2ELb1EEvPT_S1_j,@"STO_CUDA_ENTRY STV_DEFAULT"
_Z7reduce6IdLj2ELb1EEvPT_S1_j:
.text._Z7reduce6IdLj2ELb1EEvPT_S1_j:
        /* <DEDUP_REMOVED lines=13> */
.L_x_46:
[----:B-1----:R-:W-:-:S04]  /*00d0*/  IMAD.WIDE.U32 R4, R0, 0x8, R8 ;  /* 0x0000000800047825 */ /* 0x002fc800078e0008 */
[----:B------:R-:W-:Y:S02]  /*00e0*/  VIADD R7, R0, 0x2 ;  /* 0x0000000200077836 */ /* 0x000fe40000000000 */
[----:B------:R-:W2:Y:S02]  /*00f0*/  LDG.E.64 R4, desc[UR6][R4.64] ;  /* 0x0000000604047981 */ /* 0x000ea4000c1e1b00 */
[----:B------:R-:W-:-:S06]  /*0100*/  IMAD.WIDE.U32 R6, R7, 0x8, R8 ;  /* 0x0000000807067825 */ /* 0x000fcc00078e0008 */
[----:B------:R-:W3:Y:S01]  /*0110*/  LDG.E.64 R6, desc[UR6][R6.64] ;  /* 0x0000000606067981 */ /* 0x000ee2000c1e1b00 */
[----:B0-----:R-:W-:-:S05]  /*0120*/  IMAD R0, R13, 0x4, R0 ;  /* 0x000000040d007824 */ /* 0x001fca00078e0200 */
[----:B------:R-:W-:Y:S01]  /*0130*/  ISETP.GE.U32.AND P0, PT, R0, UR8, PT ;  /* 0x0000000800007c0c */ /* 0x000fe2000bf06070 */
[----:B--2---:R-:W-:-:S08]  /*0140*/  DADD R2, R4, R2 ;  /* 0x0000000004027229 */ /* 0x004fd00000000002 */
[----:B---3--:R-:W-:-:S04]  /*0150*/  DADD R2, R2, R6 ;  /* 0x0000000002027229 */ /* 0x008fc80000000006 */
[----:B------:R-:W-:Y:S07]  /*0160*/  @!P0 BRA `(.L_x_46) ;  /* 0xfffffffc00d88947 */ /* 0x000fee000383ffff */
.L_x_45:
[----:B------:R-:W-:Y:S05]  /*0170*/  BSYNC.RECONVERGENT B0 ;  /* 0x0000000000007941 */ /* 0x000fea0003800200 */
.L_x_44:
        /* <DEDUP_REMOVED lines=18> */
.L_x_47:
        /* <DEDUP_REMOVED lines=14> */
.L_x_407:


//--------------------- .text._Z7reduce6IdLj4ELb1EEvPT_S1_j --------------------------
	.section	.text._Z7reduce6IdLj4ELb1EEvPT_S1_j,"ax",@progbits
	.align	128
        .global         _Z7reduce6IdLj4ELb1EEvPT_S1_j
        .type           _Z7reduce6IdLj4ELb1EEvPT_S1_j,@function
        .size           _Z7reduce6IdLj4ELb1EEvPT_S1_j,(.L_x_408 - _Z7reduce6IdLj4ELb1EEvPT_S1_j)
        .other          _Z7reduce6IdLj4ELb1EEvPT_S1_j,@"STO_CUDA_ENTRY STV_DEFAULT"
_Z7reduce6IdLj4ELb1EEvPT_S1_j:
.text._Z7reduce6IdLj4ELb1EEvPT_S1_j:
        /* <DEDUP_REMOVED lines=11> */
[----:B------:R-:W-:Y:S01]  /*00b0*/  IMAD.MOV.U32 R11, RZ, RZ, R4 ;  /* 0x000000ffff0b7224 */ /* 0x000fe200078e0004 */
[----:B------:R-:W-:-:S06]  /*00c0*/  CS2R R2, SRZ ;  /* 0x0000000000027805 */ /* 0x000fcc000001ff00 */
[----:B------:R-:W1:Y:S02]  /*00d0*/  LDC.64 R8, c[0x0][0x380] ;  /* 0x0000e000ff087b82 */ /* 0x000e640000000a00 */
.L_x_50:
        /* <DEDUP_REMOVED lines=10> */
.L_x_49:
[----:B------:R-:W-:Y:S05]  /*0180*/  BSYNC.RECONVERGENT B0 ;  /* 0x0000000000007941 */ /* 0x000fea0003800200 */
.L_x_48:
        /* <DEDUP_REMOVED lines=21> */
.L_x_51:
        /* <DEDUP_REMOVED lines=10> */
.L_x_408:


//--------------------- .text._Z7reduce6IdLj8ELb1EEvPT_S1_j --------------------------
	.section	.text._Z7reduce6IdLj8ELb1EEvPT_S1_j,"ax",@progbits
	.align	128
        .global         _Z7reduce6IdLj8ELb1EEvPT_S1_j
        .type           _Z7reduce6IdLj8ELb1EEvPT_S1_j,@function
        .size           _Z7reduce6IdLj8ELb1EEvPT_S1_j,(.L_x_409 - _Z7reduce6IdLj8ELb1EEvPT_S1_j)
        .other          _Z7reduce6IdLj8ELb1EEvPT_S1_j,@"STO_CUDA_ENTRY STV_DEFAULT"
_Z7reduce6IdLj8ELb1EEvPT_S1_j:
.text._Z7reduce6IdLj8ELb1EEvPT_S1_j:
        /* <DEDUP_REMOVED lines=13> */
.L_x_54:
        /* <DEDUP_REMOVED lines=10> */
.L_x_53:
[----:B------:R-:W-:Y:S05]  /*0170*/  BSYNC.RECONVERGENT B0 ;  /* 0x0000000000007941 */ /* 0x000fea0003800200 */
.L_x_52:
        /* <DEDUP_REMOVED lines=24> */
.L_x_55:
        /* <DEDUP_REMOVED lines=16> */
.L_x_409:


//--------------------- .text._Z7reduce6IdLj16ELb1EEvPT_S1_j --------------------------
	.section	.text._Z7reduce6IdLj16ELb1EEvPT_S1_j,"ax",@progbits
	.align	128
        .global         _Z7reduce6IdLj16ELb1EEvPT_S1_j
        .type           _Z7reduce6IdLj16ELb1EEvPT_S1_j,@function
        .size           _Z7reduce6IdLj16ELb1EEvPT_S1_j,(.L_x_410 - _Z7reduce6IdLj16ELb1EEvPT_S1_j)
        .other          _Z7reduce6IdLj16ELb1EEvPT_S1_j,@"STO_CUDA_ENTRY STV_DEFAULT"
_Z7reduce6IdLj16ELb1EEvPT_S1_j:
.text._Z7reduce6IdLj16ELb1EEvPT_S1_j:
        /* <DEDUP_REMOVED lines=13> */
.L_x_58:
        /* <DEDUP_REMOVED lines=10> */
.L_x_57:
[----:B------:R-:W-:Y:S05]  /*0170*/  BSYNC.RECONVERGENT B0 ;  /* 0x0000000000007941 */ /* 0x000fea0003800200 */
.L_x_56:
        /* <DEDUP_REMOVED lines=27> */
.L_x_59:
        /* <DEDUP_REMOVED lines=13> */
.L_x_410:


//--------------------- .text._Z7reduce6IdLj32ELb1EEvPT_S1_j --------------------------
	.section	.text._Z7reduce6IdLj32ELb1EEvPT_S1_j,"ax",@progbits
	.align	128
        .global         _Z7reduce6IdLj32ELb1EEvPT_S1_j
        .type           _Z7reduce6IdLj32ELb1EEvPT_S1_j,@function
        .size           _Z7reduce6IdLj32ELb1EEvPT_S1_j,(.L_x_411 - _Z7reduce6IdLj32ELb1EEvPT_S1_j)
        .other          _Z7reduce6IdLj32ELb1EEvPT_S1_j,@"STO_CUDA_ENTRY STV_DEFAULT"
_Z7reduce6IdLj32ELb1EEvPT_S1_j:
.text._Z7reduce6IdLj32ELb1EEvPT_S1_j:
        /* <DEDUP_REMOVED lines=13> */
.L_x_62:
        /* <DEDUP_REMOVED lines=10> */
.L_x_61:
[----:B------:R-:W-:Y:S05]  /*0170*/  BSYNC.RECONVERGENT B0 ;  /* 0x0000000000007941 */ /* 0x000fea0003800200 */
.L_x_60:
        /* <DEDUP_REMOVED lines=30> */
.L_x_63:
        /* <DEDUP_REMOVED lines=10> */
.L_x_411:


//--------------------- .text._Z7reduce6IdLj64ELb1EEvPT_S1_j --------------------------
	.section	.text._Z7reduce6IdLj64ELb1EEvPT_S1_j,"ax",@progbits
	.align	128
        .global         _Z7reduce6IdLj64ELb1EEvPT_S1_j
        .type           _Z7reduce6IdLj64ELb1EEvPT_S1_j,@function
        .size           _Z7reduce6IdLj64ELb1EEvPT_S1_j,(.L_x_412 - _Z7reduce6IdLj64ELb1EEvPT_S1_j)
        .other          _Z7reduce6IdLj64ELb1EEvPT_S1_j,@"STO_CUDA_ENTRY STV_DEFAULT"
_Z7reduce6IdLj64ELb1EEvPT_S1_j:
.text._Z7reduce6IdLj64ELb1EEvPT_S1_j:
        /* <DEDUP_REMOVED lines=13> */
.L_x_66:
        /* <DEDUP_REMOVED lines=10> */
.L_x_65:
[----:B------:R-:W-:Y:S05]  /*0170*/  BSYNC.RECONVERGENT B0 ;  /* 0x0000000000007941 */ /* 0x000fea0003800200 */
.L_x_64:
        /* <DEDUP_REMOVED lines=33> */
.L_x_67:
        /* <DEDUP_REMOVED lines=15> */
.L_x_412:


//--------------------- .text._Z7reduce6IdLj128ELb1EEvPT_S1_j --------------------------
	.section	.text._Z7reduce6IdLj128ELb1EEvPT_S1_j,"ax",@progbits
	.align	128
        .global         _Z7reduce6IdLj128ELb1EEvPT_S1_j
        .type           _Z7reduce6IdLj128ELb1EEvPT_S1_j,@function
        .size           _Z7reduce6IdLj128ELb1EEvPT_S1_j,(.L_x_413 - _Z7reduce6IdLj128ELb1EEvPT_S1_j)
        .other          _Z7reduce6IdLj128ELb1EEvPT_S1_j,@"STO_CUDA_ENTRY STV_DEFAULT"
_Z7reduce6IdLj128ELb1EEvPT_S1_j:
.text._Z7reduce6IdLj128ELb1EEvPT_S1_j:
        /* <DEDUP_REMOVED lines=13> */
.L_x_70:
        /* <DEDUP_REMOVED lines=10> */
.L_x_69:
[----:B------:R-:W-:Y:S05]  /*0170*/  BSYNC.RECONVERGENT B0 ;  /* 0x0000000000007941 */ /* 0x000fea0003800200 */
.L_x_68:
[----:B------:R-:W0:Y:S01]  /*0180*/  S2UR UR5, SR_CgaCtaId ;  /* 0x00000000000579c3 */ /* 0x000e220000008800 */
[----:B------:R-:W-:Y:S01]  /*0190*/  UMOV UR4, 0x400 ;  /* 0x0000040000047882 */ /* 0x000fe20000000000 */
[C---:B------:R-:W-:Y:S02]  /*01a0*/  ISETP.GT.U32.AND P0, PT, R3.reuse, 0x3f, PT ;  /* 0x0000003f0300780c */ /* 0x040fe40003f04070 */
[----:B------:R-:W-:Y:S01]  /*01b0*/  ISETP.GT.U32.AND P1, PT, R3, 0x1f, PT ;  /* 0x0000001f0300780c */ /* 0x000fe20003f24070 */
        /* <DEDUP_REMOVED lines=34> */
.L_x_71:
        /* <DEDUP_REMOVED lines=10> */
.L_x_413:


//--------------------- .text._Z7reduce6IdLj256ELb1EEvPT_S1_j --------------------------
	.section	.text._Z7reduce6IdLj256ELb1EEvPT_S1_j,"ax",@progbits
	.align	128
        .global         _Z7reduce6IdLj256ELb1EEvPT_S1_j
        .type           _Z7reduce6IdLj256ELb1EEvPT_S1_j,@function
        .size           _Z7reduce6IdLj256ELb1EEvPT_S1_j,(.L_x_414 - _Z7reduce6IdLj256ELb1EEvPT_S1_j)
        .other          _Z7reduce6IdLj256ELb1EEvPT_S1_j,@"STO_CUDA_ENTRY STV_DEFAULT"
_Z7reduce6IdLj256ELb1EEvPT_S1_j:
.text._Z7reduce6IdLj256ELb1EEvPT_S1_j:
        /* <DEDUP_REMOVED lines=13> */
.L_x_74:
        /* <DEDUP_REMOVED lines=10> */
.L_x_73:
[----:B------:R-:W-:Y:S05]  /*0170*/  BSYNC.RECONVERGENT B0 ;  /* 0x0000000000007941 */ /* 0x000fea0003800200 */
.L_x_72:
        /* <DEDUP_REMOVED lines=43> */
.L_x_75:
        /* <DEDUP_REMOVED lines=13> */
.L_x_414:


//--------------------- .text._Z7reduce6IdLj512ELb1EEvPT_S1_j --------------------------
	.section	.text._Z7reduce6IdLj512ELb1EEvPT_S1_j,"ax",@progbits
	.align	128
        .global         _Z7reduce6IdLj512ELb1EEvPT_S1_j
        .type           _Z7reduce6IdLj512ELb1EEvPT_S1_j,@function
        .size           _Z7reduce6IdLj512ELb1EEvPT_S1_j,(.L_x_415 - _Z7reduce6IdLj512ELb1EEvPT_S1_j)
        .other          _Z7reduce6IdLj512ELb1EEvPT_S1_j,@"STO_CUDA_ENTRY STV_DEFAULT"
_Z7reduce6IdLj512ELb1EEvPT_S1_j:
.text._Z7reduce6IdLj512ELb1EEvPT_S1_j:
[----:B------:R-:W-:Y:S01]  /*0000*/  LDC R1, c[0x0][0x37c] ;  /* 0x0000df00ff017b82 */ /* 0x000fe20000000800 */
[----:B------:R-:W0:Y:S01]  /*0010*/  S2R R0, SR_CTAID.X ;  /* 0x0000000000007919 */ /* 0x000e220000002500 */
[----:B------:R-:W1:Y:S01]  /*0020*/  LDCU UR8, c[0x0][0x390] ;  /* 0x00007200ff0877ac */ /* 0x000e620008000800 */
[----:B------:R-:W-:Y:S01]  /*0030*/  BSSY.RECONVERGENT B0, `(.L_x_76) ;  /* 0x0000015000007945 */ /* 0x000fe20003800200 */
[----:B------:R-:W-:Y:S01]  /*0040*/  CS2R R4, SRZ ;  /* 0x0000000000047805 */ /* 0x000fe2000001ff00 */
[----:B------:R-:W2:Y:S01]  /*0050*/  S2R R2, SR_TID.X ;  /* 0x0000000000027919 */ /* 0x000ea20000002100 */
[----:B------:R-:W3:Y:S01]  /*0060*/  LDCU.64 UR6, c[0x0][0x358] ;  /* 0x00006b00ff0677ac */ /* 0x000ee20008000a00 */
[----:B0-----:R-:W-:-:S05]  /*0070*/  IMAD.SHL.U32 R3, R0, 0x400, RZ ;  /* 0x0000040000037824 */ /* 0x001fca00078e00ff */
[----:B--2---:R-:W-:-:S04]  /*0080*/  LOP3.LUT R3, R3, R2, RZ, 0xfc, !PT ;  /* 0x0000000203037212 */ /* 0x004fc800078efcff */
[----:B-1----:R-:W-:-:S13]  /*0090*/  ISETP.GE.U32.AND P0, PT, R3, UR8, PT ;  /* 0x0000000803007c0c */ /* 0x002fda000bf06070 */
[----:B---3--:R-:W-:Y:S05]  /*00a0*/  @P0 BRA `(.L_x_77) ;  /* 0x0000000000340947 */ /* 0x008fea0003800000 */
[----:B------:R-:W0:Y:S01]  /*00b0*/  LDC R12, c[0x0][0x370] ;  /* 0x0000dc00ff0c7b82 */ /* 0x000e220000000800 */
[----:B------:R-:W-:-:S07]  /*00c0*/  CS2R R4, SRZ ;  /* 0x0000000000047805 */ /* 0x000fce000001ff00 */
[----:B------:R-:W1:Y:S02]  /*00d0*/  LDC.64 R10, c[0x0][0x380] ;  /* 0x0000e000ff0a7b82 */ /* 0x000e640000000a00 */
.L_x_78:
        /* <DEDUP_REMOVED lines=10> */
.L_x_77:
[----:B------:R-:W-:Y:S05]  /*0180*/  BSYNC.RECONVERGENT B0 ;  /* 0x0000000000007941 */ /* 0x000fea0003800200 */
.L_x_76:
        /* <DEDUP_REMOVED lines=48> */
.L_x_79:
        /* <DEDUP_REMOVED lines=15> */
.L_x_415:


//--------------------- .text._Z7reduce5IdLj1EEvPT_S1_j --------------------------
	.section	.text._Z7reduce5IdLj1EEvPT_S1_j,"ax",@progbits
	.align	128
        .global         _Z7reduce5IdLj1EEvPT_S1_j
        .type           _Z7reduce5IdLj1EEvPT_S1_j,@function
        .size           _Z7reduce5IdLj1EEvPT_S1_j,(.L_x_416 - _Z7reduce5IdLj1EEvPT_S1_j)
        .other          _Z7reduce5IdLj1EEvPT_S1_j,@"STO_CUDA_ENTRY STV_DEFAULT"
_Z7reduce5IdLj1EEvPT_S1_j:
.text._Z7reduce5IdLj1EEvPT_S1_j:
[----:B------:R-:W-:Y:S01]  /*0000*/  LDC R1, c[0x0][0x37c] ;  /* 0x0000df00ff017b82 */ /* 0x000fe20000000800 */
[----:B------:R-:W0:Y:S01]  /*0010*/  S2R R0, SR_TID.X ;  /* 0x0000000000007919 */ /* 0x000e220000002100 */
[----:B------:R-:W1:Y:S01]  /*0020*/  LDCU UR4, c[0x0][0x390] ;  /* 0x00007200ff0477ac */ /* 0x000e620008000800 */
[----:B------:R-:W0:Y:S01]  /*0030*/  S2R R11, SR_CTAID.X ;  /* 0x00000000000b7919 */ /* 0x000e220000002500 */
[----:B------:R-:W2:Y:S01]  /*0040*/  LDCU.64 UR6, c[0x0][0x358] ;  /* 0x00006b00ff0677ac */ /* 0x000ea20008000a00 */
[----:B0-----:R-:W-:-:S04]  /*0050*/  IMAD R3, R11, 0x2, R0 ;  /* 0x000000020b037824 */ /* 0x001fc800078e0200 */
[C---:B------:R-:W-:Y:S01]  /*0060*/  VIADD R9, R3.reuse, 0x1 ;  /* 0x0000000103097836 */ /* 0x040fe20000000000 */
[----:B-1----:R-:W-:-:S04]  /*0070*/  ISETP.GE.U32.AND P1, PT, R3, UR4, PT ;  /* 0x0000000403007c0c */ /* 0x002fc8000bf26070 */
[----:B------:R-:W-:-:S09]  /*0080*/  ISETP.GE.U32.AND P0, PT, R9, UR4, PT ;  /* 0x0000000409007c0c */ /* 0x000fd2000bf06070 */
[----:B------:R-:W0:Y:S08]  /*0090*/  @!P1 LDC.64 R4, c[0x0][0x380] ;  /* 0x0000e000ff049b82 */ /* 0x000e300000000a00 */
[----:B------:R-:W1:Y:S01]  /*00a0*/  @!P0 LDC.64 R6, c[0x0][0x380] ;  /* 0x0000e000ff068b82 */ /* 0x000e620000000a00 */
[----:B0-----:R-:W-:Y:S01]  /*00b0*/  @!P1 IMAD.WIDE.U32 R4, R3, 0x8, R4 ;  /* 0x0000000803049825 */ /* 0x001fe200078e0004 */
[----:B------:R-:W-:-:S06]  /*00c0*/  CS2R R2, SRZ ;  /* 0x0000000000027805 */ /* 0x000fcc000001ff00 */
[----:B--2---:R-:W2:Y:S01]  /*00d0*/  @!P1 LDG.E.64 R2, desc[UR6][R4.64] ;  /* 0x0000000604029981 */ /* 0x004ea2000c1e1b00 */
[----:B-1----:R-:W-:-:S06]  /*00e0*/  @!P0 IMAD.WIDE.U32 R6, R9, 0x8, R6 ;  /* 0x0000000809068825 */ /* 0x002fcc00078e0006 */
[----:B------:R-:W2:Y:S01]  /*00f0*/  @!P0 LDG.E.64 R6, desc[UR6][R6.64] ;  /* 0x0000000606068981 */ /* 0x000ea2000c1e1b00 */
[----:B------:R-:W0:Y:S01]  /*0100*/  S2UR UR5, SR_CgaCtaId ;  /* 0x00000000000579c3 */ /* 0x000e220000008800 */
[----:B------:R-:W-:Y:S02]  /*0110*/  UMOV UR4, 0x400 ;  /* 0x0000040000047882 */ /* 0x000fe40000000000 */
[----:B0-----:R-:W-:-:S06]  /*0120*/  ULEA UR4, UR5, UR4, 0x18 ;  /* 0x0000000405047291 */ /* 0x001fcc000f8ec0ff */
[C---:B------:R-:W-:Y:S02]  /*0130*/  LEA R9, R0.reuse, UR4, 0x3 ;  /* 0x0000000400097c11 */ /* 0x040fe4000f8e18ff */
[----:B------:R-:W-:Y:S01]  /*0140*/  ISETP.NE.AND P1, PT, R0, RZ, PT ;  /* 0x000000ff0000720c */ /* 0x000fe20003f25270 */
[----:B--2---:R-:W-:-:S07]  /*0150*/  @!P0 DADD R2, R2, R6 ;  /* 0x0000000002028229 */ /* 0x004fce0000000006 */
        /* <DEDUP_REMOVED lines=8> */
.L_x_80:
        /* <DEDUP_REMOVED lines=10> */
.L_x_416:


//--------------------- .text._Z7reduce5IdLj2EEvPT_S1_j --------------------------
	.section	.text._Z7reduce5IdLj2EEvPT_S1_j,"ax",@progbits
	.align	128
        .global         _Z7reduce5IdLj2EEvPT_S1_j
        .type           _Z7reduce5IdLj2EEvPT_S1_j,@function
        .size           _Z7reduce5IdLj2EEvPT_S1_j,(.L_x_417 - _Z7reduce5IdLj2EEvPT_S1_j)
        .other          _Z7reduce5IdLj2EEvPT_S1_j,@"STO_CUDA_ENTRY STV_DEFAULT"
_Z7reduce5IdLj2EEvPT_S1_j:
.text._Z7reduce5IdLj2EEvPT_S1_j:
        /* <DEDUP_REMOVED lines=20> */
[----:B------:R-:W-:Y:S01]  /*0140*/  ISETP.GT.U32.AND P1, PT, R0, 0x1f, PT ;  /* 0x0000001f0000780c */ /* 0x000fe20003f24070 */
[----:B--2---:R-:W-:-:S07]  /*0150*/  @!P0 DADD R2, R2, R6 ;  /* 0x0000000002028229 */ /* 0x004fce0000000006 */
        /* <DEDUP_REMOVED lines=13> */
.L_x_81:
        /* <DEDUP_REMOVED lines=13> */
.L_x_417:


//--------------------- .text._Z7reduce5IdLj4EEvPT_S1_j --------------------------
	.section	.text._Z7reduce5IdLj4EEvPT_S1_j,"ax",@progbits
	.align	128
        .global         _Z7reduce5IdLj4EEvPT_S1_j
        .type           _Z7reduce5IdLj4EEvPT_S1_j,@function
        .size           _Z7reduce5IdLj4EEvPT_S1_j,(.L_x_418 - _Z7reduce5IdLj4EEvPT_S1_j)
        .other          _Z7reduce5IdLj4EEvPT_S1_j,@"STO_CUDA_ENTRY STV_DEFAULT"
_Z7reduce5IdLj4EEvPT_S1_j:
.text._Z7reduce5IdLj4EEvPT_S1_j:
        /* <DEDUP_REMOVED lines=38> */
.L_x_82:
        /* <DEDUP_REMOVED lines=10> */
.L_x_418:


//--------------------- .text._Z7reduce5IdLj8EEvPT_S1_j --------------------------
	.section	.text._Z7reduce5IdLj8EEvPT_S1_j,"ax",@progbits
	.align	128
        .global         _Z7reduce5IdLj8EEvPT_S1_j
        .type           _Z7reduce5IdLj8EEvPT_S1_j,@function
        .size           _Z7reduce5IdLj8EEvPT_S1_j,(.L_x_419 - _Z7reduce5IdLj8EEvPT_S1_j)
        .other          _Z7reduce5IdLj8EEvPT_S1_j,@"STO_CUDA_ENTRY STV_DEFAULT"
_Z7reduce5IdLj8EEvPT_S1_j:
.text._Z7reduce5IdLj8EEvPT_S1_j:
        /* <DEDUP_REMOVED lines=41> */
.L_x_83:
        /* <DEDUP_REMOVED lines=15> */
.L_x_419:


//--------------------- .text._Z7reduce5IdLj16EEvPT_S1_j --------------------------
	.section	.text._Z7reduce5IdLj16EEvPT_S1_j,"ax",@progbits
	.align	128
        .global         _Z7reduce5IdLj16EEvPT_S1_j
        .type           _Z7reduce5IdLj16EEvPT_S1_j,@function
        .size           _Z7reduce5IdLj16EEvPT_S1_j,(.L_x_420 - _Z7reduce5IdLj16EEvPT_S1_j)
        .other          _Z7reduce5IdLj16EEvPT_S1_j,@"STO_CUDA_ENTRY STV_DEFAULT"
_Z7reduce5IdLj16EEvPT_S1_j:
.text._Z7reduce5IdLj16EEvPT_S1_j:
        /* <DEDUP_REMOVED lines=44> */
.L_x_84:
        /* <DEDUP_REMOVED lines=12> */
.L_x_420:


//--------------------- .text._Z7reduce5IdLj32EEvPT_S1_j --------------------------
	.section	.text._Z7reduce5IdLj32EEvPT_S1_j,"ax",@progbits
	.align	128
        .global         _Z7reduce5IdLj32EEvPT_S1_j
        .type           _Z7reduce5IdLj32EEvPT_S1_j,@function
        .size           _Z7reduce5IdLj32EEvPT_S1_j,(.L_x_421 - _Z7reduce5IdLj32EEvPT_S1_j)
        .other          _Z7reduce5IdLj32EEvPT_S1_j,@"STO_CUDA_ENTRY STV_DEFAULT"
_Z7reduce5IdLj32EEvPT_S1_j:
.text._Z7reduce5IdLj32EEvPT_S1_j:
        /* <DEDUP_REMOVED lines=47> */
.L_x_85:
        /* <DEDUP_REMOVED lines=9> */
.L_x_421:


//--------------------- .text._Z7reduce5IdLj64EEvPT_S1_j --------------------------
	.section	.text._Z7reduce5IdLj64EEvPT_S1_j,"ax",@progbits
	.align	128
        .global         _Z7reduce5IdLj64EEvPT_S1_j
        .type           _Z7reduce5IdLj64EEvPT_S1_j,@function
        .size           _Z7reduce5IdLj64EEvPT_S1_j,(.L_x_422 - _Z7reduce5IdLj64EEvPT_S1_j)
        .other          _Z7reduce5IdLj64EEvPT_S1_j,@"STO_CUDA_ENTRY STV_DEFAULT"
_Z7reduce5IdLj64EEvPT_S1_j:
.text._Z7reduce5IdLj64EEvPT_S1_j:
        /* <DEDUP_REMOVED lines=50> */
.L_x_86:
        /* <DEDUP_REMOVED lines=14> */
.L_x_422:


//--------------------- .text._Z7reduce5IdLj128EEvPT_S1_j --------------------------
	.section	.text._Z7reduce5IdLj128EEvPT_S1_j,"ax",@progbits
	.align	128
        .global         _Z7reduce5IdLj128EEvPT_S1_j
        .type           _Z7reduce5IdLj128EEvPT_S1_j,@function
        .size           _Z7reduce5IdLj128EEvPT_S1_j,(.L_x_423 - _Z7reduce5IdLj128EEvPT_S1_j)
        .other          _Z7reduce5IdLj128EEvPT_S1_j,@"STO_CUDA_ENTRY STV_DEFAULT"
_Z7reduce5IdLj128EEvPT_S1_j:
.text._Z7reduce5IdLj128EEvPT_S1_j:
        /* <DEDUP_REMOVED lines=22> */
[----:B------:R-:W-:Y:S01]  /*0160*/  STS.64 [R2], R4 ;  /* 0x0000000402007388 */ /* 0x000fe20000000a00 */
[----:B------:R-:W-:Y:S06]  /*0170*/  BAR.SYNC.DEFER_BLOCKING 0x0 ;  /* 0x0000000000007b1d */ /* 0x000fec0000010000 */
[----:B------:R-:W0:Y:S01]  /*0180*/  @!P1 LDS.64 R10, [R2+0x200] ;  /* 0x00020000020a9984 */ /* 0x000e220000000a00 */
[----:B------:R-:W-:Y:S01]  /*0190*/  ISETP.GT.U32.AND P0, PT, R3, 0x1f, PT ;  /* 0x0000001f0300780c */ /* 0x000fe20003f04070 */
        /* <DEDUP_REMOVED lines=29> */
.L_x_87:
        /* <DEDUP_REMOVED lines=9> */
.L_x_423:


//--------------------- .text._Z7reduce5IdLj256EEvPT_S1_j --------------------------
	.section	.text._Z7reduce5IdLj256EEvPT_S1_j,"ax",@progbits
	.align	128
        .global         _Z7reduce5IdLj256EEvPT_S1_j
        .type           _Z7reduce5IdLj256EEvPT_S1_j,@function
        .size           _Z7reduce5IdLj256EEvPT_S1_j,(.L_x_424 - _Z7reduce5IdLj256EEvPT_S1_j)
        .other          _Z7reduce5IdLj256EEvPT_S1_j,@"STO_CUDA_ENTRY STV_DEFAULT"
_Z7reduce5IdLj256EEvPT_S1_j:
.text._Z7reduce5IdLj256EEvPT_S1_j:
        /* <DEDUP_REMOVED lines=27> */
[----:B------:R-:W-:Y:S01]  /*01b0*/  @!P0 STS.64 [R2], R4 ;  /* 0x0000000402008388 */ /* 0x000fe20000000a00 */
        /* <DEDUP_REMOVED lines=32> */
.L_x_88:
        /* <DEDUP_REMOVED lines=12> */
.L_x_424:


//--------------------- .text._Z7reduce5IdLj512EEvPT_S1_j --------------------------
	.section	.text._Z7reduce5IdLj512EEvPT_S1_j,"ax",@progbits
	.align	128
        .global         _Z7reduce5IdLj512EEvPT_S1_j
        .type           _Z7reduce5IdLj512EEvPT_S1_j,@function
        .size           _Z7reduce5IdLj512EEvPT_S1_j,(.L_x_425 - _Z7reduce5IdLj512EEvPT_S1_j)
        .other          _Z7reduce5IdLj512EEvPT_S1_j,@"STO_CUDA_ENTRY STV_DEFAULT"
_Z7reduce5IdLj512EEvPT_S1_j:
.text._Z7reduce5IdLj512EEvPT_S1_j:
[----:B------:R-:W-:Y:S01]  /*0000*/  LDC R1, c[0x0][0x37c] ;  /* 0x0000df00ff017b82 */ /* 0x000fe20000000800 */
[----:B------:R-:W0:Y:S01]  /*0010*/  S2R R0, SR_CTAID.X ;  /* 0x0000000000007919 */ /* 0x000e220000002500 */
[----:B------:R-:W1:Y:S01]  /*0020*/  LDCU UR4, c[0x0][0x390] ;  /* 0x00007200ff0477ac */ /* 0x000e620008000800 */
[----:B------:R-:W-:Y:S01]  /*0030*/  CS2R R4, SRZ ;  /* 0x0000000000047805 */ /* 0x000fe2000001ff00 */
[----:B------:R-:W2:Y:S01]  /*0040*/  S2R R2, SR_TID.X ;  /* 0x0000000000027919 */ /* 0x000ea20000002100 */
[----:B------:R-:W3:Y:S01]  /*0050*/  LDCU.64 UR6, c[0x0][0x358] ;  /* 0x00006b00ff0677ac */ /* 0x000ee20008000a00 */
[----:B0-----:R-:W-:-:S05]  /*0060*/  IMAD.SHL.U32 R3, R0, 0x400, RZ ;  /* 0x0000040000037824 */ /* 0x001fca00078e00ff */
[----:B--2---:R-:W-:-:S04]  /*0070*/  LOP3.LUT R3, R3, R2, RZ, 0xfc, !PT ;  /* 0x0000000203037212 */ /* 0x004fc800078efcff */
[C---:B-1----:R-:W-:Y:S01]  /*0080*/  ISETP.GE.U32.AND P0, PT, R3.reuse, UR4, PT ;  /* 0x0000000403007c0c */ /* 0x042fe2000bf06070 */
[----:B------:R-:W-:-:S05]  /*0090*/  VIADD R11, R3, 0x200 ;  /* 0x00000200030b7836 */ /* 0x000fca0000000000 */
[----:B------:R-:W-:-:S07]  /*00a0*/  ISETP.GE.U32.AND P1, PT, R11, UR4, PT ;  /* 0x000000040b007c0c */ /* 0x000fce000bf26070 */
[----:B------:R-:W0:Y:S08]  /*00b0*/  @!P0 LDC.64 R6, c[0x0][0x380] ;  /* 0x0000e000ff068b82 */ /* 0x000e300000000a00 */
[----:B------:R-:W1:Y:S01]  /*00c0*/  @!P1 LDC.64 R8, c[0x0][0x380] ;  /* 0x0000e000ff089b82 */ /* 0x000e620000000a00 */
[----:B0-----:R-:W-:-:S05]  /*00d0*/  @!P0 IMAD.WIDE.U32 R6, R3, 0x8, R6 ;  /* 0x0000000803068825 */ /* 0x001fca00078e0006 */
[----:B---3--:R-:W2:Y:S01]  /*00e0*/  @!P0 LDG.E.64 R4, desc[UR6][R6.64] ;  /* 0x0000000606048981 */ /* 0x008ea2000c1e1b00 */
        /* <DEDUP_REMOVED lines=51> */
.L_x_89:
        /* <DEDUP_REMOVED lines=14> */
.L_x_425:


//--------------------- .text._Z7reduce4IdLj1EEvPT_S1_j --------------------------
	.section	.text._Z7reduce4IdLj1EEvPT_S1_j,"ax",@progbits
	.align	128
        .global         _Z7reduce4IdLj1EEvPT_S1_j
        .type           _Z7reduce4IdLj1EEvPT_S1_j,@function
        .size           _Z7reduce4IdLj1EEvPT_S1_j,(.L_x_426 - _Z7reduce4IdLj1EEvPT_S1_j)
        .other          _Z7reduce4IdLj1EEvPT_S1_j,@"STO_CUDA_ENTRY STV_DEFAULT"
_Z7reduce4IdLj1EEvPT_S1_j:
.text._Z7reduce4IdLj1EEvPT_S1_j:
[----:B------:R-:W-:Y:S01]  /*0000*/  LDC R1, c[0x0][0x37c] ;  /* 0x0000df00ff017b82 */ /* 0x000fe20000000800 */
[----:B------:R-:W0:Y:S01]  /*0010*/  S2R R13, SR_CTAID.X ;  /* 0x00000000000d7919 */ /* 0x000e220000002500 */
[----:B------:R-:W0:Y:S01]  /*0020*/  LDCU UR8, c[0x0][0x360] ;  /* 0x00006c00ff0877ac */ /* 0x000e220008000800 */
[----:B------:R-:W1:Y:S01]  /*0030*/  S2R R11, SR_TID.X ;  /* 0x00000000000b7919 */ /* 0x000e620000002100 */
[----:B------:R-:W2:Y:S01]  /*0040*/  LDCU UR4, c[0x0][0x390] ;  /* 0x00007200ff0477ac */ /* 0x000ea20008000800 */
[----:B------:R-:W3:Y:S01]  /*0050*/  LDCU.64 UR6, c[0x0][0x358] ;  /* 0x00006b00ff0677ac */ /* 0x000ee20008000a00 */
[----:B0-----:R-:W-:-:S04]  /*0060*/  IMAD R0, R13, UR8, RZ ;  /* 0x000000080d007c24 */ /* 0x001fc8000f8e02ff */
[----:B-1----:R-:W-:-:S04]  /*0070*/  IMAD R3, R0, 0x2, R11 ;  /* 0x0000000200037824 */ /* 0x002fc800078e020b */
[C---:B------:R-:W-:Y:S01]  /*0080*/  VIADD R9, R3.reuse, 0x1 ;  /* 0x0000000103097836 */ /* 0x040fe20000000000 */
[----:B--2---:R-:W-:-:S04]  /*0090*/  ISETP.GE.U32.AND P0, PT, R3, UR4, PT ;  /* 0x0000000403007c0c */ /* 0x004fc8000bf06070 */
[----:B------:R-:W-:-:S09]  /*00a0*/  ISETP.GE.U32.AND P1, PT, R9, UR4, PT ;  /* 0x0000000409007c0c */ /* 0x000fd2000bf26070 */
[----:B------:R-:W0:Y:S08]  /*00b0*/  @!P0 LDC.64 R4, c[0x0][0x380] ;  /* 0x0000e000ff048b82 */ /* 0x000e300000000a00 */
[----:B------:R-:W1:Y:S01]  /*00c0*/  @!P1 LDC.64 R6, c[0x0][0x380] ;  /* 0x0000e000ff069b82 */ /* 0x000e620000000a00 */
[----:B0-----:R-:W-:Y:S01]  /*00d0*/  @!P0 IMAD.WIDE.U32 R4, R3, 0x8, R4 ;  /* 0x0000000803048825 */ /* 0x001fe200078e0004 */
[----:B------:R-:W-:-:S06]  /*00e0*/  CS2R R2, SRZ ;  /* 0x0000000000027805 */ /* 0x000fcc000001ff00 */
[----:B---3--:R-:W2:Y:S01]  /*00f0*/  @!P0 LDG.E.64 R2, desc[UR6][R4.64] ;  /* 0x0000000604028981 */ /* 0x008ea2000c1e1b00 */
[----:B-1----:R-:W-:-:S06]  /*0100*/  @!P1 IMAD.WIDE.U32 R6, R9, 0x8, R6 ;  /* 0x0000000809069825 */ /* 0x002fcc00078e0006 */
[----:B------:R-:W2:Y:S01]  /*0110*/  @!P1 LDG.E.64 R6, desc[UR6][R6.64] ;  /* 0x0000000606069981 */ /* 0x000ea2000c1e1b00 */
[----:B------:R-:W0:Y:S01]  /*0120*/  S2UR UR5, SR_CgaCtaId ;  /* 0x00000000000579c3 */ /* 0x000e220000008800 */
[----:B------:R-:W-:Y:S01]  /*0130*/  IMAD.U32 R0, RZ, RZ, UR8 ;  /* 0x00000008ff007e24 */ /* 0x000fe2000f8e00ff */
[----:B------:R-:W-:-:S04]  /*0140*/  UMOV UR4, 0x400 ;  /* 0x0000040000047882 */ /* 0x000fc80000000000 */
[----:B------:R-:W-:Y:S01]  /*0150*/  ISETP.GE.U32.AND P0, PT, R0, 0x42, PT ;  /* 0x000000420000780c */ /* 0x000fe20003f06070 */
[----:B0-----:R-:W-:-:S06]  /*0160*/  ULEA UR4, UR5, UR4, 0x18 ;  /* 0x0000000405047291 */ /* 0x001fcc000f8ec0ff */
[C---:B------:R-:W-:Y:S01]  /*0170*/  LEA R9, R11.reuse, UR4, 0x3 ;  /* 0x000000040b097c11 */ /* 0x040fe2000f8e18ff */
[----:B--2---:R-:W-:Y:S01]  /*0180*/  @!P1 DADD R2, R2, R6 ;  /* 0x0000000002029229 */ /* 0x004fe20000000006 */
[----:B------:R-:W-:-:S06]  /*0190*/  ISETP.NE.AND P1, PT, R11, RZ, PT ;  /* 0x000000ff0b00720c */ /* 0x000fcc0003f25270 */
[----:B------:R0:W-:Y:S01]  /*01a0*/  STS.64 [R9], R2 ;  /* 0x0000000209007388 */ /* 0x0001e20000000a00 */
[----:B------:R-:W-:Y:S06]  /*01b0*/  BAR.SYNC.DEFER_BLOCKING 0x0 ;  /* 0x0000000000007b1d */ /* 0x000fec0000010000 */
[----:B------:R-:W-:Y:S05]  /*01c0*/  @!P0 BRA `(.L_x_90) ;  /* 0x0000000000288947 */ /* 0x000fea0003800000 */
.L_x_91:
[----:B------:R-:W-:-:S04]  /*01d0*/  SHF.R.U32.HI R6, RZ, 0x1, R0 ;  /* 0x00000001ff067819 */ /* 0x000fc80000011600 */
[----:B------:R-:W-:-:S13]  /*01e0*/  ISETP.GE.U32.AND P0, PT, R11, R6, PT ;  /* 0x000000060b00720c */ /* 0x000fda0003f06070 */
[----:B------:R-:W-:-:S06]  /*01f0*/  @!P0 IMAD R4, R6, 0x8, R9 ;  /* 0x0000000806048824 */ /* 0x000fcc00078e0209 */
[----:B------:R-:W0:Y:S02]  /*0200*/  @!P0 LDS.64 R4, [R4] ;  /* 0x0000000004048984 */ /* 0x000e240000000a00 */
[----:B0-----:R-:W-:-:S07]  /*0210*/  @!P0 DADD R2, R2, R4 ;  /* 0x0000000002028229 */ /* 0x001fce0000000004 */
[----:B------:R1:W-:Y:S01]  /*0220*/  @!P0 STS.64 [R9], R2 ;  /* 0x0000000209008388 */ /* 0x0003e20000000a00 */
[----:B------:R-:W-:Y:S01]  /*0230*/  BAR.SYNC.DEFER_BLOCKING 0x0 ;  /* 0x0000000000007b1d */ /* 0x000fe20000010000 */
[----:B------:R-:W-:Y:S01]  /*0240*/  ISETP.GT.U32.AND P0, PT, R0, 0x83, PT ;  /* 0x000000830000780c */ /* 0x000fe20003f04070 */
[----:B------:R-:W-:-:S12]  /*0250*/  IMAD.MOV.U32 R0, RZ, RZ, R6 ;  /* 0x000000ffff007224 */ /* 0x000fd800078e0006 */
[----:B-1----:R-:W-:Y:S05]  /*0260*/  @P0 BRA `(.L_x_91) ;  /* 0xfffffffc00d80947 */ /* 0x002fea000383ffff */
.L_x_90:
[----:B------:R-:W-:Y:S05]  /*0270*/  @P1 EXIT ;  /* 0x000000000000194d */ /* 0x000fea0003800000 */
[----:B------:R-:W1:Y:S01]  /*0280*/  S2UR UR5, SR_CgaCtaId ;  /* 0x00000000000579c3 */ /* 0x000e620000008800 */
[----:B------:R-:W-:-:S07]  /*0290*/  UMOV UR4, 0x400 ;  /* 0x0000040000047882 */ /* 0x000fce0000000000 */
[----:B------:R-:W2:Y:S01]  /*02a0*/  LDC.64 R4, c[0x0][0x388] ;  /* 0x0000e200ff047b82 */ /* 0x000ea20000000a00 */
[----:B-1----:R-:W-:Y:S01]  /*02b0*/  ULEA UR4, UR5, UR4, 0x18 ;  /* 0x0000000405047291 */ /* 0x002fe2000f8ec0ff */
[----:B--2---:R-:W-:-:S08]  /*02c0*/  IMAD.WIDE.U32 R4, R13, 0x8, R4 ;  /* 0x000000080d047825 */ /* 0x004fd000078e0004 */
[----:B0-----:R-:W0:Y:S04]  /*02d0*/  LDS.64 R2, [UR4] ;  /* 0x00000004ff027984 */ /* 0x001e280008000a00 */
[----:B0-----:R-:W-:Y:S01]  /*02e0*/  STG.E.64 desc[UR6][R4.64], R2 ;  /* 0x0000000204007986 */ /* 0x001fe2000c101b06 */
[----:B------:R-:W-:Y:S05]  /*02f0*/  EXIT ;  /* 0x000000000000794d */ /* 0x000fea0003800000 */
.L_x_92:
        /* <DEDUP_REMOVED lines=16> */
.L_x_426:


//--------------------- .text._Z7reduce4IdLj2EEvPT_S1_j --------------------------
	.section	.text._Z7reduce4IdLj2EEvPT_S1_j,"ax",@progbits
	.align	128
        .global         _Z7reduce4IdLj2EEvPT_S1_j
        .type           _Z7reduce4IdLj2EEvPT_S1_j,@function
        .size           _Z7reduce4IdLj2EEvPT_S1_j,(.L_x_427 - _Z7reduce4IdLj2EEvPT_S1_j)
        .other          _Z7reduce4IdLj2EEvPT_S1_j,@"STO_CUDA_ENTRY STV_DEFAULT"
_Z7reduce4IdLj2EEvPT_S1_j:
.text._Z7reduce4IdLj2EEvPT_S1_j:
        /* <DEDUP_REMOVED lines=25> */
[----:B------:R-:W-:-:S06]  /*0190*/  ISETP.GT.U32.AND P1, PT, R11, 0x1f, PT ;  /* 0x0000001f0b00780c */ /* 0x000fcc0003f24070 */
[----:B------:R0:W-:Y:S01]  /*01a0*/  STS.64 [R9], R2 ;  /* 0x0000000209007388 */ /* 0x0001e20000000a00 */
[----:B------:R-:W-:Y:S06]  /*01b0*/  BAR.SYNC.DEFER_BLOCKING 0x0 ;  /* 0x0000000000007b1d */ /* 0x000fec0000010000 */
[----:B------:R-:W-:Y:S05]  /*01c0*/  @!P0 BRA `(.L_x_93) ;  /* 0x0000000000288947 */ /* 0x000fea0003800000 */
.L_x_94:
        /* <DEDUP_REMOVED lines=10> */
.L_x_93:
[----:B------:R-:W-:Y:S05]  /*0270*/  @P1 EXIT ;  /* 0x000000000000194d */ /* 0x000fea0003800000 */
[----:B------:R-:W1:Y:S01]  /*0280*/  LDS.64 R4, [R9+0x8] ;  /* 0x0000080009047984 */ /* 0x000e620000000a00 */
[----:B------:R-:W-:Y:S01]  /*0290*/  ISETP.NE.AND P0, PT, R11, RZ, PT ;  /* 0x000000ff0b00720c */ /* 0x000fe20003f05270 */
[----:B-1----:R-:W-:-:S07]  /*02a0*/  DADD R4, R4, R2 ;  /* 0x0000000004047229 */ /* 0x002fce0000000002 */
[----:B------:R1:W-:Y:S05]  /*02b0*/  STS.64 [R9], R4 ;  /* 0x0000000409007388 */ /* 0x0003ea0000000a00 */
[----:B------:R-:W-:Y:S05]  /*02c0*/  @P0 EXIT ;  /* 0x000000000000094d */ /* 0x000fea0003800000 */
[----:B------:R-:W2:Y:S01]  /*02d0*/  S2UR UR5, SR_CgaCtaId ;  /* 0x00000000000579c3 */ /* 0x000ea20000008800 */
[----:B------:R-:W-:-:S07]  /*02e0*/  UMOV UR4, 0x400 ;  /* 0x0000040000047882 */ /* 0x000fce0000000000 */
[----:B-1----:R-:W1:Y:S01]  /*02f0*/  LDC.64 R4, c[0x0][0x388] ;  /* 0x0000e200ff047b82 */ /* 0x002e620000000a00 */
[----:B--2---:R-:W-:Y:S01]  /*0300*/  ULEA UR4, UR5, UR4, 0x18 ;  /* 0x0000000405047291 */ /* 0x004fe2000f8ec0ff */
[----:B-1----:R-:W-:-:S08]  /*0310*/  IMAD.WIDE.U32 R4, R0, 0x8, R4 ;  /* 0x0000000800047825 */ /* 0x002fd000078e0004 */
[----:B0-----:R-:W0:Y:S04]  /*0320*/  LDS.64 R2, [UR4] ;  /* 0x00000004ff027984 */ /* 0x001e280008000a00 */
[----:B0-----:R-:W-:Y:S01]  /*0330*/  STG.E.64 desc[UR6][R4.64], R2 ;  /* 0x0000000204007986 */ /* 0x001fe2000c101b06 */
[----:B------:R-:W-:Y:S05]  /*0340*/  EXIT ;  /* 0x000000000000794d */ /* 0x000fea0003800000 */
.L_x_95:
        /* <DEDUP_REMOVED lines=11> */
.L_x_427:


//--------------------- .text._Z7reduce4IdLj4EEvPT_S1_j --------------------------
	.section	.text._Z7reduce4IdLj4EEvPT_S1_j,"ax",@progbits
	.align	128
        .global         _Z7reduce4IdLj4EEvPT_S1_j
        .type           _Z7reduce4IdLj4EEvPT_S1_j,@function
        .size           _Z7reduce4IdLj4EEvPT_S1_j,(.L_x_428 - _Z7reduce4IdLj4EEvPT_S1_j)
        .other          _Z7reduce4IdLj4EEvPT_S1_j,@"STO_CUDA_ENTRY STV_DEFAULT"
_Z7reduce4IdLj4EEvPT_S1_j:
.text._Z7reduce4IdLj4EEvPT_S1_j:
        /* <DEDUP_REMOVED lines=29> */
.L_x_97:
        /* <DEDUP_REMOVED lines=10> */
.L_x_96:
        /* <DEDUP_REMOVED lines=17> */
.L_x_98:
        /* <DEDUP_REMOVED lines=16> */
.L_x_428:


//--------------------- .text._Z7reduce4IdLj8EEvPT_S1_j --------------------------
	.section	.text._Z7reduce4IdLj8EEvPT_S1_j,"ax",@progbits
	.align	128
        .global         _Z7reduce4IdLj8EEvPT_S1_j
        .type           _Z7reduce4IdLj8EEvPT_S1_j,@function
        .size           _Z7reduce4IdLj8EEvPT_S1_j,(.L_x_429 - _Z7reduce4IdLj8EEvPT_S1_j)
        .other          _Z7reduce4IdLj8EEvPT_S1_j,@"STO_CUDA_ENTRY STV_DEFAULT"
_Z7reduce4IdLj8EEvPT_S1_j:
.text._Z7reduce4IdLj8EEvPT_S1_j:
[----:B------:R-:W-:Y:S01]  /*0000*/  LDC R1, c[0x0][0x37c] ;  /* 0x0000df00ff017b82 */ /* 0x000fe20000000800 */
[----:B------:R-:W0:Y:S01]  /*0010*/  S2R R0, SR_CTAID.X ;  /* 0x0000000000007919 */ /* 0x000e220000002500 */
[----:B------:R-:W0:Y:S01]  /*0020*/  LDCU UR8, c[0x0][0x360] ;  /* 0x00006c00ff0877ac */ /* 0x000e220008000800 */
[----:B------:R-:W-:Y:S01]  /*0030*/  CS2R R4, SRZ ;  /* 0x0000000000047805 */ /* 0x000fe2000001ff00 */
        /* <DEDUP_REMOVED lines=10> */
[----:B0-----:R-:W-:-:S05]  /*00e0*/  @!P0 IMAD.WIDE.U32 R6, R3, 0x8, R6 ;  /* 0x0000000803068825 */ /* 0x001fca00078e0006 */
        /* <DEDUP_REMOVED lines=14> */
.L_x_100:
        /* <DEDUP_REMOVED lines=10> */
.L_x_99:
        /* <DEDUP_REMOVED lines=17> */
[----:B------:R-:W1:Y:S04]  /*0380*/  LDS.64 R2, [UR4] ;  /* 0x00000004ff027984 */ /* 0x000e680008000a00 */
[----:B-1----:R-:W-:Y:S01]  /*0390*/  STG.E.64 desc[UR6][R4.64], R2 ;  /* 0x0000000204007986 */ /* 0x002fe2000c101b06 */
[----:B------:R-:W-:Y:S05]  /*03a0*/  EXIT ;  /* 0x000000000000794d */ /* 0x000fea0003800000 */
.L_x_101:
        /* <DEDUP_REMOVED lines=13> */
.L_x_429:


//--------------------- .text._Z7reduce4IdLj16EEvPT_S1_j --------------------------
	.section	.text._Z7reduce4IdLj16EEvPT_S1_j,"ax",@progbits
	.align	128
        .global         _Z7reduce4IdLj16EEvPT_S1_j
        .type           _Z7reduce4IdLj16EEvPT_S1_j,@function
        .size           _Z7reduce4IdLj16EEvPT_S1_j,(.L_x_430 - _Z7reduce4IdLj16EEvPT_S1_j)
        .other          _Z7reduce4IdLj16EEvPT_S1_j,@"STO_CUDA_ENTRY STV_DEFAULT"
_Z7reduce4IdLj16EEvPT_S1_j:
.text._Z7reduce4IdLj16EEvPT_S1_j:
        /* <DEDUP_REMOVED lines=29> */
.L_x_103:
        /* <DEDUP_REMOVED lines=10> */
.L_x_102:
        /* <DEDUP_REMOVED lines=23> */
.L_x_104:
        /* <DEDUP_REMOVED lines=10> */
.L_x_430:


//--------------------- .text._Z7reduce4IdLj32EEvPT_S1_j --------------------------
	.section	.text._Z7reduce4IdLj32EEvPT_S1_j,"ax",@progbits
	.align	128
        .global         _Z7reduce4IdLj32EEvPT_S1_j
        .type           _Z7reduce4IdLj32EEvPT_S1_j,@function
        .size           _Z7reduce4IdLj32EEvPT_S1_j,(.L_x_431 - _Z7reduce4IdLj32EEvPT_S1_j)
        .other          _Z7reduce4IdLj32EEvPT_S1_j,@"STO_CUDA_ENTRY STV_DEFAULT"
_Z7reduce4IdLj32EEvPT_S1_j:
.text._Z7reduce4IdLj32EEvPT_S1_j:
        /* <DEDUP_REMOVED lines=29> */
.L_x_106:
        /* <DEDUP_REMOVED lines=10> */
.L_x_105:
        /* <DEDUP_REMOVED lines=26> */
.L_x_107:
        /* <DEDUP_REMOVED lines=15> */
.L_x_431:


//--------------------- .text._Z7reduce4IdLj64EEvPT_S1_j --------------------------
	.section	.text._Z7reduce4IdLj64EEvPT_S1_j,"ax",@progbits
	.align	128
        .global         _Z7reduce4IdLj64EEvPT_S1_j
        .type           _Z7reduce4IdLj64EEvPT_S1_j,@function
        .size           _Z7reduce4IdLj64EEvPT_S1_j,(.L_x_432 - _Z7reduce4IdLj64EEvPT_S1_j)
        .other          _Z7reduce4IdLj64EEvPT_S1_j,@"STO_CUDA_ENTRY STV_DEFAULT"
_Z7reduce4IdLj64EEvPT_S1_j:
.text._Z7reduce4IdLj64EEvPT_S1_j:
        /* <DEDUP_REMOVED lines=29> */
.L_x_109:
        /* <DEDUP_REMOVED lines=10> */
.L_x_108:
        /* <DEDUP_REMOVED lines=29> */
.L_x_110:
        /* <DEDUP_REMOVED lines=12> */
.L_x_432:


//--------------------- .text._Z7reduce4IdLj128EEvPT_S1_j --------------------------
	.section	.text._Z7reduce4IdLj128EEvPT_S1_j,"ax",@progbits
	.align	128
        .global         _Z7reduce4IdLj128EEvPT_S1_j
        .type           _Z7reduce4IdLj128EEvPT_S1_j,@function
        .size           _Z7reduce4IdLj128EEvPT_S1_j,(.L_x_433 - _Z7reduce4IdLj128EEvPT_S1_j)
        .other          _Z7reduce4IdLj128EEvPT_S1_j,@"STO_CUDA_ENTRY STV_DEFAULT"
_Z7reduce4IdLj128EEvPT_S1_j:
.text._Z7reduce4IdLj128EEvPT_S1_j:
        /* <DEDUP_REMOVED lines=29> */
.L_x_112:
        /* <DEDUP_REMOVED lines=10> */
.L_x_111:
        /* <DEDUP_REMOVED lines=29> */
.L_x_113:
        /* <DEDUP_REMOVED lines=12> */
.L_x_433:


//--------------------- .text._Z7reduce4IdLj256EEvPT_S1_j --------------------------
	.section	.text._Z7reduce4IdLj256EEvPT_S1_j,"ax",@progbits
	.align	128
        .global         _Z7reduce4IdLj256EEvPT_S1_j
        .type           _Z7reduce4IdLj256EEvPT_S1_j,@function
        .size           _Z7reduce4IdLj256EEvPT_S1_j,(.L_x_434 - _Z7reduce4IdLj256EEvPT_S1_j)
        .other          _Z7reduce4IdLj256EEvPT_S1_j,@"STO_CUDA_ENTRY STV_DEFAULT"
_Z7reduce4IdLj256EEvPT_S1_j:
.text._Z7reduce4IdLj256EEvPT_S1_j:
        /* <DEDUP_REMOVED lines=29> */
.L_x_115:
        /* <DEDUP_REMOVED lines=10> */
.L_x_114:
        /* <DEDUP_REMOVED lines=29> */
.L_x_116:
        /* <DEDUP_REMOVED lines=12> */
.L_x_434:


//--------------------- .text._Z7reduce4IdLj512EEvPT_S1_j --------------------------
	.section	.text._Z7reduce4IdLj512EEvPT_S1_j,"ax",@progbits
	.align	128
        .global         _Z7reduce4IdLj512EEvPT_S1_j
        .type           _Z7reduce4IdLj512EEvPT_S1_j,@function
        .size           _Z7reduce4IdLj512EEvPT_S1_j,(.L_x_435 - _Z7reduce4IdLj512EEvPT_S1_j)
        .other          _Z7reduce4IdLj512EEvPT_S1_j,@"STO_CUDA_ENTRY STV_DEFAULT"
_Z7reduce4IdLj512EEvPT_S1_j:
.text._Z7reduce4IdLj512EEvPT_S1_j:
        /* <DEDUP_REMOVED lines=29> */
.L_x_118:
        /* <DEDUP_REMOVED lines=10> */
.L_x_117:
        /* <DEDUP_REMOVED lines=29> */
.L_x_119:
        /* <DEDUP_REMOVED lines=12> */
.L_x_435:


//--------------------- .text._Z7reduce3IdEvPT_S1_j --------------------------
	.section	.text._Z7reduce3IdEvPT_S1_j,"ax",@progbits
	.align	128
        .global         _Z7reduce3IdEvPT_S1_j
        .type           _Z7reduce3IdEvPT_S1_j,@function
        .size           _Z7reduce3IdEvPT_S1_j,(.L_x_436 - _Z7reduce3IdEvPT_S1_j)
        .other          _Z7reduce3IdEvPT_S1_j,@"STO_CUDA_ENTRY STV_DEFAULT"
_Z7reduce3IdEvPT_S1_j:
.text._Z7reduce3IdEvPT_S1_j:
[----:B------:R-:W-:Y:S01]  /*0000*/  LDC R1, c[0x0][0x37c] ;  /* 0x0000df00ff017b82 */ /* 0x000fe20000000800 */
[----:B------:R-:W0:Y:S01]  /*0010*/  S2R R13, SR_CTAID.X ;  /* 0x00000000000d7919 */ /* 0x000e220000002500 */
[----:B------:R-:W1:Y:S01]  /*0020*/  LDCU UR4, c[0x0][0x360] ;  /* 0x00006c00ff0477ac */ /* 0x000e620008000800 */
[----:B------:R-:W2:Y:S01]  /*0030*/  S2R R11, SR_TID.X ;  /* 0x00000000000b7919 */ /* 0x000ea20000002100 */
[----:B------:R-:W3:Y:S01]  /*0040*/  LDCU UR5, c[0x0][0x390] ;  /* 0x00007200ff0577ac */ /* 0x000ee20008000800 */
[----:B------:R-:W4:Y:S01]  /*0050*/  LDCU.64 UR6, c[0x0][0x358] ;  /* 0x00006b00ff0677ac */ /* 0x000f220008000a00 */
[----:B-1----:R-:W-:Y:S02]  /*0060*/  IMAD.U32 R8, RZ, RZ, UR4 ;  /* 0x00000004ff087e24 */ /* 0x002fe4000f8e00ff */
[----:B0-----:R-:W-:-:S04]  /*0070*/  IMAD R0, R13, UR4, RZ ;  /* 0x000000040d007c24 */ /* 0x001fc8000f8e02ff */
[----:B--2---:R-:W-:-:S04]  /*0080*/  IMAD R3, R0, 0x2, R11 ;  /* 0x0000000200037824 */ /* 0x004fc800078e020b */
[C---:B------:R-:W-:Y:S01]  /*0090*/  IMAD.IADD R9, R3.reuse, 0x1, R8 ;  /* 0x0000000103097824 */ /* 0x040fe200078e0208 */
[----:B---3--:R-:W-:-:S04]  /*00a0*/  ISETP.GE.U32.AND P0, PT, R3, UR5, PT ;  /* 0x0000000503007c0c */ /* 0x008fc8000bf06070 */
[----:B------:R-:W-:-:S09]  /*00b0*/  ISETP.GE.U32.AND P1, PT, R9, UR5, PT ;  /* 0x0000000509007c0c */ /* 0x000fd2000bf26070 */
[----:B------:R-:W0:Y:S08]  /*00c0*/  @!P0 LDC.64 R4, c[0x0][0x380] ;  /* 0x0000e000ff048b82 */ /* 0x000e300000000a00 */
[----:B------:R-:W1:Y:S01]  /*00d0*/  @!P1 LDC.64 R6, c[0x0][0x380] ;  /* 0x0000e000ff069b82 */ /* 0x000e620000000a00 */
[----:B0-----:R-:W-:Y:S01]  /*00e0*/  @!P0 IMAD.WIDE.U32 R4, R3, 0x8, R4 ;  /* 0x0000000803048825 */ /* 0x001fe200078e0004 */
[----:B------:R-:W-:-:S06]  /*00f0*/  CS2R R2, SRZ ;  /* 0x0000000000027805 */ /* 0x000fcc000001ff00 */
[----:B----4-:R-:W2:Y:S01]  /*0100*/  @!P0 LDG.E.64 R2, desc[UR6][R4.64] ;  /* 0x0000000604028981 */ /* 0x010ea2000c1e1b00 */
[----:B-1----:R-:W-:-:S06]  /*0110*/  @!P1 IMAD.WIDE.U32 R6, R9, 0x8, R6 ;  /* 0x0000000809069825 */ /* 0x002fcc00078e0006 */
[----:B------:R-:W2:Y:S01]  /*0120*/  @!P1 LDG.E.64 R6, desc[UR6][R6.64] ;  /* 0x0000000606069981 */ /* 0x000ea2000c1e1b00 */
[----:B------:R-:W0:Y:S01]  /*0130*/  S2UR UR5, SR_CgaCtaId ;  /* 0x00000000000579c3 */ /* 0x000e220000008800 */
[----:B------:R-:W-:Y:S01]  /*0140*/  UMOV UR4, 0x400 ;  /* 0x0000040000047882 */ /* 0x000fe20000000000 */
        /* <DEDUP_REMOVED lines=8> */
.L_x_121:
        /* <DEDUP_REMOVED lines=10> */
.L_x_120:
        /* <DEDUP_REMOVED lines=9> */
.L_x_122:
        /* <DEDUP_REMOVED lines=16> */
.L_x_436:


//--------------------- .text._Z7reduce2IdEvPT_S1_j --------------------------
	.section	.text._Z7reduce2IdEvPT_S1_j,"ax",@progbits
	.align	128
        .global         _Z7reduce2IdEvPT_S1_j
        .type           _Z7reduce2IdEvPT_S1_j,@function
        .size           _Z7reduce2IdEvPT_S1_j,(.L_x_437 - _Z7reduce2IdEvPT_S1_j)
        .other          _Z7reduce2IdEvPT_S1_j,@"STO_CUDA_ENTRY STV_DEFAULT"
_Z7reduce2IdEvPT_S1_j:
.text._Z7reduce2IdEvPT_S1_j:
[----:B------:R-:W-:Y:S01]  /*0000*/  LDC R1, c[0x0][0x37c] ;  /* 0x0000df00ff017b82 */ /* 0x000fe20000000800 */
[----:B------:R-:W0:Y:S01]  /*0010*/  S2R R8, SR_TID.X ;  /* 0x0000000000087919 */ /* 0x000e220000002100 */
[----:B------:R-:W0:Y:S01]  /*0020*/  LDCU UR8, c[0x0][0x360] ;  /* 0x00006c00ff0877ac */ /* 0x000e220008000800 */
[----:B------:R-:W-:Y:S01]  /*0030*/  CS2R R2, SRZ ;  /* 0x0000000000027805 */ /* 0x000fe2000001ff00 */
[----:B------:R-:W0:Y:S01]  /*0040*/  S2R R9, SR_CTAID.X ;  /* 0x0000000000097919 */ /* 0x000e220000002500 */
[----:B------:R-:W1:Y:S01]  /*0050*/  LDCU UR4, c[0x0][0x390] ;  /* 0x00007200ff0477ac */ /* 0x000e620008000800 */
[----:B------:R-:W2:Y:S01]  /*0060*/  LDCU.64 UR6, c[0x0][0x358] ;  /* 0x00006b00ff0677ac */ /* 0x000ea20008000a00 */
[----:B0-----:R-:W-:-:S05]  /*0070*/  IMAD R7, R9, UR8, R8 ;  /* 0x0000000809077c24 */ /* 0x001fca000f8e0208 */
[----:B-1----:R-:W-:-:S13]  /*0080*/  ISETP.GE.U32.AND P0, PT, R7, UR4, PT ;  /* 0x0000000407007c0c */ /* 0x002fda000bf06070 */
[----:B------:R-:W0:Y:S02]  /*0090*/  @!P0 LDC.64 R4, c[0x0][0x380] ;  /* 0x0000e000ff048b82 */ /* 0x000e240000000a00 */
[----:B0-----:R-:W-:-:S05]  /*00a0*/  @!P0 IMAD.WIDE.U32 R4, R7, 0x8, R4 ;  /* 0x0000000807048825 */ /* 0x001fca00078e0004 */
[----:B--2---:R-:W2:Y:S01]  /*00b0*/  @!P0 LDG.E.64 R2, desc[UR6][R4.64] ;  /* 0x0000000604028981 */ /* 0x004ea2000c1e1b00 */
[----:B------:R-:W0:Y:S01]  /*00c0*/  S2UR UR5, SR_CgaCtaId ;  /* 0x00000000000579c3 */ /* 0x000e220000008800 */
[----:B------:R-:W-:Y:S01]  /*00d0*/  IMAD.U32 R0, RZ, RZ, UR8 ;  /* 0x00000008ff007e24 */ /* 0x000fe2000f8e00ff */
[----:B------:R-:W-:Y:S01]  /*00e0*/  UMOV UR4, 0x400 ;  /* 0x0000040000047882 */ /* 0x000fe20000000000 */
[----:B------:R-:W-:-:S03]  /*00f0*/  ISETP.NE.AND P0, PT, R8, RZ, PT ;  /* 0x000000ff0800720c */ /* 0x000fc60003f05270 */
[----:B------:R-:W-:Y:S01]  /*0100*/  ISETP.GE.U32.AND P1, PT, R0, 0x2, PT ;  /* 0x000000020000780c */ /* 0x000fe20003f26070 */
[----:B0-----:R-:W-:-:S06]  /*0110*/  ULEA UR4, UR5, UR4, 0x18 ;  /* 0x0000000405047291 */ /* 0x001fcc000f8ec0ff */
[----:B------:R-:W-:-:S05]  /*0120*/  LEA R7, R8, UR4, 0x3 ;  /* 0x0000000408077c11 */ /* 0x000fca000f8e18ff */
[----:B--2---:R0:W-:Y:S01]  /*0130*/  STS.64 [R7], R2 ;  /* 0x0000000207007388 */ /* 0x0041e20000000a00 */
[----:B------:R-:W-:Y:S06]  /*0140*/  BAR.SYNC.DEFER_BLOCKING 0x0 ;  /* 0x0000000000007b1d */ /* 0x000fec0000010000 */
[----:B------:R-:W-:Y:S05]  /*0150*/  @!P1 BRA `(.L_x_123) ;  /* 0x00000000002c9947 */ /* 0x000fea0003800000 */
.L_x_124:
[----:B------:R-:W-:-:S04]  /*0160*/  SHF.R.U32.HI R10, RZ, 0x1, R0 ;  /* 0x00000001ff0a7819 */ /* 0x000fc80000011600 */
[----:B------:R-:W-:-:S13]  /*0170*/  ISETP.GE.U32.AND P1, PT, R8, R10, PT ;  /* 0x0000000a0800720c */ /* 0x000fda0003f26070 */
[----:B------:R-:W-:Y:S01]  /*0180*/  @!P1 IMAD R6, R10, 0x8, R7 ;  /* 0x000000080a069824 */ /* 0x000fe200078e0207 */
[----:B------:R-:W-:Y:S04]  /*0190*/  @!P1 LDS.64 R4, [R7] ;  /* 0x0000000007049984 */ /* 0x000fe80000000a00 */
[----:B0-----:R-:W0:Y:S02]  /*01a0*/  @!P1 LDS.64 R2, [R6] ;  /* 0x0000000006029984 */ /* 0x001e240000000a00 */
[----:B0-----:R-:W-:-:S07]  /*01b0*/  @!P1 DADD R2, R2, R4 ;  /* 0x0000000002029229 */ /* 0x001fce0000000004 */
[----:B------:R1:W-:Y:S01]  /*01c0*/  @!P1 STS.64 [R7], R2 ;  /* 0x0000000207009388 */ /* 0x0003e20000000a00 */
[----:B------:R-:W-:Y:S01]  /*01d0*/  BAR.SYNC.DEFER_BLOCKING 0x0 ;  /* 0x0000000000007b1d */ /* 0x000fe20000010000 */
[----:B------:R-:W-:Y:S01]  /*01e0*/  ISETP.GT.U32.AND P1, PT, R0, 0x3, PT ;  /* 0x000000030000780c */ /* 0x000fe20003f24070 */
[----:B------:R-:W-:-:S12]  /*01f0*/  IMAD.MOV.U32 R0, RZ, RZ, R10 ;  /* 0x000000ffff007224 */ /* 0x000fd800078e000a */
[----:B-1----:R-:W-:Y:S05]  /*0200*/  @P1 BRA `(.L_x_124) ;  /* 0xfffffffc00d41947 */ /* 0x002fea000383ffff */
.L_x_123:
        /* <DEDUP_REMOVED lines=9> */
.L_x_125:
        /* <DEDUP_REMOVED lines=14> */
.L_x_437:


//--------------------- .text._Z7reduce1IdEvPT_S1_j --------------------------
	.section	.text._Z7reduce1IdEvPT_S1_j,"ax",@progbits
	.align	128
        .global         _Z7reduce1IdEvPT_S1_j
        .type           _Z7reduce1IdEvPT_S1_j,@function
        .size           _Z7reduce1IdEvPT_S1_j,(.L_x_438 - _Z7reduce1IdEvPT_S1_j)
        .other          _Z7reduce1IdEvPT_S1_j,@"STO_CUDA_ENTRY STV_DEFAULT"
_Z7reduce1IdEvPT_S1_j:
.text._Z7reduce1IdEvPT_S1_j:
        /* <DEDUP_REMOVED lines=13> */
[----:B------:R-:W-:Y:S01]  /*00d0*/  UMOV UR4, 0x400 ;  /* 0x0000040000047882 */ /* 0x000fe20000000000 */
[----:B------:R-:W-:Y:S01]  /*00e0*/  UISETP.GE.U32.AND UP0, UPT, UR7, 0x2, UPT ;  /* 0x000000020700788c */ /* 0x000fe2000bf06070 */
[----:B------:R-:W-:Y:S01]  /*00f0*/  ISETP.NE.AND P1, PT, R6, RZ, PT ;  /* 0x000000ff0600720c */ /* 0x000fe20003f25270 */
[----:B0-----:R-:W-:-:S06]  /*0100*/  ULEA UR4, UR5, UR4, 0x18 ;  /* 0x0000000405047291 */ /* 0x001fcc000f8ec0ff */
[----:B------:R-:W-:-:S05]  /*0110*/  LEA R7, R6, UR4, 0x3 ;  /* 0x0000000406077c11 */ /* 0x000fca000f8e18ff */
[----:B--2---:R0:W-:Y:S01]  /*0120*/  STS.64 [R7], R2 ;  /* 0x0000000207007388 */ /* 0x0041e20000000a00 */
[----:B------:R-:W-:Y:S06]  /*0130*/  BAR.SYNC.DEFER_BLOCKING 0x0 ;  /* 0x0000000000007b1d */ /* 0x000fec0000010000 */
[----:B------:R-:W-:Y:S05]  /*0140*/  BRA.U !UP0, `(.L_x_126) ;  /* 0x00000001083c7547 */ /* 0x000fea000b800000 */
[----:B------:R-:W-:-:S05]  /*0150*/  UMOV UR5, 0x1 ;  /* 0x0000000100057882 */ /* 0x000fca0000000000 */
.L_x_127:
[----:B------:R-:W-:-:S04]  /*0160*/  USHF.L.U32 UR6, UR5, 0x1, URZ ;  /* 0x0000000105067899 */ /* 0x000fc800080006ff */
[----:B------:R-:W-:Y:S02]  /*0170*/  UISETP.GE.U32.AND UP0, UPT, UR6, UR7, UPT ;  /* 0x000000070600728c */ /* 0x000fe4000bf06070 */
[----:B01----:R-:W-:-:S05]  /*0180*/  IMAD R7, R6, UR6, RZ ;  /* 0x0000000606077c24 */ /* 0x003fca000f8e02ff */
[----:B------:R-:W-:-:S13]  /*0190*/  ISETP.GE.U32.AND P0, PT, R7, UR7, PT ;  /* 0x0000000707007c0c */ /* 0x000fda000bf06070 */
[C---:B------:R-:W-:Y:S01]  /*01a0*/  @!P0 VIADD R0, R7.reuse, UR5 ;  /* 0x0000000507008c36 */ /* 0x040fe20008000000 */
[----:B------:R-:W-:Y:S01]  /*01b0*/  @!P0 LEA R7, R7, UR4, 0x3 ;  /* 0x0000000407078c11 */ /* 0x000fe2000f8e18ff */
[----:B------:R-:W-:-:S03]  /*01c0*/  UMOV UR5, UR6 ;  /* 0x0000000600057c82 */ /* 0x000fc60008000000 */
[----:B------:R-:W-:Y:S01]  /*01d0*/  @!P0 LEA R0, R0, UR4, 0x3 ;  /* 0x0000000400008c11 */ /* 0x000fe2000f8e18ff */
[----:B------:R-:W-:Y:S04]  /*01e0*/  @!P0 LDS.64 R4, [R7] ;  /* 0x0000000007048984 */ /* 0x000fe80000000a00 */
[----:B------:R-:W0:Y:S02]  /*01f0*/  @!P0 LDS.64 R2, [R0] ;  /* 0x0000000000028984 */ /* 0x000e240000000a00 */
[----:B0-----:R-:W-:-:S07]  /*0200*/  @!P0 DADD R2, R2, R4 ;  /* 0x0000000002028229 */ /* 0x001fce0000000004 */
[----:B------:R1:W-:Y:S01]  /*0210*/  @!P0 STS.64 [R7], R2 ;  /* 0x0000000207008388 */ /* 0x0003e20000000a00 */
[----:B------:R-:W-:Y:S06]  /*0220*/  BAR.SYNC.DEFER_BLOCKING 0x0 ;  /* 0x0000000000007b1d */ /* 0x000fec0000010000 */
[----:B------:R-:W-:Y:S05]  /*0230*/  BRA.U !UP0, `(.L_x_127) ;  /* 0xfffffffd08c87547 */ /* 0x000fea000b83ffff */
.L_x_126:
[----:B------:R-:W-:Y:S05]  /*0240*/  @P1 EXIT ;  /* 0x000000000000194d */ /* 0x000fea0003800000 */
[----:B------:R-:W2:Y:S01]  /*0250*/  S2UR UR5, SR_CgaCtaId ;  /* 0x00000000000579c3 */ /* 0x000ea20000008800 */
[----:B------:R-:W-:-:S07]  /*0260*/  UMOV UR4, 0x400 ;  /* 0x0000040000047882 */ /* 0x000fce0000000000 */
[----:B------:R-:W3:Y:S01]  /*0270*/  LDC.64 R4, c[0x0][0x388] ;  /* 0x0000e200ff047b82 */ /* 0x000ee20000000a00 */
[----:B--2---:R-:W-:Y:S01]  /*0280*/  ULEA UR4, UR5, UR4, 0x18 ;  /* 0x0000000405047291 */ /* 0x004fe2000f8ec0ff */
[----:B---3--:R-:W-:-:S08]  /*0290*/  IMAD.WIDE.U32 R4, R9, 0x8, R4 ;  /* 0x0000000809047825 */ /* 0x008fd000078e0004 */
[----:B01----:R-:W0:Y:S04]  /*02a0*/  LDS.64 R2, [UR4] ;  /* 0x00000004ff027984 */ /* 0x003e280008000a00 */
[----:B0-----:R-:W-:Y:S01]  /*02b0*/  STG.E.64 desc[UR8][R4.64], R2 ;  /* 0x0000000204007986 */ /* 0x001fe2000c101b08 */
[----:B------:R-:W-:Y:S05]  /*02c0*/  EXIT ;  /* 0x000000000000794d */ /* 0x000fea0003800000 */
.L_x_128:
        /* <DEDUP_REMOVED lines=11> */
.L_x_438:


//--------------------- .text._Z7reduce0IdEvPT_S1_j --------------------------
	.section	.text._Z7reduce0IdEvPT_S1_j,"ax",@progbits
	.align	128
        .global         _Z7reduce0IdEvPT_S1_j
        .type           _Z7reduce0IdEvPT_S1_j,@function
        .size           _Z7reduce0IdEvPT_S1_j,(.L_x_439 - _Z7reduce0IdEvPT_S1_j)
        .other          _Z7reduce0IdEvPT_S1_j,@"STO_CUDA_ENTRY STV_DEFAULT"
_Z7reduce0IdEvPT_S1_j:
.text._Z7reduce0IdEvPT_S1_j:
        /* <DEDUP_REMOVED lines=21> */
[----:B------:R-:W-:-:S07]  /*0150*/  IMAD.MOV.U32 R0, RZ, RZ, 0x1 ;  /* 0x00000001ff007424 */ /* 0x000fce00078e00ff */
.L_x_130:
[----:B------:R-:W-:-:S05]  /*0160*/  IMAD.SHL.U32 R10, R0, 0x2, RZ ;  /* 0x00000002000a7824 */ /* 0x000fca00078e00ff */
[----:B0-----:R-:W-:-:S04]  /*0170*/  IADD3 R2, PT, PT, R10, -0x1, RZ ;  /* 0xffffffff0a027810 */ /* 0x001fc80007ffe0ff */
[----:B------:R-:W-:-:S13]  /*0180*/  LOP3.LUT P1, RZ, R2, R9, RZ, 0xc0, !PT ;  /* 0x0000000902ff7212 */ /* 0x000fda000782c0ff */
[----:B------:R-:W-:Y:S01]  /*0190*/  @!P1 IMAD R6, R0, 0x8, R7 ;  /* 0x0000000800069824 */ /* 0x000fe200078e0207 */
[----:B------:R-:W-:Y:S01]  /*01a0*/  @!P1 LDS.64 R4, [R7] ;  /* 0x0000000007049984 */ /* 0x000fe20000000a00 */
[----:B------:R-:W-:-:S03]  /*01b0*/  MOV R0, R10 ;  /* 0x0000000a00007202 */ /* 0x000fc60000000f00 */
[----:B------:R-:W0:Y:S02]  /*01c0*/  @!P1 LDS.64 R2, [R6] ;  /* 0x0000000006029984 */ /* 0x000e240000000a00 */
[----:B0-----:R-:W-:-:S07]  /*01d0*/  @!P1 DADD R2, R2, R4 ;  /* 0x0000000002029229 */ /* 0x001fce0000000004 */
[----:B------:R1:W-:Y:S01]  /*01e0*/  @!P1 STS.64 [R7], R2 ;  /* 0x0000000207009388 */ /* 0x0003e20000000a00 */
[----:B------:R-:W-:Y:S01]  /*01f0*/  BAR.SYNC.DEFER_BLOCKING 0x0 ;  /* 0x0000000000007b1d */ /* 0x000fe20000010000 */
[----:B------:R-:W-:-:S13]  /*0200*/  ISETP.GE.U32.AND P1, PT, R10, UR8, PT ;  /* 0x000000080a007c0c */ /* 0x000fda000bf26070 */
[----:B-1----:R-:W-:Y:S05]  /*0210*/  @!P1 BRA `(.L_x_130) ;  /* 0xfffffffc00d09947 */ /* 0x002fea000383ffff */
.L_x_129:
        /* <DEDUP_REMOVED lines=9> */
.L_x_131:
        /* <DEDUP_REMOVED lines=13> */
.L_x_439:


//--------------------- .text._Z7reduce6IfLj1ELb0EEvPT_S1_j --------------------------
	.section	.text._Z7reduce6IfLj1ELb0EEvPT_S1_j,"ax",@progbits
	.align	128
        .global         _Z7reduce6IfLj1ELb0EEvPT_S1_j
        .type           _Z7reduce6IfLj1ELb0EEvPT_S1_j,@function
        .size           _Z7reduce6IfLj1ELb0EEvPT_S1_j,(.L_x_440 - _Z7reduce6IfLj1ELb0EEvPT_S1_j)
        .other          _Z7reduce6IfLj1ELb0EEvPT_S1_j,@"STO_CUDA_ENTRY STV_DEFAULT"
_Z7reduce6IfLj1ELb0EEvPT_S1_j:
.text._Z7reduce6IfLj1ELb0EEvPT_S1_j:
[----:B------:R-:W-:Y:S01]  /*0000*/  LDC R1, c[0x0][0x37c] ;  /* 0x0000df00ff017b82 */ /* 0x000fe20000000800 */
[----:B------:R-:W0:Y:S01]  /*0010*/  S2R R8, SR_TID.X ;  /* 0x0000000000087919 */ /* 0x000e220000002100 */
[----:B------:R-:W1:Y:S01]  /*0020*/  LDCU UR4, c[0x0][0x390] ;  /* 0x00007200ff0477ac */ /* 0x000e620008000800 */
[----:B------:R-:W-:Y:S01]  /*0030*/  BSSY.RECONVERGENT B0, `(.L_x_132) ;  /* 0x0000015000007945 */ /* 0x000fe20003800200 */
[----:B------:R-:W-:Y:S01]  /*0040*/  HFMA2 R6, -RZ, RZ, 0, 0 ;  /* 0x00000000ff067431 */ /* 0x000fe200000001ff */
[----:B------:R-:W0:Y:S01]  /*0050*/  S2R R11, SR_CTAID.X ;  /* 0x00000000000b7919 */ /* 0x000e220000002500 */
[----:B------:R-:W2:Y:S01]  /*0060*/  LDCU.64 UR6, c[0x0][0x358] ;  /* 0x00006b00ff0677ac */ /* 0x000ea20008000a00 */
[----:B------:R-:W3:Y:S01]  /*0070*/  LDCU UR8, c[0x0][0x390] ;  /* 0x00007200ff0877ac */ /* 0x000ee20008000800 */
[----:B0-----:R-:W-:-:S05]  /*0080*/  IMAD R0, R11, 0x2, R8 ;  /* 0x000000020b007824 */ /* 0x001fca00078e0208 */
[----:B-1----:R-:W-:-:S13]  /*0090*/  ISETP.GE.U32.AND P0, PT, R0, UR4, PT ;  /* 0x0000000400007c0c */ /* 0x002fda000bf06070 */
[----:B--23--:R-:W-:Y:S05]  /*00a0*/  @P0 BRA `(.L_x_133) ;  /* 0x0000000000340947 */ /* 0x00cfea0003800000 */
[----:B------:R-:W0:Y:S01]  /*00b0*/  LDC R13, c[0x0][0x370] ;  /* 0x0000dc00ff0d7b82 */ /* 0x000e220000000800 */
[----:B------:R-:W-:-:S07]  /*00c0*/  IMAD.MOV.U32 R6, RZ, RZ, RZ ;  /* 0x000000ffff067224 */ /* 0x000fce00078e00ff */
[----:B------:R-:W1:Y:S02]  /*00d0*/  LDC.64 R2, c[0x0][0x380] ;  /* 0x0000e000ff027b82 */ /* 0x000e640000000a00 */
.L_x_134:
[----:B------:R-:W-:-:S04]  /*00e0*/  IADD3 R4, PT, PT, R0, 0x1, RZ ;  /* 0x0000000100047810 */ /* 0x000fc80007ffe0ff */
[----:B------:R-:W-:Y:S01]  /*00f0*/  ISETP.GE.U32.AND P0, PT, R4, UR8, PT ;  /* 0x0000000804007c0c */ /* 0x000fe2000bf06070 */
[----:B-1----:R-:W-:-:S05]  /*0100*/  IMAD.WIDE.U32 R4, R0, 0x4, R2 ;  /* 0x0000000400047825 */ /* 0x002fca00078e0002 */
[----:B------:R-:W2:Y:S07]  /*0110*/  LDG.E R7, desc[UR6][R4.64] ;  /* 0x0000000604077981 */ /* 0x000eae000c1e1900 */
[----:B------:R-:W3:Y:S01]  /*0120*/  @!P0 LDG.E R9, desc[UR6][R4.64+0x4] ;  /* 0x0000040604098981 */ /* 0x000ee2000c1e1900 */
[----:B0-----:R-:W-:-:S05]  /*0130*/  IMAD R0, R13, 0x2, R0 ;  /* 0x000000020d007824 */ /* 0x001fca00078e0200 */
[----:B------:R-:W-:Y:S01]  /*0140*/  ISETP.GE.U32.AND P1, PT, R0, UR8, PT ;  /* 0x0000000800007c0c */ /* 0x000fe2000bf26070 */
[----:B--2---:R-:W-:-:S04]  /*0150*/  FADD R6, R7, R6 ;  /* 0x0000000607067221 */ /* 0x004fc80000000000 */
[----:B---3--:R-:W-:-:S08]  /*0160*/  @!P0 FADD R6, R6, R9 ;  /* 0x0000000906068221 */ /* 0x008fd00000000000 */
[----:B------:R-:W-:Y:S05]  /*0170*/  @!P1 BRA `(.L_x_134) ;  /* 0xfffffffc00d89947 */ /* 0x000fea000383ffff */
.L_x_133:
[----:B------:R-:W-:Y:S05]  /*0180*/  BSYNC.RECONVERGENT B0 ;  /* 0x0000000000007941 */ /* 0x000fea0003800200 */
.L_x_132:
[----:B------:R-:W0:Y:S01]  /*0190*/  S2UR UR5, SR_CgaCtaId ;  /* 0x00000000000579c3 */ /* 0x000e220000008800 */
[----:B------:R-:W-:Y:S01]  /*01a0*/  UMOV UR4, 0x400 ;  /* 0x0000040000047882 */ /* 0x000fe20000000000 */
[----:B------:R-:W-:Y:S01]  /*01b0*/  ISETP.NE.AND P0, PT, R8, RZ, PT ;  /* 0x000000ff0800720c */ /* 0x000fe20003f05270 */
[----:B0-----:R-:W-:-:S06]  /*01c0*/  ULEA UR4, UR5, UR4, 0x18 ;  /* 0x0000000405047291 */ /* 0x001fcc000f8ec0ff */
[----:B------:R-:W-:-:S05]  /*01d0*/  LEA R3, R8, UR4, 0x2 ;  /* 0x0000000408037c11 */ /* 0x000fca000f8e10ff */
[----:B------:R0:W-:Y:S01]  /*01e0*/  STS [R3], R6 ;  /* 0x0000000603007388 */ /* 0x0001e20000000800 */
[----:B------:R-:W-:Y:S06]  /*01f0*/  BAR.SYNC.DEFER_BLOCKING 0x0 ;  /* 0x0000000000007b1d */ /* 0x000fec0000010000 */
[----:B------:R-:W-:Y:S05]  /*0200*/  @P0 EXIT ;  /* 0x000000000000094d */ /* 0x000fea0003800000 */
[----:B------:R-:W1:Y:S01]  /*0210*/  LDS R5, [UR4] ;  /* 0x00000004ff057984 */ /* 0x000e620008000800 */
[----:B0-----:R-:W0:Y:S02]  /*0220*/  LDC.64 R2, c[0x0][0x388] ;  /* 0x0000e200ff027b82 */ /* 0x001e240000000a00 */
[----:B0-----:R-:W-:-:S05]  /*0230*/  IMAD.WIDE.U32 R2, R11, 0x4, R2 ;  /* 0x000000040b027825 */ /* 0x001fca00078e0002 */
[----:B-1----:R-:W-:Y:S01]  /*0240*/  STG.E desc[UR6][R2.64], R5 ;  /* 0x0000000502007986 */ /* 0x002fe2000c101906 */
[----:B------:R-:W-:Y:S05]  /*0250*/  EXIT ;  /* 0x000000000000794d */ /* 0x000fea0003800000 */
.L_x_135:
        /* <DEDUP_REMOVED lines=10> */
.L_x_440:


//--------------------- .text._Z7reduce6IfLj2ELb0EEvPT_S1_j --------------------------
	.section	.text._Z7reduce6IfLj2ELb0EEvPT_S1_j,"ax",@progbits
	.align	128
        .global         _Z7reduce6IfLj2ELb0EEvPT_S1_j
        .type           _Z7reduce6IfLj2ELb0EEvPT_S1_j,@function
        .size           _Z7reduce6IfLj2ELb0EEvPT_S1_j,(.L_x_441 - _Z7reduce6IfLj2ELb0EEvPT_S1_j)
        .other          _Z7reduce6IfLj2ELb0EEvPT_S1_j,@"STO_CUDA_ENTRY STV_DEFAULT"
_Z7reduce6IfLj2ELb0EEvPT_S1_j:
.text._Z7reduce6IfLj2ELb0EEvPT_S1_j:
        /* <DEDUP_REMOVED lines=8> */
[----:B0-----:R-:W-:-:S04]  /*0080*/  LEA R0, R10, R9, 0x2 ;  /* 0x000000090a007211 */ /* 0x001fc800078e10ff */
[----:B-1----:R-:W-:-:S13]  /*0090*/  ISETP.GE.U32.AND P0, PT, R0, UR4, PT ;  /* 0x0000000400007c0c */ /* 0x002fda000bf06070 */
[----:B--23--:R-:W-:Y:S05]  /*00a0*/  @P0 BRA `(.L_x_137) ;  /* 0x0000000000380947 */ /* 0x00cfea0003800000 */
[----:B------:R-:W0:Y:S01]  /*00b0*/  LDC R11, c[0x0][0x370] ;  /* 0x0000dc00ff0b7b82 */ /* 0x000e220000000800 */
[----:B------:R-:W-:-:S07]  /*00c0*/  IMAD.MOV.U32 R8, RZ, RZ, RZ ;  /* 0x000000ffff087224 */ /* 0x000fce00078e00ff */
[----:B------:R-:W1:Y:S02]  /*00d0*/  LDC.64 R6, c[0x0][0x380] ;  /* 0x0000e000ff067b82 */ /* 0x000e640000000a00 */
.L_x_138:
[C---:B------:R-:W-:Y:S01]  /*00e0*/  IADD3 R5, PT, PT, R0.reuse, 0x2, RZ ;  /* 0x0000000200057810 */ /* 0x040fe20007ffe0ff */
[----:B-1----:R-:W-:-:S03]  /*00f0*/  IMAD.WIDE.U32 R2, R0, 0x4, R6 ;  /* 0x0000000400027825 */ /* 0x002fc600078e0006 */
[----:B------:R-:W-:-:S03]  /*0100*/  ISETP.GE.U32.AND P0, PT, R5, UR8, PT ;  /* 0x0000000805007c0c */ /* 0x000fc6000bf06070 */
[----:B------:R-:W2:Y:S10]  /*0110*/  LDG.E R3, desc[UR6][R2.64] ;  /* 0x0000000602037981 */ /* 0x000eb4000c1e1900 */
[----:B------:R-:W-:-:S06]  /*0120*/  @!P0 IMAD.WIDE.U32 R4, R5, 0x4, R6 ;  /* 0x0000000405048825 */ /* 0x000fcc00078e0006 */
[----:B------:R-:W3:Y:S01]  /*0130*/  @!P0 LDG.E R5, desc[UR6][R4.64] ;  /* 0x0000000604058981 */ /* 0x000ee2000c1e1900 */
[----:B0-----:R-:W-:-:S05]  /*0140*/  IMAD R0, R11, 0x4, R0 ;  /* 0x000000040b007824 */ /* 0x001fca00078e0200 */
[----:B------:R-:W-:Y:S01]  /*0150*/  ISETP.GE.U32.AND P1, PT, R0, UR8, PT ;  /* 0x0000000800007c0c */ /* 0x000fe2000bf26070 */
[----:B--2---:R-:W-:-:S04]  /*0160*/  FADD R8, R3, R8 ;  /* 0x0000000803087221 */ /* 0x004fc80000000000 */
[----:B---3--:R-:W-:-:S08]  /*0170*/  @!P0 FADD R8, R8, R5 ;  /* 0x0000000508088221 */ /* 0x008fd00000000000 */
[----:B------:R-:W-:Y:S05]  /*0180*/  @!P1 BRA `(.L_x_138) ;  /* 0xfffffffc00d49947 */ /* 0x000fea000383ffff */
.L_x_137:
[----:B------:R-:W-:Y:S05]  /*0190*/  BSYNC.RECONVERGENT B0 ;  /* 0x0000000000007941 */ /* 0x000fea0003800200 */
.L_x_136:
[----:B------:R-:W0:Y:S01]  /*01a0*/  S2UR UR5, SR_CgaCtaId ;  /* 0x00000000000579c3 */ /* 0x000e220000008800 */
[----:B------:R-:W-:Y:S01]  /*01b0*/  UMOV UR4, 0x400 ;  /* 0x0000040000047882 */ /* 0x000fe20000000000 */
[----:B------:R-:W-:Y:S01]  /*01c0*/  ISETP.GT.U32.AND P0, PT, R9, 0x1f, PT ;  /* 0x0000001f0900780c */ /* 0x000fe20003f04070 */
[----:B0-----:R-:W-:-:S06]  /*01d0*/  ULEA UR4, UR5, UR4, 0x18 ;  /* 0x0000000405047291 */ /* 0x001fcc000f8ec0ff */
[----:B------:R-:W-:-:S05]  /*01e0*/  LEA R3, R9, UR4, 0x2 ;  /* 0x0000000409037c11 */ /* 0x000fca000f8e10ff */
[----:B------:R0:W-:Y:S01]  /*01f0*/  STS [R3], R8 ;  /* 0x0000000803007388 */ /* 0x0001e20000000800 */
[----:B------:R-:W-:Y:S06]  /*0200*/  BAR.SYNC.DEFER_BLOCKING 0x0 ;  /* 0x0000000000007b1d */ /* 0x000fec0000010000 */
[----:B------:R-:W-:Y:S05]  /*0210*/  @P0 EXIT ;  /* 0x000000000000094d */ /* 0x000fea0003800000 */
[----:B------:R-:W0:Y:S01]  /*0220*/  LDS R5, [R3+0x4] ;  /* 0x0000040003057984 */ /* 0x000e220000000800 */
[----:B------:R-:W-:Y:S01]  /*0230*/  ISETP.NE.AND P0, PT, R9, RZ, PT ;  /* 0x000000ff0900720c */ /* 0x000fe20003f05270 */
[----:B0-----:R-:W-:-:S05]  /*0240*/  FADD R8, R5, R8 ;  /* 0x0000000805087221 */ /* 0x001fca0000000000 */
[----:B------:R0:W-:Y:S07]  /*0250*/  STS [R3], R8 ;  /* 0x0000000803007388 */ /* 0x0001ee0000000800 */
[----:B------:R-:W-:Y:S05]  /*0260*/  @P0 EXIT ;  /* 0x000000000000094d */ /* 0x000fea0003800000 */
[----:B------:R-:W1:Y:S01]  /*0270*/  LDS R5, [UR4] ;  /* 0x00000004ff057984 */ /* 0x000e620008000800 */
[----:B0-----:R-:W0:Y:S02]  /*0280*/  LDC.64 R2, c[0x0][0x388] ;  /* 0x0000e200ff027b82 */ /* 0x001e240000000a00 */
[----:B0-----:R-:W-:-:S05]  /*0290*/  IMAD.WIDE.U32 R2, R10, 0x4, R2 ;  /* 0x000000040a027825 */ /* 0x001fca00078e0002 */
[----:B-1----:R-:W-:Y:S01]  /*02a0*/  STG.E desc[UR6][R2.64], R5 ;  /* 0x0000000502007986 */ /* 0x002fe2000c101906 */
[----:B------:R-:W-:Y:S05]  /*02b0*/  EXIT ;  /* 0x000000000000794d */ /* 0x000fea0003800000 */
.L_x_139:
        /* <DEDUP_REMOVED lines=12> */
.L_x_441:


//--------------------- .text._Z7reduce6IfLj4ELb0EEvPT_S1_j --------------------------
	.section	.text._Z7reduce6IfLj4ELb0EEvPT_S1_j,"ax",@progbits
	.align	128
        .global         _Z7reduce6IfLj4ELb0EEvPT_S1_j
        .type           _Z7reduce6IfLj4ELb0EEvPT_S1_j,@function
        .size           _Z7reduce6IfLj4ELb0EEvPT_S1_j,(.L_x_442 - _Z7reduce6IfLj4ELb0EEvPT_S1_j)
        .other          _Z7reduce6IfLj4ELb0EEvPT_S1_j,@"STO_CUDA_ENTRY STV_DEFAULT"
_Z7reduce6IfLj4ELb0EEvPT_S1_j:
.text._Z7reduce6IfLj4ELb0EEvPT_S1_j:
        /* <DEDUP_REMOVED lines=14> */
.L_x_142:
        /* <DEDUP_REMOVED lines=11> */
.L_x_141:
[----:B------:R-:W-:Y:S05]  /*0190*/  BSYNC.RECONVERGENT B0 ;  /* 0x0000000000007941 */ /* 0x000fea0003800200 */
.L_x_140:
        /* <DEDUP_REMOVED lines=11> */
[----:B------:R-:W-:Y:S04]  /*0250*/  STS [R3], R8 ;  /* 0x0000000803007388 */ /* 0x000fe80000000800 */
[----:B------:R-:W0:Y:S02]  /*0260*/  LDS R5, [R3+0x4] ;  /* 0x0000040003057984 */ /* 0x000e240000000800 */
[----:B0-----:R-:W-:-:S05]  /*0270*/  FADD R0, R8, R5 ;  /* 0x0000000508007221 */ /* 0x001fca0000000000 */
[----:B------:R0:W-:Y:S01]  /*0280*/  STS [R3], R0 ;  /* 0x0000000003007388 */ /* 0x0001e20000000800 */
[----:B------:R-:W-:Y:S05]  /*0290*/  @P0 EXIT ;  /* 0x000000000000094d */ /* 0x000fea0003800000 */
[----:B------:R-:W1:Y:S01]  /*02a0*/  LDS R5, [UR4] ;  /* 0x00000004ff057984 */ /* 0x000e620008000800 */
[----:B0-----:R-:W0:Y:S02]  /*02b0*/  LDC.64 R2, c[0x0][0x388] ;  /* 0x0000e200ff027b82 */ /* 0x001e240000000a00 */
[----:B0-----:R-:W-:-:S05]  /*02c0*/  IMAD.WIDE.U32 R2, R10, 0x4, R2 ;  /* 0x000000040a027825 */ /* 0x001fca00078e0002 */
[----:B-1----:R-:W-:Y:S01]  /*02d0*/  STG.E desc[UR6][R2.64], R5 ;  /* 0x0000000502007986 */ /* 0x002fe2000c101906 */
[----:B------:R-:W-:Y:S05]  /*02e0*/  EXIT ;  /* 0x000000000000794d */ /* 0x000fea0003800000 */
.L_x_143:
        /* <DEDUP_REMOVED lines=9> */
.L_x_442:


//--------------------- .text._Z7reduce6IfLj8ELb0EEvPT_S1_j --------------------------
	.section	.text._Z7reduce6IfLj8ELb0EEvPT_S1_j,"ax",@progbits
	.align	128
        .global         _Z7reduce6IfLj8ELb0EEvPT_S1_j
        .type           _Z7reduce6IfLj8ELb0EEvPT_S1_j,@function
        .size           _Z7reduce6IfLj8ELb0EEvPT_S1_j,(.L_x_443 - _Z7reduce6IfLj8ELb0EEvPT_S1_j)
        .other          _Z7reduce6IfLj8ELb0EEvPT_S1_j,@"STO_CUDA_ENTRY STV_DEFAULT"
_Z7reduce6IfLj8ELb0EEvPT_S1_j:
.text._Z7reduce6IfLj8ELb0EEvPT_S1_j:
        /* <DEDUP_REMOVED lines=12> */
[----:B------:R-:W-:-:S07]  /*00c0*/  MOV R8, RZ ;  /* 0x000000ff00087202 */ /* 0x000fce0000000f00 */
[----:B------:R-:W1:Y:S02]  /*00d0*/  LDC.64 R6, c[0x0][0x380] ;  /* 0x0000e000ff067b82 */ /* 0x000e640000000a00 */
.L_x_146:
[C---:B------:R-:W-:Y:S01]  /*00e0*/  IADD3 R5, PT, PT, R0.reuse, 0x8, RZ ;  /* 0x0000000800057810 */ /* 0x040fe20007ffe0ff */
[----:B-1----:R-:W-:-:S03]  /*00f0*/  IMAD.WIDE.U32 R2, R0, 0x4, R6 ;  /* 0x0000000400027825 */ /* 0x002fc600078e0006 */
[----:B------:R-:W-:-:S03]  /*0100*/  ISETP.GE.U32.AND P0, PT, R5, UR8, PT ;  /* 0x0000000805007c0c */ /* 0x000fc6000bf06070 */
[----:B------:R-:W2:Y:S10]  /*0110*/  LDG.E R3, desc[UR6][R2.64] ;  /* 0x0000000602037981 */ /* 0x000eb4000c1e1900 */
[----:B------:R-:W-:-:S06]  /*0120*/  @!P0 IMAD.WIDE.U32 R4, R5, 0x4, R6 ;  /* 0x0000000405048825 */ /* 0x000fcc00078e0006 */
[----:B------:R-:W3:Y:S01]  /*0130*/  @!P0 LDG.E R5, desc[UR6][R4.64] ;  /* 0x0000000604058981 */ /* 0x000ee2000c1e1900 */
[----:B0-----:R-:W-:-:S04]  /*0140*/  LEA R0, R11, R0, 0x4 ;  /* 0x000000000b007211 */ /* 0x001fc800078e20ff */
[----:B------:R-:W-:Y:S01]  /*0150*/  ISETP.GE.U32.AND P1, PT, R0, UR8, PT ;  /* 0x0000000800007c0c */ /* 0x000fe2000bf26070 */
[----:B--2---:R-:W-:-:S04]  /*0160*/  FADD R8, R3, R8 ;  /* 0x0000000803087221 */ /* 0x004fc80000000000 */
[----:B---3--:R-:W-:-:S08]  /*0170*/  @!P0 FADD R8, R8, R5 ;  /* 0x0000000508088221 */ /* 0x008fd00000000000 */
[----:B------:R-:W-:Y:S05]  /*0180*/  @!P1 BRA `(.L_x_146) ;  /* 0xfffffffc00d49947 */ /* 0x000fea000383ffff */
.L_x_145:
[----:B------:R-:W-:Y:S05]  /*0190*/  BSYNC.RECONVERGENT B0 ;  /* 0x0000000000007941 */ /* 0x000fea0003800200 */
.L_x_144:
        /* <DEDUP_REMOVED lines=24> */
.L_x_147:
        /* <DEDUP_REMOVED lines=14> */
.L_x_443:


//--------------------- .text._Z7reduce6IfLj16ELb0EEvPT_S1_j --------------------------
	.section	.text._Z7reduce6IfLj16ELb0EEvPT_S1_j,"ax",@progbits
	.align	128
        .global         _Z7reduce6IfLj16ELb0EEvPT_S1_j
        .type           _Z7reduce6IfLj16ELb0EEvPT_S1_j,@function
        .size           _Z7reduce6IfLj16ELb0EEvPT_S1_j,(.L_x_444 - _Z7reduce6IfLj16ELb0EEvPT_S1_j)
        .other          _Z7reduce6IfLj16ELb0EEvPT_S1_j,@"STO_CUDA_ENTRY STV_DEFAULT"
_Z7reduce6IfLj16ELb0EEvPT_S1_j:
.text._Z7reduce6IfLj16ELb0EEvPT_S1_j:
        /* <DEDUP_REMOVED lines=14> */
.L_x_150:
        /* <DEDUP_REMOVED lines=11> */
.L_x_149:
[----:B------:R-:W-:Y:S05]  /*0190*/  BSYNC.RECONVERGENT B0 ;  /* 0x0000000000007941 */ /* 0x000fea0003800200 */
.L_x_148:
        /* <DEDUP_REMOVED lines=27> */
.L_x_151:
        /* <DEDUP_REMOVED lines=11> */
.L_x_444:


//--------------------- .text._Z7reduce6IfLj32ELb0EEvPT_S1_j --------------------------
	.section	.text._Z7reduce6IfLj32ELb0EEvPT_S1_j,"ax",@progbits
	.align	128
        .global         _Z7reduce6IfLj32ELb0EEvPT_S1_j
        .type           _Z7reduce6IfLj32ELb0EEvPT_S1_j,@function
        .size           _Z7reduce6IfLj32ELb0EEvPT_S1_j,(.L_x_445 - _Z7reduce6IfLj32ELb0EEvPT_S1_j)
        .other          _Z7reduce6IfLj32ELb0EEvPT_S1_j,@"STO_CUDA_ENTRY STV_DEFAULT"
_Z7reduce6IfLj32ELb0EEvPT_S1_j:
.text._Z7reduce6IfLj32ELb0EEvPT_S1_j:
        /* <DEDUP_REMOVED lines=14> */
.L_x_154:
        /* <DEDUP_REMOVED lines=11> */
.L_x_153:
[----:B------:R-:W-:Y:S05]  /*0190*/  BSYNC.RECONVERGENT B0 ;  /* 0x0000000000007941 */ /* 0x000fea0003800200 */
.L_x_152:
        /* <DEDUP_REMOVED lines=30> */
.L_x_155:
        /* <DEDUP_REMOVED lines=16> */
.L_x_445:


//--------------------- .text._Z7reduce6IfLj64ELb0EEvPT_S1_j --------------------------
	.section	.text._Z7reduce6IfLj64ELb0EEvPT_S1_j,"ax",@progbits
	.align	128
        .global         _Z7reduce6IfLj64ELb0EEvPT_S1_j
        .type           _Z7reduce6IfLj64ELb0EEvPT_S1_j,@function
        .size           _Z7reduce6IfLj64ELb0EEvPT_S1_j,(.L_x_446 - _Z7reduce6IfLj64ELb0EEvPT_S1_j)
        .other          _Z7reduce6IfLj64ELb0EEvPT_S1_j,@"STO_CUDA_ENTRY STV_DEFAULT"
_Z7reduce6IfLj64ELb0EEvPT_S1_j:
.text._Z7reduce6IfLj64ELb0EEvPT_S1_j:
        /* <DEDUP_REMOVED lines=12> */
[----:B------:R-:W-:Y:S02]  /*00c0*/  MOV R9, R2 ;  /* 0x0000000200097202 */ /* 0x000fe40000000f00 */
[----:B------:R-:W-:-:S05]  /*00d0*/  MOV R8, RZ ;  /* 0x000000ff00087202 */ /* 0x000fca0000000f00 */
[----:B------:R-:W1:Y:S02]  /*00e0*/  LDC.64 R6, c[0x0][0x380] ;  /* 0x0000e000ff067b82 */ /* 0x000e640000000a00 */
.L_x_158:
        /* <DEDUP_REMOVED lines=11> */
.L_x_157:
[----:B------:R-:W-:Y:S05]  /*01a0*/  BSYNC.RECONVERGENT B0 ;  /* 0x0000000000007941 */ /* 0x000fea0003800200 */
.L_x_156:
        /* <DEDUP_REMOVED lines=33> */
.L_x_159:
        /* <DEDUP_REMOVED lines=12> */
.L_x_446:


//--------------------- .text._Z7reduce6IfLj128ELb0EEvPT_S1_j --------------------------
	.section	.text._Z7reduce6IfLj128ELb0EEvPT_S1_j,"ax",@progbits
	.align	128
        .global         _Z7reduce6IfLj128ELb0EEvPT_S1_j
        .type           _Z7reduce6IfLj128ELb0EEvPT_S1_j,@function
        .size           _Z7reduce6IfLj128ELb0EEvPT_S1_j,(.L_x_447 - _Z7reduce6IfLj128ELb0EEvPT_S1_j)
        .other          _Z7reduce6IfLj128ELb0EEvPT_S1_j,@"STO_CUDA_ENTRY STV_DEFAULT"
_Z7reduce6IfLj128ELb0EEvPT_S1_j:
.text._Z7reduce6IfLj128ELb0EEvPT_S1_j:
        /* <DEDUP_REMOVED lines=15> */
.L_x_162:
        /* <DEDUP_REMOVED lines=11> */
.L_x_161:
[----:B------:R-:W-:Y:S05]  /*01a0*/  BSYNC.RECONVERGENT B0 ;  /* 0x0000000000007941 */ /* 0x000fea0003800200 */
.L_x_160:
[----:B------:R-:W0:Y:S01]  /*01b0*/  S2UR UR5, SR_CgaCtaId ;  /* 0x00000000000579c3 */ /* 0x000e220000008800 */
[----:B------:R-:W-:Y:S01]  /*01c0*/  UMOV UR4, 0x400 ;  /* 0x0000040000047882 */ /* 0x000fe20000000000 */
[C---:B------:R-:W-:Y:S02]  /*01d0*/  ISETP.GT.U32.AND P0, PT, R11.reuse, 0x3f, PT ;  /* 0x0000003f0b00780c */ /* 0x040fe40003f04070 */
[----:B------:R-:W-:Y:S02]  /*01e0*/  MOV R5, R8 ;  /* 0x0000000800057202 */ /* 0x000fe40000000f00 */
[----:B------:R-:W-:Y:S01]  /*01f0*/  ISETP.GT.U32.AND P1, PT, R11, 0x1f, PT ;  /* 0x0000001f0b00780c */ /* 0x000fe20003f24070 */
[----:B0-----:R-:W-:-:S06]  /*0200*/  ULEA UR4, UR5, UR4, 0x18 ;  /* 0x0000000405047291 */ /* 0x001fcc000f8ec0ff */
[----:B------:R-:W-:-:S05]  /*0210*/  LEA R3, R11, UR4, 0x2 ;  /* 0x000000040b037c11 */ /* 0x000fca000f8e10ff */
[----:B------:R-:W-:Y:S01]  /*0220*/  STS [R3], R8 ;  /* 0x0000000803007388 */ /* 0x000fe20000000800 */
[----:B------:R-:W-:Y:S06]  /*0230*/  BAR.SYNC.DEFER_BLOCKING 0x0 ;  /* 0x0000000000007b1d */ /* 0x000fec0000010000 */
[----:B------:R-:W0:Y:S02]  /*0240*/  @!P0 LDS R2, [R3+0x100] ;  /* 0x0001000003028984 */ /* 0x000e240000000800 */
[----:B0-----:R-:W-:-:S05]  /*0250*/  @!P0 FADD R5, R2, R5 ;  /* 0x0000000502058221 */ /* 0x001fca0000000000 */
[----:B------:R0:W-:Y:S01]  /*0260*/  @!P0 STS [R3], R5 ;  /* 0x0000000503008388 */ /* 0x0001e20000000800 */
[----:B------:R-:W-:Y:S06]  /*0270*/  BAR.SYNC.DEFER_BLOCKING 0x0 ;  /* 0x0000000000007b1d */ /* 0x000fec0000010000 */
[----:B------:R-:W-:Y:S05]  /*0280*/  @P1 EXIT ;  /* 0x000000000000194d */ /* 0x000fea0003800000 */
[----:B------:R-:W1:Y:S01]  /*0290*/  LDS R2, [R3+0x80] ;  /* 0x0000800003027984 */ /* 0x000e620000000800 */
[----:B------:R-:W-:Y:S01]  /*02a0*/  ISETP.NE.AND P0, PT, R11, RZ, PT ;  /* 0x000000ff0b00720c */ /* 0x000fe20003f05270 */
[----:B-1----:R-:W-:-:S05]  /*02b0*/  FADD R2, R2, R5 ;  /* 0x0000000502027221 */ /* 0x002fca0000000000 */
[----:B------:R-:W-:Y:S04]  /*02c0*/  STS [R3], R2 ;  /* 0x0000000203007388 */ /* 0x000fe80000000800 */
[----:B0-----:R-:W0:Y:S02]  /*02d0*/  LDS R5, [R3+0x40] ;  /* 0x0000400003057984 */ /* 0x001e240000000800 */
        /* <DEDUP_REMOVED lines=20> */
.L_x_163:
        /* <DEDUP_REMOVED lines=14> */
.L_x_447:


//--------------------- .text._Z7reduce6IfLj256ELb0EEvPT_S1_j --------------------------
	.section	.text._Z7reduce6IfLj256ELb0EEvPT_S1_j,"ax",@progbits
	.align	128
        .global         _Z7reduce6IfLj256ELb0EEvPT_S1_j
        .type           _Z7reduce6IfLj256ELb0EEvPT_S1_j,@function
        .size           _Z7reduce6IfLj256ELb0EEvPT_S1_j,(.L_x_448 - _Z7reduce6IfLj256ELb0EEvPT_S1_j)
        .other          _Z7reduce6IfLj256ELb0EEvPT_S1_j,@"STO_CUDA_ENTRY STV_DEFAULT"
_Z7reduce6IfLj256ELb0EEvPT_S1_j:
.text._Z7reduce6IfLj256ELb0EEvPT_S1_j:
        /* <DEDUP_REMOVED lines=14> */
.L_x_166:
        /* <DEDUP_REMOVED lines=11> */
.L_x_165:
[----:B------:R-:W-:Y:S05]  /*0190*/  BSYNC.RECONVERGENT B0 ;  /* 0x0000000000007941 */ /* 0x000fea0003800200 */
.L_x_164:
        /* <DEDUP_REMOVED lines=11> */
[----:B------:R-:W-:Y:S01]  /*0250*/  @!P1 STS [R5], R7 ;  /* 0x0000000705009388 */ /* 0x000fe20000000800 */
[----:B------:R-:W-:Y:S01]  /*0260*/  BAR.SYNC.DEFER_BLOCKING 0x0 ;  /* 0x0000000000007b1d */ /* 0x000fe20000010000 */
[----:B------:R-:W-:-:S05]  /*0270*/  ISETP.GT.U32.AND P1, PT, R3, 0x1f, PT ;  /* 0x0000001f0300780c */ /* 0x000fca0003f24070 */
        /* <DEDUP_REMOVED lines=25> */
[----:B0-----:R-:W0:Y:S01]  /*0410*/  LDS R5, [UR4] ;  /* 0x00000004ff057984 */ /* 0x001e220008000800 */
[----:B------:R-:W1:Y:S02]  /*0420*/  LDC.64 R2, c[0x0][0x388] ;  /* 0x0000e200ff027b82 */ /* 0x000e640000000a00 */
[----:B-1----:R-:W-:-:S05]  /*0430*/  IMAD.WIDE.U32 R2, R0, 0x4, R2 ;  /* 0x0000000400027825 */ /* 0x002fca00078e0002 */
[----:B0-----:R-:W-:Y:S01]  /*0440*/  STG.E desc[UR6][R2.64], R5 ;  /* 0x0000000502007986 */ /* 0x001fe2000c101906 */
[----:B------:R-:W-:Y:S05]  /*0450*/  EXIT ;  /* 0x000000000000794d */ /* 0x000fea0003800000 */
.L_x_167:
        /* <DEDUP_REMOVED lines=10> */
.L_x_448:


//--------------------- .text._Z7reduce6IfLj512ELb0EEvPT_S1_j --------------------------
	.section	.text._Z7reduce6IfLj512ELb0EEvPT_S1_j,"ax",@progbits
	.align	128
        .global         _Z7reduce6IfLj512ELb0EEvPT_S1_j
        .type           _Z7reduce6IfLj512ELb0EEvPT_S1_j,@function
        .size           _Z7reduce6IfLj512ELb0EEvPT_S1_j,(.L_x_449 - _Z7reduce6IfLj512ELb0EEvPT_S1_j)
        .other          _Z7reduce6IfLj512ELb0EEvPT_S1_j,@"STO_CUDA_ENTRY STV_DEFAULT"
_Z7reduce6IfLj512ELb0EEvPT_S1_j:
.text._Z7reduce6IfLj512ELb0EEvPT_S1_j:
[----:B------:R-:W-:Y:S01]  /*0000*/  LDC R1, c[0x0][0x37c] ;  /* 0x0000df00ff017b82 */ /* 0x000fe20000000800 */
[----:B------:R-:W0:Y:S01]  /*0010*/  S2R R0, SR_CTAID.X ;  /* 0x0000000000007919 */ /* 0x000e220000002500 */
[----:B------:R-:W1:Y:S01]  /*0020*/  LDCU UR4, c[0x0][0x390] ;  /* 0x00007200ff0477ac */ /* 0x000e620008000800 */
[----:B------:R-:W-:Y:S01]  /*0030*/  BSSY.RECONVERGENT B0, `(.L_x_168) ;  /* 0x0000017000007945 */ /* 0x000fe20003800200 */
[----:B------:R-:W-:Y:S01]  /*0040*/  HFMA2 R10, -RZ, RZ, 0, 0 ;  /* 0x00000000ff0a7431 */ /* 0x000fe200000001ff */
[----:B------:R-:W2:Y:S01]  /*0050*/  S2R R2, SR_TID.X ;  /* 0x0000000000027919 */ /* 0x000ea20000002100 */
[----:B------:R-:W3:Y:S01]  /*0060*/  LDCU.64 UR6, c[0x0][0x358] ;  /* 0x00006b00ff0677ac */ /* 0x000ee20008000a00 */
[----:B------:R-:W4:Y:S01]  /*0070*/  LDCU UR8, c[0x0][0x390] ;  /* 0x00007200ff0877ac */ /* 0x000f220008000800 */
[----:B0-----:R-:W-:-:S04]  /*0080*/  SHF.L.U32 R3, R0, 0xa, RZ ;  /* 0x0000000a00037819 */ /* 0x001fc800000006ff */
[----:B--2---:R-:W-:-:S04]  /*0090*/  LOP3.LUT R3, R3, R2, RZ, 0xfc, !PT ;  /* 0x0000000203037212 */ /* 0x004fc800078efcff */
[----:B-1----:R-:W-:-:S13]  /*00a0*/  ISETP.GE.U32.AND P0, PT, R3, UR4, PT ;  /* 0x0000000403007c0c */ /* 0x002fda000bf06070 */
[----:B---34-:R-:W-:Y:S05]  /*00b0*/  @P0 BRA `(.L_x_169) ;  /* 0x0000000000380947 */ /* 0x018fea0003800000 */
[----:B------:R-:W0:Y:S01]  /*00c0*/  LDC R12, c[0x0][0x370] ;  /* 0x0000dc00ff0c7b82 */ /* 0x000e220000000800 */
[----:B------:R-:W-:-:S07]  /*00d0*/  MOV R10, RZ ;  /* 0x000000ff000a7202 */ /* 0x000fce0000000f00 */
[----:B------:R-:W1:Y:S02]  /*00e0*/  LDC.64 R8, c[0x0][0x380] ;  /* 0x0000e000ff087b82 */ /* 0x000e640000000a00 */
.L_x_170:
        /* <DEDUP_REMOVED lines=11> */
.L_x_169:
[----:B------:R-:W-:Y:S05]  /*01a0*/  BSYNC.RECONVERGENT B0 ;  /* 0x0000000000007941 */ /* 0x000fea0003800200 */
.L_x_168:
        /* <DEDUP_REMOVED lines=49> */
.L_x_171:
        /* <DEDUP_REMOVED lines=12> */
.L_x_449:


//--------------------- .text._Z7reduce6IfLj1ELb1EEvPT_S1_j --------------------------
	.section	.text._Z7reduce6IfLj1ELb1EEvPT_S1_j,"ax",@progbits
	.align	128
        .global         _Z7reduce6IfLj1ELb1EEvPT_S1_j
        .type           _Z7reduce6IfLj1ELb1EEvPT_S1_j,@function
        .size           _Z7reduce6IfLj1ELb1EEvPT_S1_j,(.L_x_450 - _Z7reduce6IfLj1ELb1EEvPT_S1_j)
        .other          _Z7reduce6IfLj1ELb1EEvPT_S1_j,@"STO_CUDA_ENTRY STV_DEFAULT"
_Z7reduce6IfLj1ELb1EEvPT_S1_j:
.text._Z7reduce6IfLj1ELb1EEvPT_S1_j:
[----:B------:R-:W-:Y:S01]  /*0000*/  LDC R1, c[0x0][0x37c] ;  /* 0x0000df00ff017b82 */ /* 0x000fe20000000800 */
[----:B------:R-:W0:Y:S01]  /*0010*/  S2R R8, SR_TID.X ;  /* 0x0000000000087919 */ /* 0x000e220000002100 */
[----:B------:R-:W1:Y:S01]  /*0020*/  LDCU UR8, c[0x0][0x390] ;  /* 0x00007200ff0877ac */ /* 0x000e620008000800 */
[----:B------:R-:W-:Y:S01]  /*0030*/  BSSY.RECONVERGENT B0, `(.L_x_172) ;  /* 0x0000012000007945 */ /* 0x000fe20003800200 */
[----:B------:R-:W-:Y:S01]  /*0040*/  IMAD.MOV.U32 R6, RZ, RZ, RZ ;  /* 0x000000ffff067224 */ /* 0x000fe200078e00ff */
[----:B------:R-:W0:Y:S01]  /*0050*/  S2R R11, SR_CTAID.X ;  /* 0x00000000000b7919 */ /* 0x000e220000002500 */
[----:B------:R-:W2:Y:S01]  /*0060*/  LDCU.64 UR6, c[0x0][0x358] ;  /* 0x00006b00ff0677ac */ /* 0x000ea20008000a00 */
[----:B0-----:R-:W-:-:S05]  /*0070*/  IMAD R0, R11, 0x2, R8 ;  /* 0x000000020b007824 */ /* 0x001fca00078e0208 */
[----:B-1----:R-:W-:-:S13]  /*0080*/  ISETP.GE.U32.AND P0, PT, R0, UR8, PT ;  /* 0x0000000800007c0c */ /* 0x002fda000bf06070 */
[----:B--2---:R-:W-:Y:S05]  /*0090*/  @P0 BRA `(.L_x_173) ;  /* 0x00000000002c0947 */ /* 0x004fea0003800000 */
[----:B------:R-:W0:Y:S01]  /*00a0*/  LDC R13, c[0x0][0x370] ;  /* 0x0000dc00ff0d7b82 */ /* 0x000e220000000800 */
[----:B------:R-:W-:-:S07]  /*00b0*/  HFMA2 R6, -RZ, RZ, 0, 0 ;  /* 0x00000000ff067431 */ /* 0x000fce00000001ff */
[----:B------:R-:W1:Y:S02]  /*00c0*/  LDC.64 R4, c[0x0][0x380] ;  /* 0x0000e000ff047b82 */ /* 0x000e640000000a00 */
.L_x_174:
[----:B-1----:R-:W-:-:S05]  /*00d0*/  IMAD.WIDE.U32 R2, R0, 0x4, R4 ;  /* 0x0000000400027825 */ /* 0x002fca00078e0004 */
[----:B------:R-:W2:Y:S04]  /*00e0*/  LDG.E R7, desc[UR6][R2.64] ;  /* 0x0000000602077981 */ /* 0x000ea8000c1e1900 */
[----:B------:R-:W3:Y:S01]  /*00f0*/  LDG.E R9, desc[UR6][R2.64+0x4] ;  /* 0x0000040602097981 */ /* 0x000ee2000c1e1900 */
[----:B0-----:R-:W-:-:S04]  /*0100*/  LEA R0, R13, R0, 0x1 ;  /* 0x000000000d007211 */ /* 0x001fc800078e08ff */
[----:B------:R-:W-:Y:S01]  /*0110*/  ISETP.GE.U32.AND P0, PT, R0, UR8, PT ;  /* 0x0000000800007c0c */ /* 0x000fe2000bf06070 */
[----:B--2---:R-:W-:-:S04]  /*0120*/  FADD R6, R7, R6 ;  /* 0x0000000607067221 */ /* 0x004fc80000000000 */
[----:B---3--:R-:W-:-:S08]  /*0130*/  FADD R6, R6, R9 ;  /* 0x0000000906067221 */ /* 0x008fd00000000000 */
[----:B------:R-:W-:Y:S05]  /*0140*/  @!P0 BRA `(.L_x_174) ;  /* 0xfffffffc00e08947 */ /* 0x000fea000383ffff */
.L_x_173:
[----:B------:R-:W-:Y:S05]  /*0150*/  BSYNC.RECONVERGENT B0 ;  /* 0x0000000000007941 */ /* 0x000fea0003800200 */
.L_x_172:
        /* <DEDUP_REMOVED lines=13> */
.L_x_175:
        /* <DEDUP_REMOVED lines=13> */
.L_x_450:


//--------------------- .text._Z7reduce6IfLj2ELb1EEvPT_S1_j --------------------------
	.section	.text._Z7reduce6IfLj2ELb1EEvPT_S1_j,"ax",@progbits
	.align	128
        .global         _Z7reduce6IfLj2ELb1EEvPT_S1_j
        .type           _Z7reduce6IfLj2ELb1EEvPT_S1_j,@function
        .size           _Z7reduce6IfLj2ELb1EEvPT_S1_j,(.L_x_451 - _Z7reduce6IfLj2ELb1EEvPT_S1_j)
        .other          _Z7reduce6IfLj2ELb1EEvPT_S1_j,@"STO_CUDA_ENTRY STV_DEFAULT"
_Z7reduce6IfLj2ELb1EEvPT_S1_j:
.text._Z7reduce6IfLj2ELb1EEvPT_S1_j:
[----:B------:R-:W-:Y:S01]  /*0000*/  LDC R1, c[0x0][0x37c] ;  /* 0x0000df00ff017b82 */ /* 0x000fe20000000800 */
[----:B------:R-:W0:Y:S01]  /*0010*/  S2R R9, SR_TID.X ;  /* 0x0000000000097919 */ /* 0x000e220000002100 */
[----:B------:R-:W1:Y:S01]  /*0020*/  LDCU UR8, c[0x0][0x390] ;  /* 0x00007200ff0877ac */ /* 0x000e620008000800 */
[----:B------:R-:W-:Y:S01]  /*0030*/  BSSY.RECONVERGENT B0, `(.L_x_176) ;  /* 0x0000014000007945 */ /* 0x000fe20003800200 */
[----:B------:R-:W-:Y:S01]  /*0040*/  HFMA2 R8, -RZ, RZ, 0, 0 ;  /* 0x00000000ff087431 */ /* 0x000fe200000001ff */
[----:B------:R-:W0:Y:S01]  /*0050*/  S2R R10, SR_CTAID.X ;  /* 0x00000000000a7919 */ /* 0x000e220000002500 */
[----:B------:R-:W2:Y:S01]  /*0060*/  LDCU.64 UR6, c[0x0][0x358] ;  /* 0x00006b00ff0677ac */ /* 0x000ea20008000a00 */
[----:B0-----:R-:W-:-:S04]  /*0070*/  LEA R0, R10, R9, 0x2 ;  /* 0x000000090a007211 */ /* 0x001fc800078e10ff */
[----:B-1----:R-:W-:-:S13]  /*0080*/  ISETP.GE.U32.AND P0, PT, R0, UR8, PT ;  /* 0x0000000800007c0c */ /* 0x002fda000bf06070 */
[----:B--2---:R-:W-:Y:S05]  /*0090*/  @P0 BRA `(.L_x_177) ;  /* 0x0000000000340947 */ /* 0x004fea0003800000 */
[----:B------:R-:W0:Y:S01]  /*00a0*/  LDC R11, c[0x0][0x370] ;  /* 0x0000dc00ff0b7b82 */ /* 0x000e220000000800 */
[----:B------:R-:W-:-:S07]  /*00b0*/  IMAD.MOV.U32 R8, RZ, RZ, RZ ;  /* 0x000000ffff087224 */ /* 0x000fce00078e00ff */
[----:B------:R-:W1:Y:S02]  /*00c0*/  LDC.64 R6, c[0x0][0x380] ;  /* 0x0000e000ff067b82 */ /* 0x000e640000000a00 */
.L_x_178:
[C---:B------:R-:W-:Y:S01]  /*00d0*/  IADD3 R5, PT, PT, R0.reuse, 0x2, RZ ;  /* 0x0000000200057810 */ /* 0x040fe20007ffe0ff */
[----:B-1----:R-:W-:-:S04]  /*00e0*/  IMAD.WIDE.U32 R2, R0, 0x4, R6 ;  /* 0x0000000400027825 */ /* 0x002fc800078e0006 */
[----:B------:R-:W-:Y:S02]  /*00f0*/  IMAD.WIDE.U32 R4, R5, 0x4, R6 ;  /* 0x0000000405047825 */ /* 0x000fe400078e0006 */
[----:B------:R-:W2:Y:S04]  /*0100*/  LDG.E R3, desc[UR6][R2.64] ;  /* 0x0000000602037981 */ /* 0x000ea8000c1e1900 */
[----:B------:R-:W3:Y:S01]  /*0110*/  LDG.E R5, desc[UR6][R4.64] ;  /* 0x0000000604057981 */ /* 0x000ee2000c1e1900 */
[----:B0-----:R-:W-:-:S05]  /*0120*/  IMAD R0, R11, 0x4, R0 ;  /* 0x000000040b007824 */ /* 0x001fca00078e0200 */
[----:B------:R-:W-:Y:S01]  /*0130*/  ISETP.GE.U32.AND P0, PT, R0, UR8, PT ;  /* 0x0000000800007c0c */ /* 0x000fe2000bf06070 */
[----:B--2---:R-:W-:-:S04]  /*0140*/  FADD R8, R3, R8 ;  /* 0x0000000803087221 */ /* 0x004fc80000000000 */
[----:B---3--:R-:W-:-:S08]  /*0150*/  FADD R8, R8, R5 ;  /* 0x0000000508087221 */ /* 0x008fd00000000000 */
[----:B------:R-:W-:Y:S05]  /*0160*/  @!P0 BRA `(.L_x_178) ;  /* 0xfffffffc00d88947 */ /* 0x000fea000383ffff */
.L_x_177:
[----:B------:R-:W-:Y:S05]  /*0170*/  BSYNC.RECONVERGENT B0 ;  /* 0x0000000000007941 */ /* 0x000fea0003800200 */
.L_x_176:
        /* <DEDUP_REMOVED lines=18> */
.L_x_179:
        /* <DEDUP_REMOVED lines=14> */
.L_x_451:


//--------------------- .text._Z7reduce6IfLj4ELb1EEvPT_S1_j --------------------------
	.section	.text._Z7reduce6IfLj4ELb1EEvPT_S1_j,"ax",@progbits
	.align	128
        .global         _Z7reduce6IfLj4ELb1EEvPT_S1_j
        .type           _Z7reduce6IfLj4ELb1EEvPT_S1_j,@function
        .size           _Z7reduce6IfLj4ELb1EEvPT_S1_j,(.L_x_452 - _Z7reduce6IfLj4ELb1EEvPT_S1_j)
        .other          _Z7reduce6IfLj4ELb1EEvPT_S1_j,@"STO_CUDA_ENTRY STV_DEFAULT"
_Z7reduce6IfLj4ELb1EEvPT_S1_j:
.text._Z7reduce6IfLj4ELb1EEvPT_S1_j:
        /* <DEDUP_REMOVED lines=11> */
[----:B------:R-:W-:-:S07]  /*00b0*/  MOV R8, RZ ;  /* 0x000000ff00087202 */ /* 0x000fce0000000f00 */
[----:B------:R-:W1:Y:S02]  /*00c0*/  LDC.64 R6, c[0x0][0x380] ;  /* 0x0000e000ff067b82 */ /* 0x000e640000000a00 */
.L_x_182:
[C---:B------:R-:W-:Y:S01]  /*00d0*/  IADD3 R5, PT, PT, R0.reuse, 0x4, RZ ;  /* 0x0000000400057810 */ /* 0x040fe20007ffe0ff */
[----:B-1----:R-:W-:-:S04]  /*00e0*/  IMAD.WIDE.U32 R2, R0, 0x4, R6 ;  /* 0x0000000400027825 */ /* 0x002fc800078e0006 */
[----:B------:R-:W-:Y:S02]  /*00f0*/  IMAD.WIDE.U32 R4, R5, 0x4, R6 ;  /* 0x0000000405047825 */ /* 0x000fe400078e0006 */
[----:B------:R-:W2:Y:S04]  /*0100*/  LDG.E R3, desc[UR6][R2.64] ;  /* 0x0000000602037981 */ /* 0x000ea8000c1e1900 */
[----:B------:R-:W3:Y:S01]  /*0110*/  LDG.E R5, desc[UR6][R4.64] ;  /* 0x0000000604057981 */ /* 0x000ee2000c1e1900 */
[----:B0-----:R-:W-:-:S04]  /*0120*/  LEA R0, R11, R0, 0x3 ;  /* 0x000000000b007211 */ /* 0x001fc800078e18ff */
[----:B------:R-:W-:Y:S01]  /*0130*/  ISETP.GE.U32.AND P0, PT, R0, UR8, PT ;  /* 0x0000000800007c0c */ /* 0x000fe2000bf06070 */
[----:B--2---:R-:W-:-:S04]  /*0140*/  FADD R8, R3, R8 ;  /* 0x0000000803087221 */ /* 0x004fc80000000000 */
[----:B---3--:R-:W-:-:S08]  /*0150*/  FADD R8, R8, R5 ;  /* 0x0000000508087221 */ /* 0x008fd00000000000 */
[----:B------:R-:W-:Y:S05]  /*0160*/  @!P0 BRA `(.L_x_182) ;  /* 0xfffffffc00d88947 */ /* 0x000fea000383ffff */
.L_x_181:
[----:B------:R-:W-:Y:S05]  /*0170*/  BSYNC.RECONVERGENT B0 ;  /* 0x0000000000007941 */ /* 0x000fea0003800200 */
.L_x_180:
        /* <DEDUP_REMOVED lines=21> */
.L_x_183:
        /* <DEDUP_REMOVED lines=11> */
.L_x_452:


//--------------------- .text._Z7reduce6IfLj8ELb1EEvPT_S1_j --------------------------
	.section	.text._Z7reduce6IfLj8ELb1EEvPT_S1_j,"ax",@progbits
	.align	128
        .global         _Z7reduce6IfLj8ELb1EEvPT_S1_j
        .type           _Z7reduce6IfLj8ELb1EEvPT_S1_j,@function
        .size           _Z7reduce6IfLj8ELb1EEvPT_S1_j,(.L_x_453 - _Z7reduce6IfLj8ELb1EEvPT_S1_j)
        .other          _Z7reduce6IfLj8ELb1EEvPT_S1_j,@"STO_CUDA_ENTRY STV_DEFAULT"
_Z7reduce6IfLj8ELb1EEvPT_S1_j:
.text._Z7reduce6IfLj8ELb1EEvPT_S1_j:
        /* <DEDUP_REMOVED lines=13> */
.L_x_186:
        /* <DEDUP_REMOVED lines=10> */
.L_x_185:
[----:B------:R-:W-:Y:S05]  /*0170*/  BSYNC.RECONVERGENT B0 ;  /* 0x0000000000007941 */ /* 0x000fea0003800200 */
.L_x_184:
        /* <DEDUP_REMOVED lines=24> */
.L_x_187:
        /* <DEDUP_REMOVED lines=16> */
.L_x_453:


//--------------------- .text._Z7reduce6IfLj16ELb1EEvPT_S1_j --------------------------
	.section	.text._Z7reduce6IfLj16ELb1EEvPT_S1_j,"ax",@progbits
	.align	128
        .global         _Z7reduce6IfLj16ELb1EEvPT_S1_j
        .type           _Z7reduce6IfLj16ELb1EEvPT_S1_j,@function
        .size           _Z7reduce6IfLj16ELb1EEvPT_S1_j,(.L_x_454 - _Z7reduce6IfLj16ELb1EEvPT_S1_j)
        .other          _Z7reduce6IfLj16ELb1EEvPT_S1_j,@"STO_CUDA_ENTRY STV_DEFAULT"
_Z7reduce6IfLj16ELb1EEvPT_S1_j:
.text._Z7reduce6IfLj16ELb1EEvPT_S1_j:
        /* <DEDUP_REMOVED lines=13> */
.L_x_190:
        /* <DEDUP_REMOVED lines=10> */
.L_x_189:
[----:B------:R-:W-:Y:S05]  /*0170*/  BSYNC.RECONVERGENT B0 ;  /* 0x0000000000007941 */ /* 0x000fea0003800200 */
.L_x_188:
        /* <DEDUP_REMOVED lines=27> */
.L_x_191:
        /* <DEDUP_REMOVED lines=13> */
.L_x_454:


//--------------------- .text._Z7reduce6IfLj32ELb1EEvPT_S1_j --------------------------
	.section	.text._Z7reduce6IfLj32ELb1EEvPT_S1_j,"ax",@progbits
	.align	128
        .global         _Z7reduce6IfLj32ELb1EEvPT_S1_j
        .type           _Z7reduce6IfLj32ELb1EEvPT_S1_j,@function
        .size           _Z7reduce6IfLj32ELb1EEvPT_S1_j,(.L_x_455 - _Z7reduce6IfLj32ELb1EEvPT_S1_j)
        .other          _Z7reduce6IfLj32ELb1EEvPT_S1_j,@"STO_CUDA_ENTRY STV_DEFAULT"
_Z7reduce6IfLj32ELb1EEvPT_S1_j:
.text._Z7reduce6IfLj32ELb1EEvPT_S1_j:
        /* <DEDUP_REMOVED lines=11> */
[----:B------:R-:W-:Y:S02]  /*00b0*/  MOV R9, R2 ;  /* 0x0000000200097202 */ /* 0x000fe40000000f00 */
[----:B------:R-:W-:-:S05]  /*00c0*/  MOV R8, RZ ;  /* 0x000000ff00087202 */ /* 0x000fca0000000f00 */
[----:B------:R-:W1:Y:S02]  /*00d0*/  LDC.64 R6, c[0x0][0x380] ;  /* 0x0000e000ff067b82 */ /* 0x000e640000000a00 */
.L_x_194:
        /* <DEDUP_REMOVED lines=10> */
.L_x_193:
[----:B------:R-:W-:Y:S05]  /*0180*/  BSYNC.RECONVERGENT B0 ;  /* 0x0000000000007941 */ /* 0x000fea0003800200 */
.L_x_192:
        /* <DEDUP_REMOVED lines=30> */
.L_x_195:
        /* <DEDUP_REMOVED lines=9> */
.L_x_455:


//--------------------- .text._Z7reduce6IfLj64ELb1EEvPT_S1_j --------------------------
	.section	.text._Z7reduce6IfLj64ELb1EEvPT_S1_j,"ax",@progbits
	.align	128
        .global         _Z7reduce6IfLj64ELb1EEvPT_S1_j
        .type           _Z7reduce6IfLj64ELb1EEvPT_S1_j,@function
        .size           _Z7reduce6IfLj64ELb1EEvPT_S1_j,(.L_x_456 - _Z7reduce6IfLj64ELb1EEvPT_S1_j)
        .other          _Z7reduce6IfLj64ELb1EEvPT_S1_j,@"STO_CUDA_ENTRY STV_DEFAULT"
_Z7reduce6IfLj64ELb1EEvPT_S1_j:
.text._Z7reduce6IfLj64ELb1EEvPT_S1_j:
        /* <DEDUP_REMOVED lines=14> */
.L_x_198:
        /* <DEDUP_REMOVED lines=10> */
.L_x_197:
[----:B------:R-:W-:Y:S05]  /*0180*/  BSYNC.RECONVERGENT B0 ;  /* 0x0000000000007941 */ /* 0x000fea0003800200 */
.L_x_196:
        /* <DEDUP_REMOVED lines=33> */
.L_x_199:
        /* <DEDUP_REMOVED lines=14> */
.L_x_456:


//--------------------- .text._Z7reduce6IfLj128ELb1EEvPT_S1_j --------------------------
	.section	.text._Z7reduce6IfLj128ELb1EEvPT_S1_j,"ax",@progbits
	.align	128
        .global         _Z7reduce6IfLj128ELb1EEvPT_S1_j
        .type           _Z7reduce6IfLj128ELb1EEvPT_S1_j,@function
        .size           _Z7reduce6IfLj128ELb1EEvPT_S1_j,(.L_x_457 - _Z7reduce6IfLj128ELb1EEvPT_S1_j)
        .other          _Z7reduce6IfLj128ELb1EEvPT_S1_j,@"STO_CUDA_ENTRY STV_DEFAULT"
_Z7reduce6IfLj128ELb1EEvPT_S1_j:
.text._Z7reduce6IfLj128ELb1EEvPT_S1_j:
        /* <DEDUP_REMOVED lines=14> */
.L_x_202:
        /* <DEDUP_REMOVED lines=10> */
.L_x_201:
[----:B------:R-:W-:Y:S05]  /*0180*/  BSYNC.RECONVERGENT B0 ;  /* 0x0000000000007941 */ /* 0x000fea0003800200 */
.L_x_200:
[----:B------:R-:W0:Y:S01]  /*0190*/  S2UR UR5, SR_CgaCtaId ;  /* 0x00000000000579c3 */ /* 0x000e220000008800 */
[----:B------:R-:W-:Y:S01]  /*01a0*/  UMOV UR4, 0x400 ;  /* 0x0000040000047882 */ /* 0x000fe20000000000 */
[C---:B------:R-:W-:Y:S02]  /*01b0*/  ISETP.GT.U32.AND P0, PT, R11.reuse, 0x3f, PT ;  /* 0x0000003f0b00780c */ /* 0x040fe40003f04070 */
        /* <DEDUP_REMOVED lines=35> */
.L_x_203:
        /* <DEDUP_REMOVED lines=9> */
.L_x_457:


//--------------------- .text._Z7reduce6IfLj256ELb1EEvPT_S1_j --------------------------
	.section	.text._Z7reduce6IfLj256ELb1EEvPT_S1_j,"ax",@progbits
	.align	128
        .global         _Z7reduce6IfLj256ELb1EEvPT_S1_j
        .type           _Z7reduce6IfLj256ELb1EEvPT_S1_j,@function
        .size           _Z7reduce6IfLj256ELb1EEvPT_S1_j,(.L_x_458 - _Z7reduce6IfLj256ELb1EEvPT_S1_j)
        .other          _Z7reduce6IfLj256ELb1EEvPT_S1_j,@"STO_CUDA_ENTRY STV_DEFAULT"
_Z7reduce6IfLj256ELb1EEvPT_S1_j:
.text._Z7reduce6IfLj256ELb1EEvPT_S1_j:
        /* <DEDUP_REMOVED lines=13> */
.L_x_206:
        /* <DEDUP_REMOVED lines=10> */
.L_x_205:
[----:B------:R-:W-:Y:S05]  /*0170*/  BSYNC.RECONVERGENT B0 ;  /* 0x0000000000007941 */ /* 0x000fea0003800200 */
.L_x_204:
        /* <DEDUP_REMOVED lines=43> */
.L_x_207:
        /* <DEDUP_REMOVED lines=13> */
.L_x_458:


//--------------------- .text._Z7reduce6IfLj512ELb1EEvPT_S1_j --------------------------
	.section	.text._Z7reduce6IfLj512ELb1EEvPT_S1_j,"ax",@progbits
	.align	128
        .global         _Z7reduce6IfLj512ELb1EEvPT_S1_j
        .type           _Z7reduce6IfLj512ELb1EEvPT_S1_j,@function
        .size           _Z7reduce6IfLj512ELb1EEvPT_S1_j,(.L_x_459 - _Z7reduce6IfLj512ELb1EEvPT_S1_j)
        .other          _Z7reduce6IfLj512ELb1EEvPT_S1_j,@"STO_CUDA_ENTRY STV_DEFAULT"
_Z7reduce6IfLj512ELb1EEvPT_S1_j:
.text._Z7reduce6IfLj512ELb1EEvPT_S1_j:
[----:B------:R-:W-:Y:S01]  /*0000*/  LDC R1, c[0x0][0x37c] ;  /* 0x0000df00ff017b82 */ /* 0x000fe20000000800 */
[----:B------:R-:W0:Y:S01]  /*0010*/  S2R R0, SR_CTAID.X ;  /* 0x0000000000007919 */ /* 0x000e220000002500 */
[----:B------:R-:W1:Y:S01]  /*0020*/  LDCU UR8, c[0x0][0x390] ;  /* 0x00007200ff0877ac */ /* 0x000e620008000800 */
[----:B------:R-:W-:Y:S01]  /*0030*/  BSSY.RECONVERGENT B0, `(.L_x_208) ;  /* 0x0000015000007945 */ /* 0x000fe20003800200 */
[----:B------:R-:W-:Y:S01]  /*0040*/  HFMA2 R10, -RZ, RZ, 0, 0 ;  /* 0x00000000ff0a7431 */ /* 0x000fe200000001ff */
[----:B------:R-:W2:Y:S01]  /*0050*/  S2R R2, SR_TID.X ;  /* 0x0000000000027919 */ /* 0x000ea20000002100 */
[----:B------:R-:W3:Y:S01]  /*0060*/  LDCU.64 UR6, c[0x0][0x358] ;  /* 0x00006b00ff0677ac */ /* 0x000ee20008000a00 */
[----:B0-----:R-:W-:-:S04]  /*0070*/  SHF.L.U32 R3, R0, 0xa, RZ ;  /* 0x0000000a00037819 */ /* 0x001fc800000006ff */
[----:B--2---:R-:W-:-:S04]  /*0080*/  LOP3.LUT R3, R3, R2, RZ, 0xfc, !PT ;  /* 0x0000000203037212 */ /* 0x004fc800078efcff */
[----:B-1----:R-:W-:-:S13]  /*0090*/  ISETP.GE.U32.AND P0, PT, R3, UR8, PT ;  /* 0x0000000803007c0c */ /* 0x002fda000bf06070 */
[----:B---3--:R-:W-:Y:S05]  /*00a0*/  @P0 BRA `(.L_x_209) ;  /* 0x0000000000340947 */ /* 0x008fea0003800000 */
[----:B------:R-:W0:Y:S01]  /*00b0*/  LDC R12, c[0x0][0x370] ;  /* 0x0000dc00ff0c7b82 */ /* 0x000e220000000800 */
[----:B------:R-:W-:-:S07]  /*00c0*/  MOV R10, RZ ;  /* 0x000000ff000a7202 */ /* 0x000fce0000000f00 */
[----:B------:R-:W1:Y:S02]  /*00d0*/  LDC.64 R8, c[0x0][0x380] ;  /* 0x0000e000ff087b82 */ /* 0x000e640000000a00 */
.L_x_210:
        /* <DEDUP_REMOVED lines=10> */
.L_x_209:
[----:B------:R-:W-:Y:S05]  /*0180*/  BSYNC.RECONVERGENT B0 ;  /* 0x0000000000007941 */ /* 0x000fea0003800200 */
.L_x_208:
        /* <DEDUP_REMOVED lines=48> */
.L_x_211:
        /* <DEDUP_REMOVED lines=15> */
.L_x_459:


//--------------------- .text._Z7reduce5IfLj1EEvPT_S1_j --------------------------
	.section	.text._Z7reduce5IfLj1EEvPT_S1_j,"ax",@progbits
	.align	128
        .global         _Z7reduce5IfLj1EEvPT_S1_j
        .type           _Z7reduce5IfLj1EEvPT_S1_j,@function
        .size           _Z7reduce5IfLj1EEvPT_S1_j,(.L_x_460 - _Z7reduce5IfLj1EEvPT_S1_j)
        .other          _Z7reduce5IfLj1EEvPT_S1_j,@"STO_CUDA_ENTRY STV_DEFAULT"
_Z7reduce5IfLj1EEvPT_S1_j:
.text._Z7reduce5IfLj1EEvPT_S1_j:
[----:B------:R-:W-:Y:S01]  /*0000*/  LDC R1, c[0x0][0x37c] ;  /* 0x0000df00ff017b82 */ /* 0x000fe20000000800 */
[----:B------:R-:W0:Y:S01]  /*0010*/  S2R R6, SR_TID.X ;  /* 0x0000000000067919 */ /* 0x000e220000002100 */
[----:B------:R-:W1:Y:S01]  /*0020*/  LDCU UR4, c[0x0][0x390] ;  /* 0x00007200ff0477ac */ /* 0x000e620008000800 */
[----:B------:R-:W-:Y:S01]  /*0030*/  HFMA2 R0, -RZ, RZ, 0, 0 ;  /* 0x00000000ff007431 */ /* 0x000fe200000001ff */
[----:B------:R-:W0:Y:S01]  /*0040*/  S2R R11, SR_CTAID.X ;  /* 0x00000000000b7919 */ /* 0x000e220000002500 */
[----:B------:R-:W2:Y:S01]  /*0050*/  LDCU.64 UR6, c[0x0][0x358] ;  /* 0x00006b00ff0677ac */ /* 0x000ea20008000a00 */
[----:B0-----:R-:W-:-:S04]  /*0060*/  LEA R7, R11, R6, 0x1 ;  /* 0x000000060b077211 */ /* 0x001fc800078e08ff */
[C---:B------:R-:W-:Y:S02]  /*0070*/  IADD3 R9, PT, PT, R7.reuse, 0x1, RZ ;  /* 0x0000000107097810 */ /* 0x040fe40007ffe0ff */
[----:B-1----:R-:W-:Y:S02]  /*0080*/  ISETP.GE.U32.AND P1, PT, R7, UR4, PT ;  /* 0x0000000407007c0c */ /* 0x002fe4000bf26070 */
[----:B------:R-:W-:-:S11]  /*0090*/  ISETP.GE.U32.AND P0, PT, R9, UR4, PT ;  /* 0x0000000409007c0c */ /* 0x000fd6000bf06070 */
[----:B------:R-:W0:Y:S08]  /*00a0*/  @!P1 LDC.64 R2, c[0x0][0x380] ;  /* 0x0000e000ff029b82 */ /* 0x000e300000000a00 */
[----:B------:R-:W1:Y:S01]  /*00b0*/  @!P0 LDC.64 R4, c[0x0][0x380] ;  /* 0x0000e000ff048b82 */ /* 0x000e620000000a00 */
[----:B0-----:R-:W-:-:S05]  /*00c0*/  @!P1 IMAD.WIDE.U32 R2, R7, 0x4, R2 ;  /* 0x0000000407029825 */ /* 0x001fca00078e0002 */
[----:B--2---:R-:W2:Y:S01]  /*00d0*/  @!P1 LDG.E R0, desc[UR6][R2.64] ;  /* 0x0000000602009981 */ /* 0x004ea2000c1e1900 */
[----:B-1----:R-:W-:-:S06]  /*00e0*/  @!P0 IMAD.WIDE.U32 R4, R9, 0x4, R4 ;  /* 0x0000000409048825 */ /* 0x002fcc00078e0004 */
[----:B------:R-:W2:Y:S01]  /*00f0*/  @!P0 LDG.E R5, desc[UR6][R4.64] ;  /* 0x0000000604058981 */ /* 0x000ea2000c1e1900 */
[----:B------:R-:W0:Y:S01]  /*0100*/  S2UR UR5, SR_CgaCtaId ;  /* 0x00000000000579c3 */ /* 0x000e220000008800 */
[----:B------:R-:W-:Y:S02]  /*0110*/  UMOV UR4, 0x400 ;  /* 0x0000040000047882 */ /* 0x000fe40000000000 */
[----:B0-----:R-:W-:-:S06]  /*0120*/  ULEA UR4, UR5, UR4, 0x18 ;  /* 0x0000000405047291 */ /* 0x001fcc000f8ec0ff */
[C---:B------:R-:W-:Y:S02]  /*0130*/  LEA R7, R6.reuse, UR4, 0x2 ;  /* 0x0000000406077c11 */ /* 0x040fe4000f8e10ff */
[----:B------:R-:W-:Y:S01]  /*0140*/  ISETP.NE.AND P1, PT, R6, RZ, PT ;  /* 0x000000ff0600720c */ /* 0x000fe20003f25270 */
[----:B--2---:R-:W-:-:S05]  /*0150*/  @!P0 FADD R0, R0, R5 ;  /* 0x0000000500008221 */ /* 0x004fca0000000000 */
[----:B------:R0:W-:Y:S01]  /*0160*/  STS [R7], R0 ;  /* 0x0000000007007388 */ /* 0x0001e20000000800 */
[----:B------:R-:W-:Y:S06]  /*0170*/  BAR.SYNC.DEFER_BLOCKING 0x0 ;  /* 0x0000000000007b1d */ /* 0x000fec0000010000 */
[----:B------:R-:W-:Y:S05]  /*0180*/  @P1 EXIT ;  /* 0x000000000000194d */ /* 0x000fea0003800000 */
[----:B------:R-:W1:Y:S01]  /*0190*/  LDS R5, [UR4] ;  /* 0x00000004ff057984 */ /* 0x000e620008000800 */
[----:B------:R-:W2:Y:S02]  /*01a0*/  LDC.64 R2, c[0x0][0x388] ;  /* 0x0000e200ff027b82 */ /* 0x000ea40000000a00 */
[----:B--2---:R-:W-:-:S05]  /*01b0*/  IMAD.WIDE.U32 R2, R11, 0x4, R2 ;  /* 0x000000040b027825 */ /* 0x004fca00078e0002 */
[----:B-1----:R-:W-:Y:S01]  /*01c0*/  STG.E desc[UR6][R2.64], R5 ;  /* 0x0000000502007986 */ /* 0x002fe2000c101906 */
[----:B------:R-:W-:Y:S05]  /*01d0*/  EXIT ;  /* 0x000000000000794d */ /* 0x000fea0003800000 */
.L_x_212:
        /* <DEDUP_REMOVED lines=10> */
.L_x_460:


//--------------------- .text._Z7reduce5IfLj2EEvPT_S1_j --------------------------
	.section	.text._Z7reduce5IfLj2EEvPT_S1_j,"ax",@progbits
	.align	128
        .global         _Z7reduce5IfLj2EEvPT_S1_j
        .type           _Z7reduce5IfLj2EEvPT_S1_j,@function
        .size           _Z7reduce5IfLj2EEvPT_S1_j,(.L_x_461 - _Z7reduce5IfLj2EEvPT_S1_j)
        .other          _Z7reduce5IfLj2EEvPT_S1_j,@"STO_CUDA_ENTRY STV_DEFAULT"
_Z7reduce5IfLj2EEvPT_S1_j:
.text._Z7reduce5IfLj2EEvPT_S1_j:
        /* <DEDUP_REMOVED lines=20> */
[----:B------:R-:W-:Y:S01]  /*0140*/  ISETP.GT.U32.AND P1, PT, R6, 0x1f, PT ;  /* 0x0000001f0600780c */ /* 0x000fe20003f24070 */
[----:B--2---:R-:W-:-:S05]  /*0150*/  @!P0 FADD R0, R0, R5 ;  /* 0x0000000500008221 */ /* 0x004fca0000000000 */
        /* <DEDUP_REMOVED lines=9> */
[----:B------:R-:W2:Y:S02]  /*01f0*/  LDC.64 R2, c[0x0][0x388] ;  /* 0x0000e200ff027b82 */ /* 0x000ea40000000a00 */
[----:B--2---:R-:W-:-:S05]  /*0200*/  IMAD.WIDE.U32 R2, R11, 0x4, R2 ;  /* 0x000000040b027825 */ /* 0x004fca00078e0002 */
[----:B-1----:R-:W-:Y:S01]  /*0210*/  STG.E desc[UR6][R2.64], R5 ;  /* 0x0000000502007986 */ /* 0x002fe2000c101906 */
[----:B------:R-:W-:Y:S05]  /*0220*/  EXIT ;  /* 0x000000000000794d */ /* 0x000fea0003800000 */
.L_x_213:
        /* <DEDUP_REMOVED lines=13> */
.L_x_461:


//--------------------- .text._Z7reduce5IfLj4EEvPT_S1_j --------------------------
	.section	.text._Z7reduce5IfLj4EEvPT_S1_j,"ax",@progbits
	.align	128
        .global         _Z7reduce5IfLj4EEvPT_S1_j
        .type           _Z7reduce5IfLj4EEvPT_S1_j,@function
        .size           _Z7reduce5IfLj4EEvPT_S1_j,(.L_x_462 - _Z7reduce5IfLj4EEvPT_S1_j)
        .other          _Z7reduce5IfLj4EEvPT_S1_j,@"STO_CUDA_ENTRY STV_DEFAULT"
_Z7reduce5IfLj4EEvPT_S1_j:
.text._Z7reduce5IfLj4EEvPT_S1_j:
        /* <DEDUP_REMOVED lines=38> */
.L_x_214:
        /* <DEDUP_REMOVED lines=10> */
.L_x_462:


//--------------------- .text._Z7reduce5IfLj8EEvPT_S1_j --------------------------
	.section	.text._Z7reduce5IfLj8EEvPT_S1_j,"ax",@progbits
	.align	128
        .global         _Z7reduce5IfLj8EEvPT_S1_j
        .type           _Z7reduce5IfLj8EEvPT_S1_j,@function
        .size           _Z7reduce5IfLj8EEvPT_S1_j,(.L_x_463 - _Z7reduce5IfLj8EEvPT_S1_j)
        .other          _Z7reduce5IfLj8EEvPT_S1_j,@"STO_CUDA_ENTRY STV_DEFAULT"
_Z7reduce5IfLj8EEvPT_S1_j:
.text._Z7reduce5IfLj8EEvPT_S1_j:
        /* <DEDUP_REMOVED lines=37> */
[----:B------:R-:W2:Y:S02]  /*0250*/  LDC.64 R2, c[0x0][0x388] ;  /* 0x0000e200ff027b82 */ /* 0x000ea40000000a00 */
[----:B--2---:R-:W-:-:S05]  /*0260*/  IMAD.WIDE.U32 R2, R11, 0x4, R2 ;  /* 0x000000040b027825 */ /* 0x004fca00078e0002 */
[----:B-1----:R-:W-:Y:S01]  /*0270*/  STG.E desc[UR6][R2.64], R5 ;  /* 0x0000000502007986 */ /* 0x002fe2000c101906 */
[----:B------:R-:W-:Y:S05]  /*0280*/  EXIT ;  /* 0x000000000000794d */ /* 0x000fea0003800000 */
.L_x_215:
        /* <DEDUP_REMOVED lines=15> */
.L_x_463:


//--------------------- .text._Z7reduce5IfLj16EEvPT_S1_j --------------------------
	.section	.text._Z7reduce5IfLj16EEvPT_S1_j,"ax",@progbits
	.align	128
        .global         _Z7reduce5IfLj16EEvPT_S1_j
        .type           _Z7reduce5IfLj16EEvPT_S1_j,@function
        .size           _Z7reduce5IfLj16EEvPT_S1_j,(.L_x_464 - _Z7reduce5IfLj16EEvPT_S1_j)
        .other          _Z7reduce5IfLj16EEvPT_S1_j,@"STO_CUDA_ENTRY STV_DEFAULT"
_Z7reduce5IfLj16EEvPT_S1_j:
.text._Z7reduce5IfLj16EEvPT_S1_j:
        /* <DEDUP_REMOVED lines=44> */
.L_x_216:
        /* <DEDUP_REMOVED lines=12> */
.L_x_464:


//--------------------- .text._Z7reduce5IfLj32EEvPT_S1_j --------------------------
	.section	.text._Z7reduce5IfLj32EEvPT_S1_j,"ax",@progbits
	.align	128
        .global         _Z7reduce5IfLj32EEvPT_S1_j
        .type           _Z7reduce5IfLj32EEvPT_S1_j,@function
        .size           _Z7reduce5IfLj32EEvPT_S1_j,(.L_x_465 - _Z7reduce5IfLj32EEvPT_S1_j)
        .other          _Z7reduce5IfLj32EEvPT_S1_j,@"STO_CUDA_ENTRY STV_DEFAULT"
_Z7reduce5IfLj32EEvPT_S1_j:
.text._Z7reduce5IfLj32EEvPT_S1_j:
        /* <DEDUP_REMOVED lines=47> */
.L_x_217:
        /* <DEDUP_REMOVED lines=9> */
.L_x_465:


//--------------------- .text._Z7reduce5IfLj64EEvPT_S1_j --------------------------
	.section	.text._Z7reduce5IfLj64EEvPT_S1_j,"ax",@progbits
	.align	128
        .global         _Z7reduce5IfLj64EEvPT_S1_j
        .type           _Z7reduce5IfLj64EEvPT_S1_j,@function
        .size           _Z7reduce5IfLj64EEvPT_S1_j,(.L_x_466 - _Z7reduce5IfLj64EEvPT_S1_j)
        .other          _Z7reduce5IfLj64EEvPT_S1_j,@"STO_CUDA_ENTRY STV_DEFAULT"
_Z7reduce5IfLj64EEvPT_S1_j:
.text._Z7reduce5IfLj64EEvPT_S1_j:
        /* <DEDUP_REMOVED lines=50> */
.L_x_218:
        /* <DEDUP_REMOVED lines=14> */
.L_x_466:


//--------------------- .text._Z7reduce5IfLj128EEvPT_S1_j --------------------------
	.section	.text._Z7reduce5IfLj128EEvPT_S1_j,"ax",@progbits
	.align	128
        .global         _Z7reduce5IfLj128EEvPT_S1_j
        .type           _Z7reduce5IfLj128EEvPT_S1_j,@function
        .size           _Z7reduce5IfLj128EEvPT_S1_j,(.L_x_467 - _Z7reduce5IfLj128EEvPT_S1_j)
        .other          _Z7reduce5IfLj128EEvPT_S1_j,@"STO_CUDA_ENTRY STV_DEFAULT"
_Z7reduce5IfLj128EEvPT_S1_j:
.text._Z7reduce5IfLj128EEvPT_S1_j:
        /* <DEDUP_REMOVED lines=22> */
[----:B------:R-:W-:Y:S01]  /*0160*/  STS [R7], R6 ;  /* 0x0000000607007388 */ /* 0x000fe20000000800 */
[----:B------:R-:W-:Y:S06]  /*0170*/  BAR.SYNC.DEFER_BLOCKING 0x0 ;  /* 0x0000000000007b1d */ /* 0x000fec0000010000 */
[----:B------:R-:W0:Y:S01]  /*0180*/  @!P1 LDS R9, [R7+0x100] ;  /* 0x0001000007099984 */ /* 0x000e220000000800 */
[----:B------:R-:W-:Y:S01]  /*0190*/  ISETP.GT.U32.AND P0, PT, R11, 0x1f, PT ;  /* 0x0000001f0b00780c */ /* 0x000fe20003f04070 */
        /* <DEDUP_REMOVED lines=29> */
.L_x_219:
        /* <DEDUP_REMOVED lines=9> */
.L_x_467:


//--------------------- .text._Z7reduce5IfLj256EEvPT_S1_j --------------------------
	.section	.text._Z7reduce5IfLj256EEvPT_S1_j,"ax",@progbits
	.align	128
        .global         _Z7reduce5IfLj256EEvPT_S1_j
        .type           _Z7reduce5IfLj256EEvPT_S1_j,@function
        .size           _Z7reduce5IfLj256EEvPT_S1_j,(.L_x_468 - _Z7reduce5IfLj256EEvPT_S1_j)
        .other          _Z7reduce5IfLj256EEvPT_S1_j,@"STO_CUDA_ENTRY STV_DEFAULT"
_Z7reduce5IfLj256EEvPT_S1_j:
.text._Z7reduce5IfLj256EEvPT_S1_j:
        /* <DEDUP_REMOVED lines=27> */
[----:B------:R-:W-:Y:S01]  /*01b0*/  @!P0 STS [R7], R6 ;  /* 0x0000000607008388 */ /* 0x000fe20000000800 */
        /* <DEDUP_REMOVED lines=32> */
.L_x_220:
        /* <DEDUP_REMOVED lines=12> */
.L_x_468:


//--------------------- .text._Z7reduce5IfLj512EEvPT_S1_j --------------------------
	.section	.text._Z7reduce5IfLj512EEvPT_S1_j,"ax",@progbits
	.align	128
        .global         _Z7reduce5IfLj512EEvPT_S1_j
        .type           _Z7reduce5IfLj512EEvPT_S1_j,@function
        .size           _Z7reduce5IfLj512EEvPT_S1_j,(.L_x_469 - _Z7reduce5IfLj512EEvPT_S1_j)
        .other          _Z7reduce5IfLj512EEvPT_S1_j,@"STO_CUDA_ENTRY STV_DEFAULT"
_Z7reduce5IfLj512EEvPT_S1_j:
.text._Z7reduce5IfLj512EEvPT_S1_j:
[----:B------:R-:W-:Y:S01]  /*0000*/  LDC R1, c[0x0][0x37c] ;  /* 0x0000df00ff017b82 */ /* 0x000fe20000000800 */
[----:B------:R-:W0:Y:S01]  /*0010*/  S2R R0, SR_CTAID.X ;  /* 0x0000000000007919 */ /* 0x000e220000002500 */
[----:B------:R-:W1:Y:S01]  /*0020*/  LDCU UR4, c[0x0][0x390] ;  /* 0x00007200ff0477ac */ /* 0x000e620008000800 */
[----:B------:R-:W2:Y:S01]  /*0030*/  S2R R2, SR_TID.X ;  /* 0x0000000000027919 */ /* 0x000ea20000002100 */
[----:B------:R-:W3:Y:S01]  /*0040*/  LDCU.64 UR6, c[0x0][0x358] ;  /* 0x00006b00ff0677ac */ /* 0x000ee20008000a00 */
[----:B0-----:R-:W-:-:S04]  /*0050*/  SHF.L.U32 R3, R0, 0xa, RZ ;  /* 0x0000000a00037819 */ /* 0x001fc800000006ff */
[----:B--2---:R-:W-:-:S04]  /*0060*/  LOP3.LUT R3, R3, R2, RZ, 0xfc, !PT ;  /* 0x0000000203037212 */ /* 0x004fc800078efcff */
[C---:B-1----:R-:W-:Y:S02]  /*0070*/  ISETP.GE.U32.AND P0, PT, R3.reuse, UR4, PT ;  /* 0x0000000403007c0c */ /* 0x042fe4000bf06070 */
[----:B------:R-:W-:-:S04]  /*0080*/  IADD3 R9, PT, PT, R3, 0x200, RZ ;  /* 0x0000020003097810 */ /* 0x000fc80007ffe0ff */
[----:B------:R-:W-:-:S07]  /*0090*/  ISETP.GE.U32.AND P1, PT, R9, UR4, PT ;  /* 0x0000000409007c0c */ /* 0x000fce000bf26070 */
[----:B------:R-:W0:Y:S08]  /*00a0*/  @!P0 LDC.64 R4, c[0x0][0x380] ;  /* 0x0000e000ff048b82 */ /* 0x000e300000000a00 */
[----:B------:R-:W1:Y:S01]  /*00b0*/  @!P1 LDC.64 R6, c[0x0][0x380] ;  /* 0x0000e000ff069b82 */ /* 0x000e620000000a00 */
[----:B0-----:R-:W-:-:S04]  /*00c0*/  @!P0 IMAD.WIDE.U32 R4, R3, 0x4, R4 ;  /* 0x0000000403048825 */ /* 0x001fc800078e0004 */
[----:B------:R-:W-:Y:S02]  /*00d0*/  HFMA2 R3, -RZ, RZ, 0, 0 ;  /* 0x00000000ff037431 */ /* 0x000fe400000001ff */
[----:B-1----:R-:W-:-:S04]  /*00e0*/  @!P1 IMAD.WIDE.U32 R6, R9, 0x4, R6 ;  /* 0x0000000409069825 */ /* 0x002fc800078e0006 */
[----:B---3--:R-:W2:Y:S04]  /*00f0*/  @!P0 LDG.E R3, desc[UR6][R4.64] ;  /* 0x0000000604038981 */ /* 0x008ea8000c1e1900 */
[----:B------:R-:W2:Y:S01]  /*0100*/  @!P1 LDG.E R6, desc[UR6][R6.64] ;  /* 0x0000000606069981 */ /* 0x000ea2000c1e1900 */
[----:B------:R-:W0:Y:S01]  /*0110*/  S2UR UR5, SR_CgaCtaId ;  /* 0x00000000000579c3 */ /* 0x000e220000008800 */
[----:B------:R-:W-:Y:S01]  /*0120*/  UMOV UR4, 0x400 ;  /* 0x0000040000047882 */ /* 0x000fe20000000000 */
[----:B------:R-:W-:Y:S01]  /*0130*/  ISETP.GT.U32.AND P0, PT, R2, 0xff, PT ;  /* 0x000000ff0200780c */ /* 0x000fe20003f04070 */
[----:B0-----:R-:W-:-:S06]  /*0140*/  ULEA UR4, UR5, UR4, 0x18 ;  /* 0x0000000405047291 */ /* 0x001fcc000f8ec0ff */
[C---:B------:R-:W-:Y:S01]  /*0150*/  LEA R8, R2.reuse, UR4, 0x2 ;  /* 0x0000000402087c11 */ /* 0x040fe2000f8e10ff */
[----:B--2---:R-:W-:Y:S01]  /*0160*/  @!P1 FADD R3, R3, R6 ;  /* 0x0000000603039221 */ /* 0x004fe20000000000 */
[----:B------:R-:W-:-:S04]  /*0170*/  ISETP.GT.U32.AND P1, PT, R2, 0x7f, PT ;  /* 0x0000007f0200780c */ /* 0x000fc80003f24070 */
        /* <DEDUP_REMOVED lines=42> */
.L_x_221:
        /* <DEDUP_REMOVED lines=14> */
.L_x_469:


//--------------------- .text._Z7reduce4IfLj1EEvPT_S1_j --------------------------
	.section	.text._Z7reduce4IfLj1EEvPT_S1_j,"ax",@progbits
	.align	128
        .global         _Z7reduce4IfLj1EEvPT_S1_j
        .type           _Z7reduce4IfLj1EEvPT_S1_j,@function
        .size           _Z7reduce4IfLj1EEvPT_S1_j,(.L_x_470 - _Z7reduce4IfLj1EEvPT_S1_j)
        .other          _Z7reduce4IfLj1EEvPT_S1_j,@"STO_CUDA_ENTRY STV_DEFAULT"
_Z7reduce4IfLj1EEvPT_S1_j:
.text._Z7reduce4IfLj1EEvPT_S1_j:
[----:B------:R-:W-:Y:S01]  /*0000*/  LDC R1, c[0x0][0x37c] ;  /* 0x0000df00ff017b82 */ /* 0x000fe20000000800 */
[----:B------:R-:W0:Y:S01]  /*0010*/  S2R R13, SR_CTAID.X ;  /* 0x00000000000d7919 */ /* 0x000e220000002500 */
[----:B------:R-:W0:Y:S01]  /*0020*/  LDCU UR8, c[0x0][0x360] ;  /* 0x00006c00ff0877ac */ /* 0x000e220008000800 */
[----:B------:R-:W-:Y:S01]  /*0030*/  HFMA2 R6, -RZ, RZ, 0, 0 ;  /* 0x00000000ff067431 */ /* 0x000fe200000001ff */
        /* <DEDUP_REMOVED lines=11> */
[----:B---3--:R-:W2:Y:S01]  /*00f0*/  @!P0 LDG.E R6, desc[UR6][R2.64] ;  /* 0x0000000602068981 */ /* 0x008ea2000c1e1900 */
[----:B-1----:R-:W-:-:S06]  /*0100*/  @!P1 IMAD.WIDE.U32 R4, R9, 0x4, R4 ;  /* 0x0000000409049825 */ /* 0x002fcc00078e0004 */
[----:B------:R-:W2:Y:S01]  /*0110*/  @!P1 LDG.E R5, desc[UR6][R4.64] ;  /* 0x0000000604059981 */ /* 0x000ea2000c1e1900 */
[----:B------:R-:W0:Y:S01]  /*0120*/  S2UR UR5, SR_CgaCtaId ;  /* 0x00000000000579c3 */ /* 0x000e220000008800 */
[----:B------:R-:W-:Y:S01]  /*0130*/  IMAD.U32 R0, RZ, RZ, UR8 ;  /* 0x00000008ff007e24 */ /* 0x000fe2000f8e00ff */
[----:B------:R-:W-:-:S04]  /*0140*/  UMOV UR4, 0x400 ;  /* 0x0000040000047882 */ /* 0x000fc80000000000 */
[----:B------:R-:W-:Y:S01]  /*0150*/  ISETP.GE.U32.AND P0, PT, R0, 0x42, PT ;  /* 0x000000420000780c */ /* 0x000fe20003f06070 */
[----:B0-----:R-:W-:-:S06]  /*0160*/  ULEA UR4, UR5, UR4, 0x18 ;  /* 0x0000000405047291 */ /* 0x001fcc000f8ec0ff */
[C---:B------:R-:W-:Y:S01]  /*0170*/  LEA R7, R11.reuse, UR4, 0x2 ;  /* 0x000000040b077c11 */ /* 0x040fe2000f8e10ff */
[----:B--2---:R-:W-:Y:S01]  /*0180*/  @!P1 FADD R6, R6, R5 ;  /* 0x0000000506069221 */ /* 0x004fe20000000000 */
[----:B------:R-:W-:-:S04]  /*0190*/  ISETP.NE.AND P1, PT, R11, RZ, PT ;  /* 0x000000ff0b00720c */ /* 0x000fc80003f25270 */
[----:B------:R0:W-:Y:S01]  /*01a0*/  STS [R7], R6 ;  /* 0x0000000607007388 */ /* 0x0001e20000000800 */
[----:B------:R-:W-:Y:S06]  /*01b0*/  BAR.SYNC.DEFER_BLOCKING 0x0 ;  /* 0x0000000000007b1d */ /* 0x000fec0000010000 */
[----:B------:R-:W-:Y:S05]  /*01c0*/  @!P0 BRA `(.L_x_222) ;  /* 0x0000000000288947 */ /* 0x000fea0003800000 */
.L_x_223:
[----:B------:R-:W-:-:S04]  /*01d0*/  SHF.R.U32.HI R4, RZ, 0x1, R0 ;  /* 0x00000001ff047819 */ /* 0x000fc80000011600 */
[----:B------:R-:W-:-:S13]  /*01e0*/  ISETP.GE.U32.AND P0, PT, R11, R4, PT ;  /* 0x000000040b00720c */ /* 0x000fda0003f06070 */
[----:B------:R-:W-:-:S05]  /*01f0*/  @!P0 LEA R2, R4, R7, 0x2 ;  /* 0x0000000704028211 */ /* 0x000fca00078e10ff */
[----:B------:R-:W0:Y:S02]  /*0200*/  @!P0 LDS R3, [R2] ;  /* 0x0000000002038984 */ /* 0x000e240000000800 */
[----:B0-----:R-:W-:-:S05]  /*0210*/  @!P0 FADD R6, R6, R3 ;  /* 0x0000000306068221 */ /* 0x001fca0000000000 */
[----:B------:R1:W-:Y:S01]  /*0220*/  @!P0 STS [R7], R6 ;  /* 0x0000000607008388 */ /* 0x0003e20000000800 */
[----:B------:R-:W-:Y:S01]  /*0230*/  BAR.SYNC.DEFER_BLOCKING 0x0 ;  /* 0x0000000000007b1d */ /* 0x000fe20000010000 */
[----:B------:R-:W-:Y:S01]  /*0240*/  ISETP.GT.U32.AND P0, PT, R0, 0x83, PT ;  /* 0x000000830000780c */ /* 0x000fe20003f04070 */
[----:B------:R-:W-:-:S12]  /*0250*/  IMAD.MOV.U32 R0, RZ, RZ, R4 ;  /* 0x000000ffff007224 */ /* 0x000fd800078e0004 */
[----:B-1----:R-:W-:Y:S05]  /*0260*/  @P0 BRA `(.L_x_223) ;  /* 0xfffffffc00d80947 */ /* 0x002fea000383ffff */
.L_x_222:
[----:B------:R-:W-:Y:S05]  /*0270*/  @P1 EXIT ;  /* 0x000000000000194d */ /* 0x000fea0003800000 */
[----:B------:R-:W1:Y:S01]  /*0280*/  S2UR UR5, SR_CgaCtaId ;  /* 0x00000000000579c3 */ /* 0x000e620000008800 */
[----:B------:R-:W-:-:S07]  /*0290*/  UMOV UR4, 0x400 ;  /* 0x0000040000047882 */ /* 0x000fce0000000000 */
[----:B------:R-:W2:Y:S01]  /*02a0*/  LDC.64 R2, c[0x0][0x388] ;  /* 0x0000e200ff027b82 */ /* 0x000ea20000000a00 */
[----:B-1----:R-:W-:Y:S01]  /*02b0*/  ULEA UR4, UR5, UR4, 0x18 ;  /* 0x0000000405047291 */ /* 0x002fe2000f8ec0ff */
[----:B--2---:R-:W-:-:S08]  /*02c0*/  IMAD.WIDE.U32 R2, R13, 0x4, R2 ;  /* 0x000000040d027825 */ /* 0x004fd000078e0002 */
[----:B------:R-:W1:Y:S04]  /*02d0*/  LDS R5, [UR4] ;  /* 0x00000004ff057984 */ /* 0x000e680008000800 */
[----:B-1----:R-:W-:Y:S01]  /*02e0*/  STG.E desc[UR6][R2.64], R5 ;  /* 0x0000000502007986 */ /* 0x002fe2000c101906 */
[----:B------:R-:W-:Y:S05]  /*02f0*/  EXIT ;  /* 0x000000000000794d */ /* 0x000fea0003800000 */
.L_x_224:
        /* <DEDUP_REMOVED lines=16> */
.L_x_470:


//--------------------- .text._Z7reduce4IfLj2EEvPT_S1_j --------------------------
	.section	.text._Z7reduce4IfLj2EEvPT_S1_j,"ax",@progbits
	.align	128
        .global         _Z7reduce4IfLj2EEvPT_S1_j
        .type           _Z7reduce4IfLj2EEvPT_S1_j,@function
        .size           _Z7reduce4IfLj2EEvPT_S1_j,(.L_x_471 - _Z7reduce4IfLj2EEvPT_S1_j)
        .other          _Z7reduce4IfLj2EEvPT_S1_j,@"STO_CUDA_ENTRY STV_DEFAULT"
_Z7reduce4IfLj2EEvPT_S1_j:
.text._Z7reduce4IfLj2EEvPT_S1_j:
        /* <DEDUP_REMOVED lines=25> */
[----:B------:R-:W-:-:S04]  /*0190*/  ISETP.GT.U32.AND P1, PT, R11, 0x1f, PT ;  /* 0x0000001f0b00780c */ /* 0x000fc80003f24070 */
[----:B------:R0:W-:Y:S01]  /*01a0*/  STS [R7], R6 ;  /* 0x0000000607007388 */ /* 0x0001e20000000800 */
[----:B------:R-:W-:Y:S06]  /*01b0*/  BAR.SYNC.DEFER_BLOCKING 0x0 ;  /* 0x0000000000007b1d */ /* 0x000fec0000010000 */
[----:B------:R-:W-:Y:S05]  /*01c0*/  @!P0 BRA `(.L_x_225) ;  /* 0x0000000000288947 */ /* 0x000fea0003800000 */
.L_x_226:
        /* <DEDUP_REMOVED lines=10> */
.L_x_225:
[----:B------:R-:W-:Y:S05]  /*0270*/  @P1 EXIT ;  /* 0x000000000000194d */ /* 0x000fea0003800000 */
[----:B------:R-:W0:Y:S01]  /*0280*/  LDS R3, [R7+0x4] ;  /* 0x0000040007037984 */ /* 0x000e220000000800 */
[----:B------:R-:W-:Y:S01]  /*0290*/  ISETP.NE.AND P0, PT, R11, RZ, PT ;  /* 0x000000ff0b00720c */ /* 0x000fe20003f05270 */
[----:B0-----:R-:W-:-:S05]  /*02a0*/  FADD R6, R3, R6 ;  /* 0x0000000603067221 */ /* 0x001fca0000000000 */
[----:B------:R0:W-:Y:S07]  /*02b0*/  STS [R7], R6 ;  /* 0x0000000607007388 */ /* 0x0001ee0000000800 */
        /* <DEDUP_REMOVED lines=9> */
.L_x_227:
        /* <DEDUP_REMOVED lines=11> */
.L_x_471:


//--------------------- .text._Z7reduce4IfLj4EEvPT_S1_j --------------------------
	.section	.text._Z7reduce4IfLj4EEvPT_S1_j,"ax",@progbits
	.align	128
        .global         _Z7reduce4IfLj4EEvPT_S1_j
        .type           _Z7reduce4IfLj4EEvPT_S1_j,@function
        .size           _Z7reduce4IfLj4EEvPT_S1_j,(.L_x_472 - _Z7reduce4IfLj4EEvPT_S1_j)
        .other          _Z7reduce4IfLj4EEvPT_S1_j,@"STO_CUDA_ENTRY STV_DEFAULT"
_Z7reduce4IfLj4EEvPT_S1_j:
.text._Z7reduce4IfLj4EEvPT_S1_j:
        /* <DEDUP_REMOVED lines=29> */
.L_x_229:
[----:B------:R-:W-:-:S04]  /*01d0*/  SHF.R.U32.HI R4, RZ, 0x1, R0 ;  /* 0x00000001ff047819 */ /* 0x000fc80000011600 */
[----:B------:R-:W-:-:S13]  /*01e0*/  ISETP.GE.U32.AND P0, PT, R11, R4, PT ;  /* 0x000000040b00720c */ /* 0x000fda0003f06070 */
[----:B------:R-:W-:-:S05]  /*01f0*/  @!P0 LEA R2, R4, R7, 0x2 ;  /* 0x0000000704028211 */ /* 0x000fca00078e10ff */
[----:B------:R-:W0:Y:S02]  /*0200*/  @!P0 LDS R3, [R2] ;  /* 0x0000000002038984 */ /* 0x000e240000000800 */
[----:B0-----:R-:W-:-:S05]  /*0210*/  @!P0 FADD R6, R6, R3 ;  /* 0x0000000306068221 */ /* 0x001fca0000000000 */
[----:B------:R1:W-:Y:S01]  /*0220*/  @!P0 STS [R7], R6 ;  /* 0x0000000607008388 */ /* 0x0003e20000000800 */
[----:B------:R-:W-:Y:S01]  /*0230*/  BAR.SYNC.DEFER_BLOCKING 0x0 ;  /* 0x0000000000007b1d */ /* 0x000fe20000010000 */
[----:B------:R-:W-:Y:S02]  /*0240*/  ISETP.GT.U32.AND P0, PT, R0, 0x83, PT ;  /* 0x000000830000780c */ /* 0x000fe40003f04070 */
[----:B------:R-:W-:-:S11]  /*0250*/  MOV R0, R4 ;  /* 0x0000000400007202 */ /* 0x000fd60000000f00 */
[----:B-1----:R-:W-:Y:S05]  /*0260*/  @P0 BRA `(.L_x_229) ;  /* 0xfffffffc00d80947 */ /* 0x002fea000383ffff */
.L_x_228:
        /* <DEDUP_REMOVED lines=17> */
.L_x_230:
        /* <DEDUP_REMOVED lines=16> */
.L_x_472:


//--------------------- .text._Z7reduce4IfLj8EEvPT_S1_j --------------------------
	.section	.text._Z7reduce4IfLj8EEvPT_S1_j,"ax",@progbits
	.align	128
        .global         _Z7reduce4IfLj8EEvPT_S1_j
        .type           _Z7reduce4IfLj8EEvPT_S1_j,@function
        .size           _Z7reduce4IfLj8EEvPT_S1_j,(.L_x_473 - _Z7reduce4IfLj8EEvPT_S1_j)
        .other          _Z7reduce4IfLj8EEvPT_S1_j,@"STO_CUDA_ENTRY STV_DEFAULT"
_Z7reduce4IfLj8EEvPT_S1_j:
.text._Z7reduce4IfLj8EEvPT_S1_j:
        /* <DEDUP_REMOVED lines=29> */
.L_x_232:
        /* <DEDUP_REMOVED lines=10> */
.L_x_231:
        /* <DEDUP_REMOVED lines=14> */
[----:B0-----:R-:W0:Y:S01]  /*0350*/  LDC.64 R2, c[0x0][0x388] ;  /* 0x0000e200ff027b82 */ /* 0x001e220000000a00 */
[----:B-1----:R-:W-:Y:S01]  /*0360*/  ULEA UR4, UR5, UR4, 0x18 ;  /* 0x0000000405047291 */ /* 0x002fe2000f8ec0ff */
[----:B0-----:R-:W-:-:S08]  /*0370*/  IMAD.WIDE.U32 R2, R13, 0x4, R2 ;  /* 0x000000040d027825 */ /* 0x001fd000078e0002 */
[----:B------:R-:W0:Y:S04]  /*0380*/  LDS R5, [UR4] ;  /* 0x00000004ff057984 */ /* 0x000e280008000800 */
[----:B0-----:R-:W-:Y:S01]  /*0390*/  STG.E desc[UR6][R2.64], R5 ;  /* 0x0000000502007986 */ /* 0x001fe2000c101906 */
[----:B------:R-:W-:Y:S05]  /*03a0*/  EXIT ;  /* 0x000000000000794d */ /* 0x000fea0003800000 */
.L_x_233:
        /* <DEDUP_REMOVED lines=13> */
.L_x_473:


//--------------------- .text._Z7reduce4IfLj16EEvPT_S1_j --------------------------
	.section	.text._Z7reduce4IfLj16EEvPT_S1_j,"ax",@progbits
	.align	128
        .global         _Z7reduce4IfLj16EEvPT_S1_j
        .type           _Z7reduce4IfLj16EEvPT_S1_j,@function
        .size           _Z7reduce4IfLj16EEvPT_S1_j,(.L_x_474 - _Z7reduce4IfLj16EEvPT_S1_j)
        .other          _Z7reduce4IfLj16EEvPT_S1_j,@"STO_CUDA_ENTRY STV_DEFAULT"
_Z7reduce4IfLj16EEvPT_S1_j:
.text._Z7reduce4IfLj16EEvPT_S1_j:
[----:B------:R-:W-:Y:S01]  /*0000*/  LDC R1, c[0x0][0x37c] ;  /* 0x0000df00ff017b82 */ /* 0x000fe20000000800 */
[----:B------:R-:W0:Y:S01]  /*0010*/  S2R R0, SR_CTAID.X ;  /* 0x0000000000007919 */ /* 0x000e220000002500 */
[----:B------:R-:W0:Y:S01]  /*0020*/  LDCU UR8, c[0x0][0x360] ;  /* 0x00006c00ff0877ac */ /* 0x000e220008000800 */
[----:B------:R-:W1:Y:S01]  /*0030*/  S2R R11, SR_TID.X ;  /* 0x00000000000b7919 */ /* 0x000e620000002100 */
[----:B------:R-:W2:Y:S01]  /*0040*/  LDCU UR4, c[0x0][0x390] ;  /* 0x00007200ff0477ac */ /* 0x000ea20008000800 */
[----:B------:R-:W3:Y:S01]  /*0050*/  LDCU.64 UR6, c[0x0][0x358] ;  /* 0x00006b00ff0677ac */ /* 0x000ee20008000a00 */
[----:B0-----:R-:W-:-:S05]  /*0060*/  IMAD R2, R0, UR8, RZ ;  /* 0x0000000800027c24 */ /* 0x001fca000f8e02ff */
[----:B-1----:R-:W-:-:S04]  /*0070*/  LEA R7, R2, R11, 0x1 ;  /* 0x0000000b02077211 */ /* 0x002fc800078e08ff */
[C---:B--2---:R-:W-:Y:S02]  /*0080*/  ISETP.GE.U32.AND P0, PT, R7.reuse, UR4, PT ;  /* 0x0000000407007c0c */ /* 0x044fe4000bf06070 */
        /* <DEDUP_REMOVED lines=10> */
[----:B------:R-:W-:Y:S01]  /*0130*/  IMAD.U32 R6, RZ, RZ, UR8 ;  /* 0x00000008ff067e24 */ /* 0x000fe2000f8e00ff */
[----:B------:R-:W-:-:S04]  /*0140*/  UMOV UR4, 0x400 ;  /* 0x0000040000047882 */ /* 0x000fc80000000000 */
[----:B------:R-:W-:Y:S01]  /*0150*/  ISETP.GE.U32.AND P0, PT, R6, 0x42, PT ;  /* 0x000000420600780c */ /* 0x000fe20003f06070 */
[----:B0-----:R-:W-:-:S06]  /*0160*/  ULEA UR4, UR5, UR4, 0x18 ;  /* 0x0000000405047291 */ /* 0x001fcc000f8ec0ff */
[----:B------:R-:W-:Y:S01]  /*0170*/  LEA R8, R11, UR4, 0x2 ;  /* 0x000000040b087c11 */ /* 0x000fe2000f8e10ff */
[----:B--2---:R-:W-:Y:S01]  /*0180*/  @!P1 FADD R7, R7, R4 ;  /* 0x0000000407079221 */ /* 0x004fe20000000000 */
[----:B------:R-:W-:-:S04]  /*0190*/  ISETP.GT.U32.AND P1, PT, R11, 0x1f, PT ;  /* 0x0000001f0b00780c */ /* 0x000fc80003f24070 */
[----:B------:R0:W-:Y:S01]  /*01a0*/  STS [R8], R7 ;  /* 0x0000000708007388 */ /* 0x0001e20000000800 */
[----:B------:R-:W-:Y:S06]  /*01b0*/  BAR.SYNC.DEFER_BLOCKING 0x0 ;  /* 0x0000000000007b1d */ /* 0x000fec0000010000 */
[----:B------:R-:W-:Y:S05]  /*01c0*/  @!P0 BRA `(.L_x_234) ;  /* 0x0000000000288947 */ /* 0x000fea0003800000 */
.L_x_235:
[----:B------:R-:W-:-:S04]  /*01d0*/  SHF.R.U32.HI R3, RZ, 0x1, R6 ;  /* 0x00000001ff037819 */ /* 0x000fc80000011606 */
[----:B------:R-:W-:-:S13]  /*01e0*/  ISETP.GE.U32.AND P0, PT, R11, R3, PT ;  /* 0x000000030b00720c */ /* 0x000fda0003f06070 */
[----:B------:R-:W-:-:S06]  /*01f0*/  @!P0 LEA R2, R3, R8, 0x2 ;  /* 0x0000000803028211 */ /* 0x000fcc00078e10ff */
[----:B------:R-:W0:Y:S02]  /*0200*/  @!P0 LDS R2, [R2] ;  /* 0x0000000002028984 */ /* 0x000e240000000800 */
[----:B0-----:R-:W-:-:S05]  /*0210*/  @!P0 FADD R7, R7, R2 ;  /* 0x0000000207078221 */ /* 0x001fca0000000000 */
[----:B------:R1:W-:Y:S01]  /*0220*/  @!P0 STS [R8], R7 ;  /* 0x0000000708008388 */ /* 0x0003e20000000800 */
[----:B------:R-:W-:Y:S01]  /*0230*/  BAR.SYNC.DEFER_BLOCKING 0x0 ;  /* 0x0000000000007b1d */ /* 0x000fe20000010000 */
[----:B------:R-:W-:Y:S01]  /*0240*/  ISETP.GT.U32.AND P0, PT, R6, 0x83, PT ;  /* 0x000000830600780c */ /* 0x000fe20003f04070 */
[----:B------:R-:W-:-:S12]  /*0250*/  IMAD.MOV.U32 R6, RZ, RZ, R3 ;  /* 0x000000ffff067224 */ /* 0x000fd800078e0003 */
[----:B-1----:R-:W-:Y:S05]  /*0260*/  @P0 BRA `(.L_x_235) ;  /* 0xfffffffc00d80947 */ /* 0x002fea000383ffff */
.L_x_234:
        /* <DEDUP_REMOVED lines=23> */
.L_x_236:
        /* <DEDUP_REMOVED lines=10> */
.L_x_474:


//--------------------- .text._Z7reduce4IfLj32EEvPT_S1_j --------------------------
	.section	.text._Z7reduce4IfLj32EEvPT_S1_j,"ax",@progbits
	.align	128
        .global         _Z7reduce4IfLj32EEvPT_S1_j
        .type           _Z7reduce4IfLj32EEvPT_S1_j,@function
        .size           _Z7reduce4IfLj32EEvPT_S1_j,(.L_x_475 - _Z7reduce4IfLj32EEvPT_S1_j)
        .other          _Z7reduce4IfLj32EEvPT_S1_j,@"STO_CUDA_ENTRY STV_DEFAULT"
_Z7reduce4IfLj32EEvPT_S1_j:
.text._Z7reduce4IfLj32EEvPT_S1_j:
        /* <DEDUP_REMOVED lines=29> */
.L_x_238:
        /* <DEDUP_REMOVED lines=10> */
.L_x_237:
        /* <DEDUP_REMOVED lines=26> */
.L_x_239:
        /* <DEDUP_REMOVED lines=15> */
.L_x_475:


//--------------------- .text._Z7reduce4IfLj64EEvPT_S1_j --------------------------
	.section	.text._Z7reduce4IfLj64EEvPT_S1_j,"ax",@progbits
	.align	128
        .global         _Z7reduce4IfLj64EEvPT_S1_j
        .type           _Z7reduce4IfLj64EEvPT_S1_j,@function
        .size           _Z7reduce4IfLj64EEvPT_S1_j,(.L_x_476 - _Z7reduce4IfLj64EEvPT_S1_j)
        .other          _Z7reduce4IfLj64EEvPT_S1_j,@"STO_CUDA_ENTRY STV_DEFAULT"
_Z7reduce4IfLj64EEvPT_S1_j:
.text._Z7reduce4IfLj64EEvPT_S1_j:
[----:B------:R-:W-:Y:S01]  /*0000*/  LDC R1, c[0x0][0x37c] ;  /* 0x0000df00ff017b82 */ /* 0x000fe20000000800 */
[----:B------:R-:W0:Y:S01]  /*0010*/  S2R R0, SR_CTAID.X ;  /* 0x0000000000007919 */ /* 0x000e220000002500 */
[----:B------:R-:W0:Y:S01]  /*0020*/  LDCU UR8, c[0x0][0x360] ;  /* 0x00006c00ff0877ac */ /* 0x000e220008000800 */
[----:B------:R-:W-:Y:S01]  /*0030*/  HFMA2 R8, -RZ, RZ, 0, 0 ;  /* 0x00000000ff087431 */ /* 0x000fe200000001ff */
[----:B------:R-:W1:Y:S01]  /*0040*/  S2R R2, SR_TID.X ;  /* 0x0000000000027919 */ /* 0x000e620000002100 */
[----:B------:R-:W2:Y:S01]  /*0050*/  LDCU UR4, c[0x0][0x390] ;  /* 0x00007200ff0477ac */ /* 0x000ea20008000800 */
[----:B------:R-:W3:Y:S01]  /*0060*/  LDCU.64 UR6, c[0x0][0x358] ;  /* 0x00006b00ff0677ac */ /* 0x000ee20008000a00 */
[----:B0-----:R-:W-:-:S05]  /*0070*/  IMAD R3, R0, UR8, RZ ;  /* 0x0000000800037c24 */ /* 0x001fca000f8e02ff */
[----:B-1----:R-:W-:-:S04]  /*0080*/  LEA R3, R3, R2, 0x1 ;  /* 0x0000000203037211 */ /* 0x002fc800078e08ff */
[C---:B------:R-:W-:Y:S02]  /*0090*/  IADD3 R9, PT, PT, R3.reuse, 0x40, RZ ;  /* 0x0000004003097810 */ /* 0x040fe40007ffe0ff */
[----:B--2---:R-:W-:Y:S02]  /*00a0*/  ISETP.GE.U32.AND P0, PT, R3, UR4, PT ;  /* 0x0000000403007c0c */ /* 0x004fe4000bf06070 */
[----:B------:R-:W-:-:S11]  /*00b0*/  ISETP.GE.U32.AND P1, PT, R9, UR4, PT ;  /* 0x0000000409007c0c */ /* 0x000fd6000bf26070 */
[----:B------:R-:W0:Y:S08]  /*00c0*/  @!P0 LDC.64 R4, c[0x0][0x380] ;  /* 0x0000e000ff048b82 */ /* 0x000e300000000a00 */
[----:B------:R-:W1:Y:S01]  /*00d0*/  @!P1 LDC.64 R6, c[0x0][0x380] ;  /* 0x0000e000ff069b82 */ /* 0x000e620000000a00 */
[----:B0-----:R-:W-:-:S05]  /*00e0*/  @!P0 IMAD.WIDE.U32 R4, R3, 0x4, R4 ;  /* 0x0000000403048825 */ /* 0x001fca00078e0004 */
[----:B---3--:R-:W2:Y:S01]  /*00f0*/  @!P0 LDG.E R8, desc[UR6][R4.64] ;  /* 0x0000000604088981 */ /* 0x008ea2000c1e1900 */
[----:B-1----:R-:W-:-:S06]  /*0100*/  @!P1 IMAD.WIDE.U32 R6, R9, 0x4, R6 ;  /* 0x0000000409069825 */ /* 0x002fcc00078e0006 */
[----:B------:R-:W2:Y:S01]  /*0110*/  @!P1 LDG.E R7, desc[UR6][R6.64] ;  /* 0x0000000606079981 */ /* 0x000ea2000c1e1900 */
[----:B------:R-:W0:Y:S01]  /*0120*/  S2UR UR5, SR_CgaCtaId ;  /* 0x00000000000579c3 */ /* 0x000e220000008800 */
[----:B------:R-:W-:Y:S01]  /*0130*/  MOV R3, UR8 ;  /* 0x0000000800037c02 */ /* 0x000fe20008000f00 */
[----:B------:R-:W-:-:S03]  /*0140*/  UMOV UR4, 0x400 ;  /* 0x0000040000047882 */ /* 0x000fc60000000000 */
        /* <DEDUP_REMOVED lines=8> */
.L_x_241:
        /* <DEDUP_REMOVED lines=10> */
.L_x_240:
        /* <DEDUP_REMOVED lines=29> */
.L_x_242:
        /* <DEDUP_REMOVED lines=12> */
.L_x_476:


//--------------------- .text._Z7reduce4IfLj128EEvPT_S1_j --------------------------
	.section	.text._Z7reduce4IfLj128EEvPT_S1_j,"ax",@progbits
	.align	128
        .global         _Z7reduce4IfLj128EEvPT_S1_j
        .type           _Z7reduce4IfLj128EEvPT_S1_j,@function
        .size           _Z7reduce4IfLj128EEvPT_S1_j,(.L_x_477 - _Z7reduce4IfLj128EEvPT_S1_j)
        .other          _Z7reduce4IfLj128EEvPT_S1_j,@"STO_CUDA_ENTRY STV_DEFAULT"
_Z7reduce4IfLj128EEvPT_S1_j:
.text._Z7reduce4IfLj128EEvPT_S1_j:
        /* <DEDUP_REMOVED lines=29> */
.L_x_244:
        /* <DEDUP_REMOVED lines=10> */
.L_x_243:
        /* <DEDUP_REMOVED lines=29> */
.L_x_245:
        /* <DEDUP_REMOVED lines=12> */
.L_x_477:


//--------------------- .text._Z7reduce4IfLj256EEvPT_S1_j --------------------------
	.section	.text._Z7reduce4IfLj256EEvPT_S1_j,"ax",@progbits
	.align	128
        .global         _Z7reduce4IfLj256EEvPT_S1_j
        .type           _Z7reduce4IfLj256EEvPT_S1_j,@function
        .size           _Z7reduce4IfLj256EEvPT_S1_j,(.L_x_478 - _Z7reduce4IfLj256EEvPT_S1_j)
        .other          _Z7reduce4IfLj256EEvPT_S1_j,@"STO_CUDA_ENTRY STV_DEFAULT"
_Z7reduce4IfLj256EEvPT_S1_j:
.text._Z7reduce4IfLj256EEvPT_S1_j:
        /* <DEDUP_REMOVED lines=29> */
.L_x_247:
        /* <DEDUP_REMOVED lines=10> */
.L_x_246:
        /* <DEDUP_REMOVED lines=29> */
.L_x_248:
        /* <DEDUP_REMOVED lines=12> */
.L_x_478:


//--------------------- .text._Z7reduce4IfLj512EEvPT_S1_j --------------------------
	.section	.text._Z7reduce4IfLj512EEvPT_S1_j,"ax",@progbits
	.align	128
        .global         _Z7reduce4IfLj512EEvPT_S1_j
        .type           _Z7reduce4IfLj512EEvPT_S1_j,@function
        .size           _Z7reduce4IfLj512EEvPT_S1_j,(.L_x_479 - _Z7reduce4IfLj512EEvPT_S1_j)
        .other          _Z7reduce4IfLj512EEvPT_S1_j,@"STO_CUDA_ENTRY STV_DEFAULT"
_Z7reduce4IfLj512EEvPT_S1_j:
.text._Z7reduce4IfLj512EEvPT_S1_j:
        /* <DEDUP_REMOVED lines=29> */
.L_x_250:
        /* <DEDUP_REMOVED lines=10> */
.L_x_249:
        /* <DEDUP_REMOVED lines=29> */
.L_x_251:
        /* <DEDUP_REMOVED lines=12> */
.L_x_479:


//--------------------- .text._Z7reduce3IfEvPT_S1_j --------------------------
	.section	.text._Z7reduce3IfEvPT_S1_j,"ax",@progbits
	.align	128
        .global         _Z7reduce3IfEvPT_S1_j
        .type           _Z7reduce3IfEvPT_S1_j,@function
        .size           _Z7reduce3IfEvPT_S1_j,(.L_x_480 - _Z7reduce3IfEvPT_S1_j)
        .other          _Z7reduce3IfEvPT_S1_j,@"STO_CUDA_ENTRY STV_DEFAULT"
_Z7reduce3IfEvPT_S1_j:
.text._Z7reduce3IfEvPT_S1_j:
        /* <DEDUP_REMOVED lines=8> */
[----:B--2---:R-:W-:Y:S02]  /*0080*/  IMAD R7, R0, 0x2, R9 ;  /* 0x0000000200077824 */ /* 0x004fe400078e0209 */
[----:B------:R-:W-:-:S03]  /*0090*/  IMAD.MOV.U32 R0, RZ, RZ, RZ ;  /* 0x000000ffff007224 */ /* 0x000fc600078e00ff */
[C---:B------:R-:W-:Y:S02]  /*00a0*/  IADD3 R13, PT, PT, R7.reuse, R6, RZ ;  /* 0x00000006070d7210 */ /* 0x040fe40007ffe0ff */
[----:B---3--:R-:W-:Y:S02]  /*00b0*/  ISETP.GE.U32.AND P0, PT, R7, UR5, PT ;  /* 0x0000000507007c0c */ /* 0x008fe4000bf06070 */
[----:B------:R-:W-:-:S11]  /*00c0*/  ISETP.GE.U32.AND P1, PT, R13, UR5, PT ;  /* 0x000000050d007c0c */ /* 0x000fd6000bf26070 */
[----:B------:R-:W0:Y:S08]  /*00d0*/  @!P0 LDC.64 R2, c[0x0][0x380] ;  /* 0x0000e000ff028b82 */ /* 0x000e300000000a00 */
[----:B------:R-:W1:Y:S01]  /*00e0*/  @!P1 LDC.64 R4, c[0x0][0x380] ;  /* 0x0000e000ff049b82 */ /* 0x000e620000000a00 */
[----:B0-----:R-:W-:-:S05]  /*00f0*/  @!P0 IMAD.WIDE.U32 R2, R7, 0x4, R2 ;  /* 0x0000000407028825 */ /* 0x001fca00078e0002 */
[----:B----4-:R-:W2:Y:S01]  /*0100*/  @!P0 LDG.E R0, desc[UR6][R2.64] ;  /* 0x0000000602008981 */ /* 0x010ea2000c1e1900 */
[----:B-1----:R-:W-:-:S06]  /*0110*/  @!P1 IMAD.WIDE.U32 R4, R13, 0x4, R4 ;  /* 0x000000040d049825 */ /* 0x002fcc00078e0004 */
[----:B------:R-:W2:Y:S01]  /*0120*/  @!P1 LDG.E R5, desc[UR6][R4.64] ;  /* 0x0000000604059981 */ /* 0x000ea2000c1e1900 */
[----:B------:R-:W0:Y:S01]  /*0130*/  S2UR UR5, SR_CgaCtaId ;  /* 0x00000000000579c3 */ /* 0x000e220000008800 */
[----:B------:R-:W-:Y:S01]  /*0140*/  UMOV UR4, 0x400 ;  /* 0x0000040000047882 */ /* 0x000fe20000000000 */
        /* <DEDUP_REMOVED lines=8> */
.L_x_253:
        /* <DEDUP_REMOVED lines=10> */
.L_x_252:
        /* <DEDUP_REMOVED lines=9> */
.L_x_254:
        /* <DEDUP_REMOVED lines=16> */
.L_x_480:


//--------------------- .text._Z7reduce2IfEvPT_S1_j --------------------------
	.section	.text._Z7reduce2IfEvPT_S1_j,"ax",@progbits
	.align	128
        .global         _Z7reduce2IfEvPT_S1_j
        .type           _Z7reduce2IfEvPT_S1_j,@function
        .size           _Z7reduce2IfEvPT_S1_j,(.L_x_481 - _Z7reduce2IfEvPT_S1_j)
        .other          _Z7reduce2IfEvPT_S1_j,@"STO_CUDA_ENTRY STV_DEFAULT"
_Z7reduce2IfEvPT_S1_j:
.text._Z7reduce2IfEvPT_S1_j:
[----:B------:R-:W-:Y:S01]  /*0000*/  LDC R1, c[0x0][0x37c] ;  /* 0x0000df00ff017b82 */ /* 0x000fe20000000800 */
[----:B------:R-:W0:Y:S01]  /*0010*/  S2R R6, SR_TID.X ;  /* 0x0000000000067919 */ /* 0x000e220000002100 */
[----:B------:R-:W0:Y:S01]  /*0020*/  LDCU UR8, c[0x0][0x360] ;  /* 0x00006c00ff0877ac */ /* 0x000e220008000800 */
[----:B------:R-:W-:Y:S01]  /*0030*/  IMAD.MOV.U32 R4, RZ, RZ, RZ ;  /* 0x000000ffff047224 */ /* 0x000fe200078e00ff */
[----:B------:R-:W0:Y:S01]  /*0040*/  S2R R7, SR_CTAID.X ;  /* 0x0000000000077919 */ /* 0x000e220000002500 */
[----:B------:R-:W1:Y:S01]  /*0050*/  LDCU UR4, c[0x0][0x390] ;  /* 0x00007200ff0477ac */ /* 0x000e620008000800 */
[----:B------:R-:W2:Y:S01]  /*0060*/  LDCU.64 UR6, c[0x0][0x358] ;  /* 0x00006b00ff0677ac */ /* 0x000ea20008000a00 */
[----:B0-----:R-:W-:-:S05]  /*0070*/  IMAD R5, R7, UR8, R6 ;  /* 0x0000000807057c24 */ /* 0x001fca000f8e0206 */
[----:B-1----:R-:W-:-:S13]  /*0080*/  ISETP.GE.U32.AND P0, PT, R5, UR4, PT ;  /* 0x0000000405007c0c */ /* 0x002fda000bf06070 */
[----:B------:R-:W0:Y:S02]  /*0090*/  @!P0 LDC.64 R2, c[0x0][0x380] ;  /* 0x0000e000ff028b82 */ /* 0x000e240000000a00 */
[----:B0-----:R-:W-:-:S05]  /*00a0*/  @!P0 IMAD.WIDE.U32 R2, R5, 0x4, R2 ;  /* 0x0000000405028825 */ /* 0x001fca00078e0002 */
[----:B--2---:R-:W2:Y:S01]  /*00b0*/  @!P0 LDG.E R4, desc[UR6][R2.64] ;  /* 0x0000000602048981 */ /* 0x004ea2000c1e1900 */
[----:B------:R-:W0:Y:S01]  /*00c0*/  S2UR UR5, SR_CgaCtaId ;  /* 0x00000000000579c3 */ /* 0x000e220000008800 */
[----:B------:R-:W-:Y:S01]  /*00d0*/  IMAD.U32 R0, RZ, RZ, UR8 ;  /* 0x00000008ff007e24 */ /* 0x000fe2000f8e00ff */
[----:B------:R-:W-:Y:S01]  /*00e0*/  UMOV UR4, 0x400 ;  /* 0x0000040000047882 */ /* 0x000fe20000000000 */
[----:B------:R-:W-:-:S03]  /*00f0*/  ISETP.NE.AND P0, PT, R6, RZ, PT ;  /* 0x000000ff0600720c */ /* 0x000fc60003f05270 */
[----:B------:R-:W-:Y:S01]  /*0100*/  ISETP.GE.U32.AND P1, PT, R0, 0x2, PT ;  /* 0x000000020000780c */ /* 0x000fe20003f26070 */
[----:B0-----:R-:W-:-:S06]  /*0110*/  ULEA UR4, UR5, UR4, 0x18 ;  /* 0x0000000405047291 */ /* 0x001fcc000f8ec0ff */
[----:B------:R-:W-:-:S05]  /*0120*/  LEA R5, R6, UR4, 0x2 ;  /* 0x0000000406057c11 */ /* 0x000fca000f8e10ff */
[----:B--2---:R0:W-:Y:S01]  /*0130*/  STS [R5], R4 ;  /* 0x0000000405007388 */ /* 0x0041e20000000800 */
[----:B------:R-:W-:Y:S06]  /*0140*/  BAR.SYNC.DEFER_BLOCKING 0x0 ;  /* 0x0000000000007b1d */ /* 0x000fec0000010000 */
[----:B------:R-:W-:Y:S05]  /*0150*/  @!P1 BRA `(.L_x_255) ;  /* 0x00000000002c9947 */ /* 0x000fea0003800000 */
.L_x_256:
[----:B------:R-:W-:-:S04]  /*0160*/  SHF.R.U32.HI R8, RZ, 0x1, R0 ;  /* 0x00000001ff087819 */ /* 0x000fc80000011600 */
[----:B------:R-:W-:-:S13]  /*0170*/  ISETP.GE.U32.AND P1, PT, R6, R8, PT ;  /* 0x000000080600720c */ /* 0x000fda0003f26070 */
[----:B------:R-:W-:Y:S01]  /*0180*/  @!P1 LEA R2, R8, R5, 0x2 ;  /* 0x0000000508029211 */ /* 0x000fe200078e10ff */
[----:B------:R-:W-:Y:S05]  /*0190*/  @!P1 LDS R3, [R5] ;  /* 0x0000000005039984 */ /* 0x000fea0000000800 */
[----:B------:R-:W0:Y:S02]  /*01a0*/  @!P1 LDS R2, [R2] ;  /* 0x0000000002029984 */ /* 0x000e240000000800 */
[----:B0-----:R-:W-:-:S05]  /*01b0*/  @!P1 FADD R4, R2, R3 ;  /* 0x0000000302049221 */ /* 0x001fca0000000000 */
[----:B------:R1:W-:Y:S01]  /*01c0*/  @!P1 STS [R5], R4 ;  /* 0x0000000405009388 */ /* 0x0003e20000000800 */
[----:B------:R-:W-:Y:S01]  /*01d0*/  BAR.SYNC.DEFER_BLOCKING 0x0 ;  /* 0x0000000000007b1d */ /* 0x000fe20000010000 */
[----:B------:R-:W-:Y:S01]  /*01e0*/  ISETP.GT.U32.AND P1, PT, R0, 0x3, PT ;  /* 0x000000030000780c */ /* 0x000fe20003f24070 */
[----:B------:R-:W-:-:S12]  /*01f0*/  IMAD.MOV.U32 R0, RZ, RZ, R8 ;  /* 0x000000ffff007224 */ /* 0x000fd800078e0008 */
[----:B-1----:R-:W-:Y:S05]  /*0200*/  @P1 BRA `(.L_x_256) ;  /* 0xfffffffc00d41947 */ /* 0x002fea000383ffff */
.L_x_255:
[----:B------:R-:W-:Y:S05]  /*0210*/  @P0 EXIT ;  /* 0x000000000000094d */ /* 0x000fea0003800000 */
[----:B------:R-:W1:Y:S01]  /*0220*/  S2UR UR5, SR_CgaCtaId ;  /* 0x00000000000579c3 */ /* 0x000e620000008800 */
[----:B------:R-:W-:-:S07]  /*0230*/  UMOV UR4, 0x400 ;  /* 0x0000040000047882 */ /* 0x000fce0000000000 */
[----:B------:R-:W2:Y:S01]  /*0240*/  LDC.64 R2, c[0x0][0x388] ;  /* 0x0000e200ff027b82 */ /* 0x000ea20000000a00 */
[----:B-1----:R-:W-:Y:S01]  /*0250*/  ULEA UR4, UR5, UR4, 0x18 ;  /* 0x0000000405047291 */ /* 0x002fe2000f8ec0ff */
[----:B--2---:R-:W-:-:S08]  /*0260*/  IMAD.WIDE.U32 R2, R7, 0x4, R2 ;  /* 0x0000000407027825 */ /* 0x004fd000078e0002 */
[----:B0-----:R-:W0:Y:S04]  /*0270*/  LDS R5, [UR4] ;  /* 0x00000004ff057984 */ /* 0x001e280008000800 */
[----:B0-----:R-:W-:Y:S01]  /*0280*/  STG.E desc[UR6][R2.64], R5 ;  /* 0x0000000502007986 */ /* 0x001fe2000c101906 */
[----:B------:R-:W-:Y:S05]  /*0290*/  EXIT ;  /* 0x000000000000794d */ /* 0x000fea0003800000 */
.L_x_257:
        /* <DEDUP_REMOVED lines=14> */
.L_x_481:


//--------------------- .text._Z7reduce1IfEvPT_S1_j --------------------------
	.section	.text._Z7reduce1IfEvPT_S1_j,"ax",@progbits
	.align	128
        .global         _Z7reduce1IfEvPT_S1_j
        .type           _Z7reduce1IfEvPT_S1_j,@function
        .size           _Z7reduce1IfEvPT_S1_j,(.L_x_482 - _Z7reduce1IfEvPT_S1_j)
        .other          _Z7reduce1IfEvPT_S1_j,@"STO_CUDA_ENTRY STV_DEFAULT"
_Z7reduce1IfEvPT_S1_j:
.text._Z7reduce1IfEvPT_S1_j:
        /* <DEDUP_REMOVED lines=13> */
[----:B------:R-:W-:Y:S01]  /*00d0*/  UMOV UR4, 0x400 ;  /* 0x0000040000047882 */ /* 0x000fe20000000000 */
[----:B------:R-:W-:Y:S01]  /*00e0*/  UISETP.GE.U32.AND UP0, UPT, UR7, 0x2, UPT ;  /* 0x000000020700788c */ /* 0x000fe2000bf06070 */
[----:B------:R-:W-:Y:S01]  /*00f0*/  ISETP.NE.AND P1, PT, R4, RZ, PT ;  /* 0x000000ff0400720c */ /* 0x000fe20003f25270 */
[----:B0-----:R-:W-:-:S06]  /*0100*/  ULEA UR4, UR5, UR4, 0x18 ;  /* 0x0000000405047291 */ /* 0x001fcc000f8ec0ff */
[----:B------:R-:W-:-:S05]  /*0110*/  LEA R5, R4, UR4, 0x2 ;  /* 0x0000000404057c11 */ /* 0x000fca000f8e10ff */
[----:B--2---:R0:W-:Y:S01]  /*0120*/  STS [R5], R0 ;  /* 0x0000000005007388 */ /* 0x0041e20000000800 */
[----:B------:R-:W-:Y:S06]  /*0130*/  BAR.SYNC.DEFER_BLOCKING 0x0 ;  /* 0x0000000000007b1d */ /* 0x000fec0000010000 */
[----:B------:R-:W-:Y:S05]  /*0140*/  BRA.U !UP0, `(.L_x_258) ;  /* 0x00000001083c7547 */ /* 0x000fea000b800000 */
[----:B------:R-:W-:-:S05]  /*0150*/  UMOV UR5, 0x1 ;  /* 0x0000000100057882 */ /* 0x000fca0000000000 */
.L_x_259:
[----:B------:R-:W-:-:S04]  /*0160*/  USHF.L.U32 UR6, UR5, 0x1, URZ ;  /* 0x0000000105067899 */ /* 0x000fc800080006ff */
[----:B------:R-:W-:Y:S02]  /*0170*/  UISETP.GE.U32.AND UP0, UPT, UR6, UR7, UPT ;  /* 0x000000070600728c */ /* 0x000fe4000bf06070 */
[----:B-1----:R-:W-:-:S05]  /*0180*/  IMAD R2, R4, UR6, RZ ;  /* 0x0000000604027c24 */ /* 0x002fca000f8e02ff */
[----:B------:R-:W-:-:S13]  /*0190*/  ISETP.GE.U32.AND P0, PT, R2, UR7, PT ;  /* 0x0000000702007c0c */ /* 0x000fda000bf06070 */
[C---:B0-----:R-:W-:Y:S01]  /*01a0*/  @!P0 IADD3 R0, PT, PT, R2.reuse, UR5, RZ ;  /* 0x0000000502008c10 */ /* 0x041fe2000fffe0ff */
[----:B------:R-:W-:Y:S01]  /*01b0*/  UMOV UR5, UR6 ;  /* 0x0000000600057c82 */ /* 0x000fe20008000000 */
[----:B------:R-:W-:Y:S02]  /*01c0*/  @!P0 LEA R2, R2, UR4, 0x2 ;  /* 0x0000000402028c11 */ /* 0x000fe4000f8e10ff */
[----:B------:R-:W-:-:S03]  /*01d0*/  @!P0 LEA R0, R0, UR4, 0x2 ;  /* 0x0000000400008c11 */ /* 0x000fc6000f8e10ff */
[----:B------:R-:W-:Y:S04]  /*01e0*/  @!P0 LDS R3, [R2] ;  /* 0x0000000002038984 */ /* 0x000fe80000000800 */
[----:B------:R-:W0:Y:S02]  /*01f0*/  @!P0 LDS R0, [R0] ;  /* 0x0000000000008984 */ /* 0x000e240000000800 */
[----:B0-----:R-:W-:-:S05]  /*0200*/  @!P0 FADD R3, R0, R3 ;  /* 0x0000000300038221 */ /* 0x001fca0000000000 */
[----:B------:R1:W-:Y:S01]  /*0210*/  @!P0 STS [R2], R3 ;  /* 0x0000000302008388 */ /* 0x0003e20000000800 */
[----:B------:R-:W-:Y:S06]  /*0220*/  BAR.SYNC.DEFER_BLOCKING 0x0 ;  /* 0x0000000000007b1d */ /* 0x000fec0000010000 */
[----:B------:R-:W-:Y:S05]  /*0230*/  BRA.U !UP0, `(.L_x_259) ;  /* 0xfffffffd08c87547 */ /* 0x000fea000b83ffff */
.L_x_258:
[----:B------:R-:W-:Y:S05]  /*0240*/  @P1 EXIT ;  /* 0x000000000000194d */ /* 0x000fea0003800000 */
[----:B------:R-:W2:Y:S01]  /*0250*/  S2UR UR5, SR_CgaCtaId ;  /* 0x00000000000579c3 */ /* 0x000ea20000008800 */
[----:B------:R-:W-:-:S07]  /*0260*/  UMOV UR4, 0x400 ;  /* 0x0000040000047882 */ /* 0x000fce0000000000 */
[----:B-1----:R-:W1:Y:S01]  /*0270*/  LDC.64 R2, c[0x0][0x388] ;  /* 0x0000e200ff027b82 */ /* 0x002e620000000a00 */
[----:B--2---:R-:W-:Y:S01]  /*0280*/  ULEA UR4, UR5, UR4, 0x18 ;  /* 0x0000000405047291 */ /* 0x004fe2000f8ec0ff */
[----:B-1----:R-:W-:-:S08]  /*0290*/  IMAD.WIDE.U32 R2, R7, 0x4, R2 ;  /* 0x0000000407027825 */ /* 0x002fd000078e0002 */
[----:B0-----:R-:W0:Y:S04]  /*02a0*/  LDS R5, [UR4] ;  /* 0x00000004ff057984 */ /* 0x001e280008000800 */
[----:B0-----:R-:W-:Y:S01]  /*02b0*/  STG.E desc[UR8][R2.64], R5 ;  /* 0x0000000502007986 */ /* 0x001fe2000c101908 */
[----:B------:R-:W-:Y:S05]  /*02c0*/  EXIT ;  /* 0x000000000000794d */ /* 0x000fea0003800000 */
.L_x_260:
        /* <DEDUP_REMOVED lines=11> */
.L_x_482:


//--------------------- .text._Z7reduce0IfEvPT_S1_j --------------------------
	.section	.text._Z7reduce0IfEvPT_S1_j,"ax",@progbits
	.align	128
        .global         _Z7reduce0IfEvPT_S1_j
        .type           _Z7reduce0IfEvPT_S1_j,@function
        .size           _Z7reduce0IfEvPT_S1_j,(.L_x_483 - _Z7reduce0IfEvPT_S1_j)
        .other          _Z7reduce0IfEvPT_S1_j,@"STO_CUDA_ENTRY STV_DEFAULT"
_Z7reduce0IfEvPT_S1_j:
.text._Z7reduce0IfEvPT_S1_j:
        /* <DEDUP_REMOVED lines=21> */
[----:B0-----:R-:W-:-:S07]  /*0150*/  IMAD.MOV.U32 R0, RZ, RZ, 0x1 ;  /* 0x00000001ff007424 */ /* 0x001fce00078e00ff */
.L_x_262:
[----:B------:R-:W-:-:S05]  /*0160*/  SHF.L.U32 R8, R0, 0x1, RZ ;  /* 0x0000000100087819 */ /* 0x000fca00000006ff */
[----:B------:R-:W-:-:S05]  /*0170*/  VIADD R2, R8, 0xffffffff ;  /* 0xffffffff08027836 */ /* 0x000fca0000000000 */
[----:B------:R-:W-:-:S13]  /*0180*/  LOP3.LUT P1, RZ, R2, R7, RZ, 0xc0, !PT ;  /* 0x0000000702ff7212 */ /* 0x000fda000782c0ff */
[----:B------:R-:W-:Y:S01]  /*0190*/  @!P1 LEA R2, R0, R5, 0x2 ;  /* 0x0000000500029211 */ /* 0x000fe200078e10ff */
[----:B------:R-:W-:Y:S01]  /*01a0*/  @!P1 LDS R3, [R5] ;  /* 0x0000000005039984 */ /* 0x000fe20000000800 */
[----:B------:R-:W-:-:S04]  /*01b0*/  MOV R0, R8 ;  /* 0x0000000800007202 */ /* 0x000fc80000000f00 */
[----:B------:R-:W0:Y:S02]  /*01c0*/  @!P1 LDS R2, [R2] ;  /* 0x0000000002029984 */ /* 0x000e240000000800 */
[----:B0-----:R-:W-:-:S05]  /*01d0*/  @!P1 FADD R4, R2, R3 ;  /* 0x0000000302049221 */ /* 0x001fca0000000000 */
[----:B------:R1:W-:Y:S01]  /*01e0*/  @!P1 STS [R5], R4 ;  /* 0x0000000405009388 */ /* 0x0003e20000000800 */
[----:B------:R-:W-:Y:S01]  /*01f0*/  BAR.SYNC.DEFER_BLOCKING 0x0 ;  /* 0x0000000000007b1d */ /* 0x000fe20000010000 */
[----:B------:R-:W-:-:S13]  /*0200*/  ISETP.GE.U32.AND P1, PT, R8, UR8, PT ;  /* 0x0000000808007c0c */ /* 0x000fda000bf26070 */
[----:B-1----:R-:W-:Y:S05]  /*0210*/  @!P1 BRA `(.L_x_262) ;  /* 0xfffffffc00d09947 */ /* 0x002fea000383ffff */
.L_x_261:
        /* <DEDUP_REMOVED lines=9> */
.L_x_263:
        /* <DEDUP_REMOVED lines=13> */
.L_x_483:


//--------------------- .text._Z7reduce6IiLj1ELb0EEvPT_S1_j --------------------------
	.section	.text._Z7reduce6IiLj1ELb0EEvPT_S1_j,"ax",@progbits
	.align	128
        .global         _Z7reduce6IiLj1ELb0EEvPT_S1_j
        .type           _Z7reduce6IiLj1ELb0EEvPT_S1_j,@function
        .size           _Z7reduce6IiLj1ELb0EEvPT_S1_j,(.L_x_484 - _Z7reduce6IiLj1ELb0EEvPT_S1_j)
        .other          _Z7reduce6IiLj1ELb0EEvPT_S1_j,@"STO_CUDA_ENTRY STV_DEFAULT"
_Z7reduce6IiLj1ELb0EEvPT_S1_j:
.text._Z7reduce6IiLj1ELb0EEvPT_S1_j:
[----:B------:R-:W-:Y:S01]  /*0000*/  LDC R1, c[0x0][0x37c] ;  /* 0x0000df00ff017b82 */ /* 0x000fe20000000800 */
[----:B------:R-:W0:Y:S01]  /*0010*/  S2R R8, SR_TID.X ;  /* 0x0000000000087919 */ /* 0x000e220000002100 */
[----:B------:R-:W1:Y:S01]  /*0020*/  LDCU UR4, c[0x0][0x390] ;  /* 0x00007200ff0477ac */ /* 0x000e620008000800 */
[----:B------:R-:W-:Y:S01]  /*0030*/  BSSY.RECONVERGENT B0, `(.L_x_264) ;  /* 0x0000015000007945 */ /* 0x000fe20003800200 */
[----:B------:R-:W-:Y:S01]  /*0040*/  IMAD.MOV.U32 R6, RZ, RZ, RZ ;  /* 0x000000ffff067224 */ /* 0x000fe200078e00ff */
[----:B------:R-:W0:Y:S01]  /*0050*/  S2R R11, SR_CTAID.X ;  /* 0x00000000000b7919 */ /* 0x000e220000002500 */
[----:B------:R-:W2:Y:S01]  /*0060*/  LDCU.64 UR6, c[0x0][0x358] ;  /* 0x00006b00ff0677ac */ /* 0x000ea20008000a00 */
[----:B------:R-:W3:Y:S01]  /*0070*/  LDCU UR8, c[0x0][0x390] ;  /* 0x00007200ff0877ac */ /* 0x000ee20008000800 */
[----:B0-----:R-:W-:-:S05]  /*0080*/  IMAD R0, R11, 0x2, R8 ;  /* 0x000000020b007824 */ /* 0x001fca00078e0208 */
[----:B-1----:R-:W-:-:S13]  /*0090*/  ISETP.GE.U32.AND P0, PT, R0, UR4, PT ;  /* 0x0000000400007c0c */ /* 0x002fda000bf06070 */
[----:B--23--:R-:W-:Y:S05]  /*00a0*/  @P0 BRA `(.L_x_265) ;  /* 0x0000000000340947 */ /* 0x00cfea0003800000 */
[----:B------:R-:W0:Y:S01]  /*00b0*/  LDC R13, c[0x0][0x370] ;  /* 0x0000dc00ff0d7b82 */ /* 0x000e220000000800 */
[----:B------:R-:W-:-:S07]  /*00c0*/  HFMA2 R6, -RZ, RZ, 0, 0 ;  /* 0x00000000ff067431 */ /* 0x000fce00000001ff */
[----:B------:R-:W1:Y:S02]  /*00d0*/  LDC.64 R2, c[0x0][0x380] ;  /* 0x0000e000ff027b82 */ /* 0x000e640000000a00 */
.L_x_266:
[----:B------:R-:W-:-:S05]  /*00e0*/  VIADD R4, R0, 0x1 ;  /* 0x0000000100047836 */ /* 0x000fca0000000000 */
[----:B------:R-:W-:Y:S01]  /*00f0*/  ISETP.GE.U32.AND P0, PT, R4, UR8, PT ;  /* 0x0000000804007c0c */ /* 0x000fe2000bf06070 */
[----:B-1----:R-:W-:-:S05]  /*0100*/  IMAD.WIDE.U32 R4, R0, 0x4, R2 ;  /* 0x0000000400047825 */ /* 0x002fca00078e0002 */
[----:B------:R-:W2:Y:S07]  /*0110*/  LDG.E R7, desc[UR6][R4.64] ;  /* 0x0000000604077981 */ /* 0x000eae000c1e1900 */
[----:B------:R-:W3:Y:S01]  /*0120*/  @!P0 LDG.E R9, desc[UR6][R4.64+0x4] ;  /* 0x0000040604098981 */ /* 0x000ee2000c1e1900 */
[----:B0-----:R-:W-:-:S04]  /*0130*/  LEA R0, R13, R0, 0x1 ;  /* 0x000000000d007211 */ /* 0x001fc800078e08ff */
[----:B------:R-:W-:Y:S01]  /*0140*/  ISETP.GE.U32.AND P1, PT, R0, UR8, PT ;  /* 0x0000000800007c0c */ /* 0x000fe2000bf26070 */
[----:B--2---:R-:W-:-:S05]  /*0150*/  IMAD.IADD R6, R7, 0x1, R6 ;  /* 0x0000000107067824 */ /* 0x004fca00078e0206 */
[----:B---3--:R-:W-:-:S07]  /*0160*/  @!P0 IADD3 R6, PT, PT, R6, R9, RZ ;  /* 0x0000000906068210 */ /* 0x008fce0007ffe0ff */
[----:B------:R-:W-:Y:S05]  /*0170*/  @!P1 BRA `(.L_x_266) ;  /* 0xfffffffc00d89947 */ /* 0x000fea000383ffff */
.L_x_265:
[----:B------:R-:W-:Y:S05]  /*0180*/  BSYNC.RECONVERGENT B0 ;  /* 0x0000000000007941 */ /* 0x000fea0003800200 */
.L_x_264:
        /* <DEDUP_REMOVED lines=13> */
.L_x_267:
        /* <DEDUP_REMOVED lines=10> */
.L_x_484:


//--------------------- .text._Z7reduce6IiLj2ELb0EEvPT_S1_j --------------------------
	.section	.text._Z7reduce6IiLj2ELb0EEvPT_S1_j,"ax",@progbits
	.align	128
        .global         _Z7reduce6IiLj2ELb0EEvPT_S1_j
        .type           _Z7reduce6IiLj2ELb0EEvPT_S1_j,@function
        .size           _Z7reduce6IiLj2ELb0EEvPT_S1_j,(.L_x_485 - _Z7reduce6IiLj2ELb0EEvPT_S1_j)
        .other          _Z7reduce6IiLj2ELb0EEvPT_S1_j,@"STO_CUDA_ENTRY STV_DEFAULT"
_Z7reduce6IiLj2ELb0EEvPT_S1_j:
.text._Z7reduce6IiLj2ELb0EEvPT_S1_j:
        /* <DEDUP_REMOVED lines=14> */
.L_x_270:
[C---:B------:R-:W-:Y:S02]  /*00e0*/  VIADD R5, R0.reuse, 0x2 ;  /* 0x0000000200057836 */ /* 0x040fe40000000000 */
[----:B-1----:R-:W-:-:S03]  /*00f0*/  IMAD.WIDE.U32 R2, R0, 0x4, R6 ;  /* 0x0000000400027825 */ /* 0x002fc600078e0006 */
[----:B------:R-:W-:-:S03]  /*0100*/  ISETP.GE.U32.AND P0, PT, R5, UR8, PT ;  /* 0x0000000805007c0c */ /* 0x000fc6000bf06070 */
[----:B------:R-:W2:Y:S10]  /*0110*/  LDG.E R3, desc[UR6][R2.64] ;  /* 0x0000000602037981 */ /* 0x000eb4000c1e1900 */
[----:B------:R-:W-:-:S06]  /*0120*/  @!P0 IMAD.WIDE.U32 R4, R5, 0x4, R6 ;  /* 0x0000000405048825 */ /* 0x000fcc00078e0006 */
[----:B------:R-:W3:Y:S01]  /*0130*/  @!P0 LDG.E R5, desc[UR6][R4.64] ;  /* 0x0000000604058981 */ /* 0x000ee2000c1e1900 */
[----:B0-----:R-:W-:-:S04]  /*0140*/  LEA R0, R11, R0, 0x2 ;  /* 0x000000000b007211 */ /* 0x001fc800078e10ff */
[----:B------:R-:W-:Y:S01]  /*0150*/  ISETP.GE.U32.AND P1, PT, R0, UR8, PT ;  /* 0x0000000800007c0c */ /* 0x000fe2000bf26070 */
[----:B--2---:R-:W-:-:S05]  /*0160*/  IMAD.IADD R8, R3, 0x1, R8 ;  /* 0x0000000103087824 */ /* 0x004fca00078e0208 */
[----:B---3--:R-:W-:-:S07]  /*0170*/  @!P0 IADD3 R8, PT, PT, R8, R5, RZ ;  /* 0x0000000508088210 */ /* 0x008fce0007ffe0ff */
[----:B------:R-:W-:Y:S05]  /*0180*/  @!P1 BRA `(.L_x_270) ;  /* 0xfffffffc00d49947 */ /* 0x000fea000383ffff */
.L_x_269:
[----:B------:R-:W-:Y:S05]  /*0190*/  BSYNC.RECONVERGENT B0 ;  /* 0x0000000000007941 */ /* 0x000fea0003800200 */
.L_x_268:
        /* <DEDUP_REMOVED lines=10> */
[----:B0-----:R-:W-:-:S05]  /*0240*/  IMAD.IADD R8, R5, 0x1, R8 ;  /* 0x0000000105087824 */ /* 0x001fca00078e0208 */
[----:B------:R0:W-:Y:S07]  /*0250*/  STS [R3], R8 ;  /* 0x0000000803007388 */ /* 0x0001ee0000000800 */
[----:B------:R-:W-:Y:S05]  /*0260*/  @P0 EXIT ;  /* 0x000000000000094d */ /* 0x000fea0003800000 */
[----:B------:R-:W1:Y:S01]  /*0270*/  LDS R5, [UR4] ;  /* 0x00000004ff057984 */ /* 0x000e620008000800 */
[----:B0-----:R-:W0:Y:S02]  /*0280*/  LDC.64 R2, c[0x0][0x388] ;  /* 0x0000e200ff027b82 */ /* 0x001e240000000a00 */
[----:B0-----:R-:W-:-:S05]  /*0290*/  IMAD.WIDE.U32 R2, R10, 0x4, R2 ;  /* 0x000000040a027825 */ /* 0x001fca00078e0002 */
[----:B-1----:R-:W-:Y:S01]  /*02a0*/  STG.E desc[UR6][R2.64], R5 ;  /* 0x0000000502007986 */ /* 0x002fe2000c101906 */
[----:B------:R-:W-:Y:S05]  /*02b0*/  EXIT ;  /* 0x000000000000794d */ /* 0x000fea0003800000 */
.L_x_271:
        /* <DEDUP_REMOVED lines=12> */
.L_x_485:


//--------------------- .text._Z7reduce6IiLj4ELb0EEvPT_S1_j --------------------------
	.section	.text._Z7reduce6IiLj4ELb0EEvPT_S1_j,"ax",@progbits
	.align	128
        .global         _Z7reduce6IiLj4ELb0EEvPT_S1_j
        .type           _Z7reduce6IiLj4ELb0EEvPT_S1_j,@function
        .size           _Z7reduce6IiLj4ELb0EEvPT_S1_j,(.L_x_486 - _Z7reduce6IiLj4ELb0EEvPT_S1_j)
        .other          _Z7reduce6IiLj4ELb0EEvPT_S1_j,@"STO_CUDA_ENTRY STV_DEFAULT"
_Z7reduce6IiLj4ELb0EEvPT_S1_j:
.text._Z7reduce6IiLj4ELb0EEvPT_S1_j:
        /* <DEDUP_REMOVED lines=14> */
.L_x_274:
        /* <DEDUP_REMOVED lines=11> */
.L_x_273:
[----:B------:R-:W-:Y:S05]  /*0190*/  BSYNC.RECONVERGENT B0 ;  /* 0x0000000000007941 */ /* 0x000fea0003800200 */
.L_x_272:
        /* <DEDUP_REMOVED lines=11> */
[----:B------:R-:W-:Y:S04]  /*0250*/  STS [R3], R8 ;  /* 0x0000000803007388 */ /* 0x000fe80000000800 */
[----:B------:R-:W0:Y:S02]  /*0260*/  LDS R5, [R3+0x4] ;  /* 0x0000040003057984 */ /* 0x000e240000000800 */
[----:B0-----:R-:W-:-:S05]  /*0270*/  IADD3 R0, PT, PT, R8, R5, RZ ;  /* 0x0000000508007210 */ /* 0x001fca0007ffe0ff */
[----:B------:R0:W-:Y:S01]  /*0280*/  STS [R3], R0 ;  /* 0x0000000003007388 */ /* 0x0001e20000000800 */
[----:B------:R-:W-:Y:S05]  /*0290*/  @P0 EXIT ;  /* 0x000000000000094d */ /* 0x000fea0003800000 */
[----:B------:R-:W1:Y:S01]  /*02a0*/  LDS R5, [UR4] ;  /* 0x00000004ff057984 */ /* 0x000e620008000800 */
[----:B0-----:R-:W0:Y:S02]  /*02b0*/  LDC.64 R2, c[0x0][0x388] ;  /* 0x0000e200ff027b82 */ /* 0x001e240000000a00 */
[----:B0-----:R-:W-:-:S05]  /*02c0*/  IMAD.WIDE.U32 R2, R10, 0x4, R2 ;  /* 0x000000040a027825 */ /* 0x001fca00078e0002 */
[----:B-1----:R-:W-:Y:S01]  /*02d0*/  STG.E desc[UR6][R2.64], R5 ;  /* 0x0000000502007986 */ /* 0x002fe2000c101906 */
[----:B------:R-:W-:Y:S05]  /*02e0*/  EXIT ;  /* 0x000000000000794d */ /* 0x000fea0003800000 */
.L_x_275:
        /* <DEDUP_REMOVED lines=9> */
.L_x_486:


//--------------------- .text._Z7reduce6IiLj8ELb0EEvPT_S1_j --------------------------
	.section	.text._Z7reduce6IiLj8ELb0EEvPT_S1_j,"ax",@progbits
	.align	128
        .global         _Z7reduce6IiLj8ELb0EEvPT_S1_j
        .type           _Z7reduce6IiLj8ELb0EEvPT_S1_j,@function
        .size           _Z7reduce6IiLj8ELb0EEvPT_S1_j,(.L_x_487 - _Z7reduce6IiLj8ELb0EEvPT_S1_j)
        .other          _Z7reduce6IiLj8ELb0EEvPT_S1_j,@"STO_CUDA_ENTRY STV_DEFAULT"
_Z7reduce6IiLj8ELb0EEvPT_S1_j:
.text._Z7reduce6IiLj8ELb0EEvPT_S1_j:
        /* <DEDUP_REMOVED lines=14> */
.L_x_278:
        /* <DEDUP_REMOVED lines=11> */
.L_x_277:
[----:B------:R-:W-:Y:S05]  /*0190*/  BSYNC.RECONVERGENT B0 ;  /* 0x0000000000007941 */ /* 0x000fea0003800200 */
.L_x_276:
        /* <DEDUP_REMOVED lines=14> */
[----:B------:R-:W-:Y:S04]  /*0280*/  STS [R3], R0 ;  /* 0x0000000003007388 */ /* 0x000fe80000000800 */
[----:B------:R-:W0:Y:S02]  /*0290*/  LDS R5, [R3+0x4] ;  /* 0x0000040003057984 */ /* 0x000e240000000800 */
[----:B0-----:R-:W-:-:S05]  /*02a0*/  IMAD.IADD R2, R0, 0x1, R5 ;  /* 0x0000000100027824 */ /* 0x001fca00078e0205 */
[----:B------:R0:W-:Y:S01]  /*02b0*/  STS [R3], R2 ;  /* 0x0000000203007388 */ /* 0x0001e20000000800 */
[----:B------:R-:W-:Y:S05]  /*02c0*/  @P0 EXIT ;  /* 0x000000000000094d */ /* 0x000fea0003800000 */
[----:B------:R-:W1:Y:S01]  /*02d0*/  LDS R5, [UR4] ;  /* 0x00000004ff057984 */ /* 0x000e620008000800 */
[----:B0-----:R-:W0:Y:S02]  /*02e0*/  LDC.64 R2, c[0x0][0x388] ;  /* 0x0000e200ff027b82 */ /* 0x001e240000000a00 */
[----:B0-----:R-:W-:-:S05]  /*02f0*/  IMAD.WIDE.U32 R2, R10, 0x4, R2 ;  /* 0x000000040a027825 */ /* 0x001fca00078e0002 */
[----:B-1----:R-:W-:Y:S01]  /*0300*/  STG.E desc[UR6][R2.64], R5 ;  /* 0x0000000502007986 */ /* 0x002fe2000c101906 */
[----:B------:R-:W-:Y:S05]  /*0310*/  EXIT ;  /* 0x000000000000794d */ /* 0x000fea0003800000 */
.L_x_279:
        /* <DEDUP_REMOVED lines=14> */
.L_x_487:


//--------------------- .text._Z7reduce6IiLj16ELb0EEvPT_S1_j --------------------------
	.section	.text._Z7reduce6IiLj16ELb0EEvPT_S1_j,"ax",@progbits
	.align	128
        .global         _Z7reduce6IiLj16ELb0EEvPT_S1_j
        .type           _Z7reduce6IiLj16ELb0EEvPT_S1_j,@function
        .size           _Z7reduce6IiLj16ELb0EEvPT_S1_j,(.L_x_488 - _Z7reduce6IiLj16ELb0EEvPT_S1_j)
        .other          _Z7reduce6IiLj16ELb0EEvPT_S1_j,@"STO_CUDA_ENTRY STV_DEFAULT"
_Z7reduce6IiLj16ELb0EEvPT_S1_j:
.text._Z7reduce6IiLj16ELb0EEvPT_S1_j:
        /* <DEDUP_REMOVED lines=14> */
.L_x_282:
        /* <DEDUP_REMOVED lines=11> */
.L_x_281:
[----:B------:R-:W-:Y:S05]  /*0190*/  BSYNC.RECONVERGENT B0 ;  /* 0x0000000000007941 */ /* 0x000fea0003800200 */
.L_x_280:
        /* <DEDUP_REMOVED lines=27> */
.L_x_283:
        /* <DEDUP_REMOVED lines=11> */
.L_x_488:


//--------------------- .text._Z7reduce6IiLj32ELb0EEvPT_S1_j --------------------------
	.section	.text._Z7reduce6IiLj32ELb0EEvPT_S1_j,"ax",@progbits
	.align	128
        .global         _Z7reduce6IiLj32ELb0EEvPT_S1_j
        .type           _Z7reduce6IiLj32ELb0EEvPT_S1_j,@function
        .size           _Z7reduce6IiLj32ELb0EEvPT_S1_j,(.L_x_489 - _Z7reduce6IiLj32ELb0EEvPT_S1_j)
        .other          _Z7reduce6IiLj32ELb0EEvPT_S1_j,@"STO_CUDA_ENTRY STV_DEFAULT"
_Z7reduce6IiLj32ELb0EEvPT_S1_j:
.text._Z7reduce6IiLj32ELb0EEvPT_S1_j:
        /* <DEDUP_REMOVED lines=14> */
.L_x_286:
        /* <DEDUP_REMOVED lines=11> */
.L_x_285:
[----:B------:R-:W-:Y:S05]  /*0190*/  BSYNC.RECONVERGENT B0 ;  /* 0x0000000000007941 */ /* 0x000fea0003800200 */
.L_x_284:
        /* <DEDUP_REMOVED lines=30> */
.L_x_287:
        /* <DEDUP_REMOVED lines=16> */
.L_x_489:


//--------------------- .text._Z7reduce6IiLj64ELb0EEvPT_S1_j --------------------------
	.section	.text._Z7reduce6IiLj64ELb0EEvPT_S1_j,"ax",@progbits
	.align	128
        .global         _Z7reduce6IiLj64ELb0EEvPT_S1_j
        .type           _Z7reduce6IiLj64ELb0EEvPT_S1_j,@function
        .size           _Z7reduce6IiLj64ELb0EEvPT_S1_j,(.L_x_490 - _Z7reduce6IiLj64ELb0EEvPT_S1_j)
        .other          _Z7reduce6IiLj64ELb0EEvPT_S1_j,@"STO_CUDA_ENTRY STV_DEFAULT"
_Z7reduce6IiLj64ELb0EEvPT_S1_j:
.text._Z7reduce6IiLj64ELb0EEvPT_S1_j:
        /* <DEDUP_REMOVED lines=12> */
[----:B------:R-:W-:Y:S01]  /*00c0*/  MOV R9, R2 ;  /* 0x0000000200097202 */ /* 0x000fe20000000f00 */
[----:B------:R-:W-:-:S06]  /*00d0*/  IMAD.MOV.U32 R8, RZ, RZ, RZ ;  /* 0x000000ffff087224 */ /* 0x000fcc00078e00ff */
[----:B------:R-:W1:Y:S02]  /*00e0*/  LDC.64 R6, c[0x0][0x380] ;  /* 0x0000e000ff067b82 */ /* 0x000e640000000a00 */
.L_x_290:
[C---:B------:R-:W-:Y:S01]  /*00f0*/  IADD3 R5, PT, PT, R9.reuse, 0x40, RZ ;  /* 0x0000004009057810 */ /* 0x040fe20007ffe0ff */
[----:B-1----:R-:W-:-:S03]  /*0100*/  IMAD.WIDE.U32 R2, R9, 0x4, R6 ;  /* 0x0000000409027825 */ /* 0x002fc600078e0006 */
[----:B------:R-:W-:-:S03]  /*0110*/  ISETP.GE.U32.AND P0, PT, R5, UR8, PT ;  /* 0x0000000805007c0c */ /* 0x000fc6000bf06070 */
[----:B------:R-:W2:Y:S10]  /*0120*/  LDG.E R3, desc[UR6][R2.64] ;  /* 0x0000000602037981 */ /* 0x000eb4000c1e1900 */
[----:B------:R-:W-:-:S06]  /*0130*/  @!P0 IMAD.WIDE.U32 R4, R5, 0x4, R6 ;  /* 0x0000000405048825 */ /* 0x000fcc00078e0006 */
[----:B------:R-:W3:Y:S01]  /*0140*/  @!P0 LDG.E R5, desc[UR6][R4.64] ;  /* 0x0000000604058981 */ /* 0x000ee2000c1e1900 */
[----:B0-----:R-:W-:-:S05]  /*0150*/  IMAD R9, R10, 0x80, R9 ;  /* 0x000000800a097824 */ /* 0x001fca00078e0209 */
[----:B------:R-:W-:Y:S02]  /*0160*/  ISETP.GE.U32.AND P1, PT, R9, UR8, PT ;  /* 0x0000000809007c0c */ /* 0x000fe4000bf26070 */
[----:B--2---:R-:W-:-:S05]  /*0170*/  IADD3 R8, PT, PT, R3, R8, RZ ;  /* 0x0000000803087210 */ /* 0x004fca0007ffe0ff */
[----:B---3--:R-:W-:-:S06]  /*0180*/  @!P0 IMAD.IADD R8, R8, 0x1, R5 ;  /* 0x0000000108088824 */ /* 0x008fcc00078e0205 */
[----:B------:R-:W-:Y:S05]  /*0190*/  @!P1 BRA `(.L_x_290) ;  /* 0xfffffffc00d49947 */ /* 0x000fea000383ffff */
.L_x_289:
[----:B------:R-:W-:Y:S05]  /*01a0*/  BSYNC.RECONVERGENT B0 ;  /* 0x0000000000007941 */ /* 0x000fea0003800200 */
.L_x_288:
        /* <DEDUP_REMOVED lines=9> */
[----:B------:R-:W-:Y:S02]  /*0240*/  ISETP.NE.AND P0, PT, R11, RZ, PT ;  /* 0x000000ff0b00720c */ /* 0x000fe40003f05270 */
        /* <DEDUP_REMOVED lines=23> */
.L_x_291:
        /* <DEDUP_REMOVED lines=12> */
.L_x_490:


//--------------------- .text._Z7reduce6IiLj128ELb0EEvPT_S1_j --------------------------
	.section	.text._Z7reduce6IiLj128ELb0EEvPT_S1_j,"ax",@progbits
	.align	128
        .global         _Z7reduce6IiLj128ELb0EEvPT_S1_j
        .type           _Z7reduce6IiLj128ELb0EEvPT_S1_j,@function
        .size           _Z7reduce6IiLj128ELb0EEvPT_S1_j,(.L_x_491 - _Z7reduce6IiLj128ELb0EEvPT_S1_j)
        .other          _Z7reduce6IiLj128ELb0EEvPT_S1_j,@"STO_CUDA_ENTRY STV_DEFAULT"
_Z7reduce6IiLj128ELb0EEvPT_S1_j:
.text._Z7reduce6IiLj128ELb0EEvPT_S1_j:
        /* <DEDUP_REMOVED lines=15> */
.L_x_294:
        /* <DEDUP_REMOVED lines=11> */
.L_x_293:
[----:B------:R-:W-:Y:S05]  /*01a0*/  BSYNC.RECONVERGENT B0 ;  /* 0x0000000000007941 */ /* 0x000fea0003800200 */
.L_x_292:
[----:B------:R-:W0:Y:S01]  /*01b0*/  S2UR UR5, SR_CgaCtaId ;  /* 0x00000000000579c3 */ /* 0x000e220000008800 */
[----:B------:R-:W-:Y:S01]  /*01c0*/  UMOV UR4, 0x400 ;  /* 0x0000040000047882 */ /* 0x000fe20000000000 */
[C---:B------:R-:W-:Y:S01]  /*01d0*/  ISETP.GT.U32.AND P0, PT, R11.reuse, 0x3f, PT ;  /* 0x0000003f0b00780c */ /* 0x040fe20003f04070 */
[----:B------:R-:W-:Y:S01]  /*01e0*/  IMAD.MOV.U32 R5, RZ, RZ, R8 ;  /* 0x000000ffff057224 */ /* 0x000fe200078e0008 */
[----:B------:R-:W-:Y:S01]  /*01f0*/  ISETP.GT.U32.AND P1, PT, R11, 0x1f, PT ;  /* 0x0000001f0b00780c */ /* 0x000fe20003f24070 */
[----:B0-----:R-:W-:-:S06]  /*0200*/  ULEA UR4, UR5, UR4, 0x18 ;  /* 0x0000000405047291 */ /* 0x001fcc000f8ec0ff */
[----:B------:R-:W-:-:S05]  /*0210*/  LEA R3, R11, UR4, 0x2 ;  /* 0x000000040b037c11 */ /* 0x000fca000f8e10ff */
[----:B------:R-:W-:Y:S01]  /*0220*/  STS [R3], R8 ;  /* 0x0000000803007388 */ /* 0x000fe20000000800 */
[----:B------:R-:W-:Y:S06]  /*0230*/  BAR.SYNC.DEFER_BLOCKING 0x0 ;  /* 0x0000000000007b1d */ /* 0x000fec0000010000 */
[----:B------:R-:W0:Y:S02]  /*0240*/  @!P0 LDS R2, [R3+0x100] ;  /* 0x0001000003028984 */ /* 0x000e240000000800 */
[----:B0-----:R-:W-:-:S05]  /*0250*/  @!P0 IADD3 R5, PT, PT, R2, R5, RZ ;  /* 0x0000000502058210 */ /* 0x001fca0007ffe0ff */
[----:B------:R0:W-:Y:S01]  /*0260*/  @!P0 STS [R3], R5 ;  /* 0x0000000503008388 */ /* 0x0001e20000000800 */
[----:B------:R-:W-:Y:S06]  /*0270*/  BAR.SYNC.DEFER_BLOCKING 0x0 ;  /* 0x0000000000007b1d */ /* 0x000fec0000010000 */
[----:B------:R-:W-:Y:S05]  /*0280*/  @P1 EXIT ;  /* 0x000000000000194d */ /* 0x000fea0003800000 */
[----:B------:R-:W1:Y:S01]  /*0290*/  LDS R2, [R3+0x80] ;  /* 0x0000800003027984 */ /* 0x000e620000000800 */
[----:B------:R-:W-:Y:S01]  /*02a0*/  ISETP.NE.AND P0, PT, R11, RZ, PT ;  /* 0x000000ff0b00720c */ /* 0x000fe20003f05270 */
[----:B-1----:R-:W-:-:S05]  /*02b0*/  IMAD.IADD R2, R2, 0x1, R5 ;  /* 0x0000000102027824 */ /* 0x002fca00078e0205 */
[----:B------:R-:W-:Y:S04]  /*02c0*/  STS [R3], R2 ;  /* 0x0000000203007388 */ /* 0x000fe80000000800 */
[----:B0-----:R-:W0:Y:S02]  /*02d0*/  LDS R5, [R3+0x40] ;  /* 0x0000400003057984 */ /* 0x001e240000000800 */
        /* <DEDUP_REMOVED lines=20> */
.L_x_295:
        /* <DEDUP_REMOVED lines=14> */
.L_x_491:


//--------------------- .text._Z7reduce6IiLj256ELb0EEvPT_S1_j --------------------------
	.section	.text._Z7reduce6IiLj256ELb0EEvPT_S1_j,"ax",@progbits
	.align	128
        .global         _Z7reduce6IiLj256ELb0EEvPT_S1_j
        .type           _Z7reduce6IiLj256ELb0EEvPT_S1_j,@function
        .size           _Z7reduce6IiLj256ELb0EEvPT_S1_j,(.L_x_492 - _Z7reduce6IiLj256ELb0EEvPT_S1_j)
        .other          _Z7reduce6IiLj256ELb0EEvPT_S1_j,@"STO_CUDA_ENTRY STV_DEFAULT"
_Z7reduce6IiLj256ELb0EEvPT_S1_j:
.text._Z7reduce6IiLj256ELb0EEvPT_S1_j:
        /* <DEDUP_REMOVED lines=14> */
.L_x_298:
[C---:B------:R-:W-:Y:S02]  /*00e0*/  VIADD R7, R2.reuse, 0x100 ;  /* 0x0000010002077836 */ /* 0x040fe40000000000 */
        /* <DEDUP_REMOVED lines=10> */
.L_x_297:
[----:B------:R-:W-:Y:S05]  /*0190*/  BSYNC.RECONVERGENT B0 ;  /* 0x0000000000007941 */ /* 0x000fea0003800200 */
.L_x_296:
        /* <DEDUP_REMOVED lines=10> */
[----:B0-----:R-:W-:-:S05]  /*0240*/  @!P1 IMAD.IADD R7, R2, 0x1, R7 ;  /* 0x0000000102079824 */ /* 0x001fca00078e0207 */
[----:B------:R-:W-:Y:S01]  /*0250*/  @!P1 STS [R5], R7 ;  /* 0x0000000705009388 */ /* 0x000fe20000000800 */
[----:B------:R-:W-:Y:S01]  /*0260*/  BAR.SYNC.DEFER_BLOCKING 0x0 ;  /* 0x0000000000007b1d */ /* 0x000fe20000010000 */
[----:B------:R-:W-:-:S05]  /*0270*/  ISETP.GT.U32.AND P1, PT, R3, 0x1f, PT ;  /* 0x0000001f0300780c */ /* 0x000fca0003f24070 */
        /* <DEDUP_REMOVED lines=25> */
[----:B0-----:R-:W0:Y:S01]  /*0410*/  LDS R5, [UR4] ;  /* 0x00000004ff057984 */ /* 0x001e220008000800 */
[----:B------:R-:W1:Y:S02]  /*0420*/  LDC.64 R2, c[0x0][0x388] ;  /* 0x0000e200ff027b82 */ /* 0x000e640000000a00 */
[----:B-1----:R-:W-:-:S05]  /*0430*/  IMAD.WIDE.U32 R2, R0, 0x4, R2 ;  /* 0x0000000400027825 */ /* 0x002fca00078e0002 */
[----:B0-----:R-:W-:Y:S01]  /*0440*/  STG.E desc[UR6][R2.64], R5 ;  /* 0x0000000502007986 */ /* 0x001fe2000c101906 */
[----:B------:R-:W-:Y:S05]  /*0450*/  EXIT ;  /* 0x000000000000794d */ /* 0x000fea0003800000 */
.L_x_299:
        /* <DEDUP_REMOVED lines=10> */
.L_x_492:


//--------------------- .text._Z7reduce6IiLj512ELb0EEvPT_S1_j --------------------------
	.section	.text._Z7reduce6IiLj512ELb0EEvPT_S1_j,"ax",@progbits
	.align	128
        .global         _Z7reduce6IiLj512ELb0EEvPT_S1_j
        .type           _Z7reduce6IiLj512ELb0EEvPT_S1_j,@function
        .size           _Z7reduce6IiLj512ELb0EEvPT_S1_j,(.L_x_493 - _Z7reduce6IiLj512ELb0EEvPT_S1_j)
        .other          _Z7reduce6IiLj512ELb0EEvPT_S1_j,@"STO_CUDA_ENTRY STV_DEFAULT"
_Z7reduce6IiLj512ELb0EEvPT_S1_j:
.text._Z7reduce6IiLj512ELb0EEvPT_S1_j:
[----:B------:R-:W-:Y:S01]  /*0000*/  LDC R1, c[0x0][0x37c] ;  /* 0x0000df00ff017b82 */ /* 0x000fe20000000800 */
[----:B------:R-:W0:Y:S01]  /*0010*/  S2R R0, SR_CTAID.X ;  /* 0x0000000000007919 */ /* 0x000e220000002500 */
[----:B------:R-:W1:Y:S01]  /*0020*/  LDCU UR4, c[0x0][0x390] ;  /* 0x00007200ff0477ac */ /* 0x000e620008000800 */
[----:B------:R-:W-:Y:S01]  /*0030*/  BSSY.RECONVERGENT B0, `(.L_x_300) ;  /* 0x0000017000007945 */ /* 0x000fe20003800200 */
[----:B------:R-:W-:Y:S01]  /*0040*/  IMAD.MOV.U32 R10, RZ, RZ, RZ ;  /* 0x000000ffff0a7224 */ /* 0x000fe200078e00ff */
        /* <DEDUP_REMOVED lines=8> */
[----:B------:R-:W-:-:S07]  /*00d0*/  HFMA2 R10, -RZ, RZ, 0, 0 ;  /* 0x00000000ff0a7431 */ /* 0x000fce00000001ff */
[----:B------:R-:W1:Y:S02]  /*00e0*/  LDC.64 R8, c[0x0][0x380] ;  /* 0x0000e000ff087b82 */ /* 0x000e640000000a00 */
.L_x_302:
        /* <DEDUP_REMOVED lines=11> */
.L_x_301:
[----:B------:R-:W-:Y:S05]  /*01a0*/  BSYNC.RECONVERGENT B0 ;  /* 0x0000000000007941 */ /* 0x000fea0003800200 */
.L_x_300:
        /* <DEDUP_REMOVED lines=11> */
[----:B------:R-:W-:Y:S01]  /*0260*/  @!P1 STS [R3], R5 ;  /* 0x0000000503009388 */ /* 0x000fe20000000800 */
[----:B------:R-:W-:Y:S01]  /*0270*/  BAR.SYNC.DEFER_BLOCKING 0x0 ;  /* 0x0000000000007b1d */ /* 0x000fe20000010000 */
[----:B------:R-:W-:-:S05]  /*0280*/  ISETP.GT.U32.AND P1, PT, R2, 0x3f, PT ;  /* 0x0000003f0200780c */ /* 0x000fca0003f24070 */
[----:B------:R-:W0:Y:S02]  /*0290*/  @!P0 LDS R4, [R3+0x200] ;  /* 0x0002000003048984 */ /* 0x000e240000000800 */
[----:B0-----:R-:W-:-:S05]  /*02a0*/  @!P0 IMAD.IADD R5, R4, 0x1, R5 ;  /* 0x0000000104058824 */ /* 0x001fca00078e0205 */
[----:B------:R-:W-:Y:S01]  /*02b0*/  @!P0 STS [R3], R5 ;  /* 0x0000000503008388 */ /* 0x000fe20000000800 */
[----:B------:R-:W-:Y:S01]  /*02c0*/  BAR.SYNC.DEFER_BLOCKING 0x0 ;  /* 0x0000000000007b1d */ /* 0x000fe20000010000 */
[----:B------:R-:W-:-:S05]  /*02d0*/  ISETP.GT.U32.AND P0, PT, R2, 0x1f, PT ;  /* 0x0000001f0200780c */ /* 0x000fca0003f04070 */
[----:B------:R-:W0:Y:S02]  /*02e0*/  @!P1 LDS R4, [R3+0x100] ;  /* 0x0001000003049984 */ /* 0x000e240000000800 */
[----:B0-----:R-:W-:-:S05]  /*02f0*/  @!P1 IMAD.IADD R5, R4, 0x1, R5 ;  /* 0x0000000104059824 */ /* 0x001fca00078e0205 */
[----:B------:R0:W-:Y:S01]  /*0300*/  @!P1 STS [R3], R5 ;  /* 0x0000000503009388 */ /* 0x0001e20000000800 */
[----:B------:R-:W-:Y:S06]  /*0310*/  BAR.SYNC.DEFER_BLOCKING 0x0 ;  /* 0x0000000000007b1d */ /* 0x000fec0000010000 */
[----:B------:R-:W-:Y:S05]  /*0320*/  @P0 EXIT ;  /* 0x000000000000094d */ /* 0x000fea0003800000 */
[----:B------:R-:W1:Y:S01]  /*0330*/  LDS R4, [R3+0x80] ;  /* 0x0000800003047984 */ /* 0x000e620000000800 */
[----:B------:R-:W-:Y:S02]  /*0340*/  ISETP.NE.AND P0, PT, R2, RZ, PT ;  /* 0x000000ff0200720c */ /* 0x000fe40003f05270 */
[----:B-1----:R-:W-:-:S05]  /*0350*/  IADD3 R4, PT, PT, R4, R5, RZ ;  /* 0x0000000504047210 */ /* 0x002fca0007ffe0ff */
[----:B------:R-:W-:Y:S04]  /*0360*/  STS [R3], R4 ;  /* 0x0000000403007388 */ /* 0x000fe80000000800 */
[----:B0-----:R-:W0:Y:S02]  /*0370*/  LDS R5, [R3+0x40] ;  /* 0x0000400003057984 */ /* 0x001e240000000800 */
[----:B0-----:R-:W-:-:S05]  /*0380*/  IMAD.IADD R6, R4, 0x1, R5 ;  /* 0x0000000104067824 */ /* 0x001fca00078e0205 */
        /* <DEDUP_REMOVED lines=19> */
.L_x_303:
        /* <DEDUP_REMOVED lines=12> */
.L_x_493:


//--------------------- .text._Z7reduce6IiLj1ELb1EEvPT_S1_j --------------------------
	.section	.text._Z7reduce6IiLj1ELb1EEvPT_S1_j,"ax",@progbits
	.align	128
        .global         _Z7reduce6IiLj1ELb1EEvPT_S1_j
        .type           _Z7reduce6IiLj1ELb1EEvPT_S1_j,@function
        .size           _Z7reduce6IiLj1ELb1EEvPT_S1_j,(.L_x_494 - _Z7reduce6IiLj1ELb1EEvPT_S1_j)
        .other          _Z7reduce6IiLj1ELb1EEvPT_S1_j,@"STO_CUDA_ENTRY STV_DEFAULT"
_Z7reduce6IiLj1ELb1EEvPT_S1_j:
.text._Z7reduce6IiLj1ELb1EEvPT_S1_j:
        /* <DEDUP_REMOVED lines=13> */
.L_x_306:
[----:B-1----:R-:W-:-:S05]  /*00d0*/  IMAD.WIDE.U32 R2, R0, 0x4, R4 ;  /* 0x0000000400027825 */ /* 0x002fca00078e0004 */
[----:B------:R-:W2:Y:S04]  /*00e0*/  LDG.E R7, desc[UR6][R2.64] ;  /* 0x0000000602077981 */ /* 0x000ea8000c1e1900 */
[----:B------:R-:W2:Y:S01]  /*00f0*/  LDG.E R8, desc[UR6][R2.64+0x4] ;  /* 0x0000040602087981 */ /* 0x000ea2000c1e1900 */
[----:B0-----:R-:W-:-:S05]  /*0100*/  IMAD R0, R11, 0x2, R0 ;  /* 0x000000020b007824 */ /* 0x001fca00078e0200 */
[----:B------:R-:W-:Y:S02]  /*0110*/  ISETP.GE.U32.AND P0, PT, R0, UR8, PT ;  /* 0x0000000800007c0c */ /* 0x000fe4000bf06070 */
[----:B--2---:R-:W-:-:S11]  /*0120*/  IADD3 R6, PT, PT, R8, R7, R6 ;  /* 0x0000000708067210 */ /* 0x004fd60007ffe006 */
[----:B------:R-:W-:Y:S05]  /*0130*/  @!P0 BRA `(.L_x_306) ;  /* 0xfffffffc00e48947 */ /* 0x000fea000383ffff */
.L_x_305:
[----:B------:R-:W-:Y:S05]  /*0140*/  BSYNC.RECONVERGENT B0 ;  /* 0x0000000000007941 */ /* 0x000fea0003800200 */
.L_x_304:
        /* <DEDUP_REMOVED lines=13> */
.L_x_307:
        /* <DEDUP_REMOVED lines=14> */
.L_x_494:


//--------------------- .text._Z7reduce6IiLj2ELb1EEvPT_S1_j --------------------------
	.section	.text._Z7reduce6IiLj2ELb1EEvPT_S1_j,"ax",@progbits
	.align	128
        .global         _Z7reduce6IiLj2ELb1EEvPT_S1_j
        .type           _Z7reduce6IiLj2ELb1EEvPT_S1_j,@function
        .size           _Z7reduce6IiLj2ELb1EEvPT_S1_j,(.L_x_495 - _Z7reduce6IiLj2ELb1EEvPT_S1_j)
        .other          _Z7reduce6IiLj2ELb1EEvPT_S1_j,@"STO_CUDA_ENTRY STV_DEFAULT"
_Z7reduce6IiLj2ELb1EEvPT_S1_j:
.text._Z7reduce6IiLj2ELb1EEvPT_S1_j:
        /* <DEDUP_REMOVED lines=13> */
.L_x_310:
[C---:B------:R-:W-:Y:S02]  /*00d0*/  VIADD R5, R0.reuse, 0x2 ;  /* 0x0000000200057836 */ /* 0x040fe40000000000 */
[----:B-1----:R-:W-:-:S04]  /*00e0*/  IMAD.WIDE.U32 R2, R0, 0x4, R6 ;  /* 0x0000000400027825 */ /* 0x002fc800078e0006 */
[----:B------:R-:W-:Y:S02]  /*00f0*/  IMAD.WIDE.U32 R4, R5, 0x4, R6 ;  /* 0x0000000405047825 */ /* 0x000fe400078e0006 */
[----:B------:R-:W2:Y:S04]  /*0100*/  LDG.E R3, desc[UR6][R2.64] ;  /* 0x0000000602037981 */ /* 0x000ea8000c1e1900 */
[----:B------:R-:W2:Y:S01]  /*0110*/  LDG.E R4, desc[UR6][R4.64] ;  /* 0x0000000604047981 */ /* 0x000ea2000c1e1900 */
[----:B0-----:R-:W-:-:S04]  /*0120*/  LEA R0, R11, R0, 0x2 ;  /* 0x000000000b007211 */ /* 0x001fc800078e10ff */
[----:B------:R-:W-:Y:S02]  /*0130*/  ISETP.GE.U32.AND P0, PT, R0, UR8, PT ;  /* 0x0000000800007c0c */ /* 0x000fe4000bf06070 */
[----:B--2---:R-:W-:-:S11]  /*0140*/  IADD3 R8, PT, PT, R4, R3, R8 ;  /* 0x0000000304087210 */ /* 0x004fd60007ffe008 */
[----:B------:R-:W-:Y:S05]  /*0150*/  @!P0 BRA `(.L_x_310) ;  /* 0xfffffffc00dc8947 */ /* 0x000fea000383ffff */
.L_x_309:
[----:B------:R-:W-:Y:S05]  /*0160*/  BSYNC.RECONVERGENT B0 ;  /* 0x0000000000007941 */ /* 0x000fea0003800200 */
.L_x_308:
        /* <DEDUP_REMOVED lines=18> */
.L_x_311:
        /* <DEDUP_REMOVED lines=15> */
.L_x_495:


//--------------------- .text._Z7reduce6IiLj4ELb1EEvPT_S1_j --------------------------
	.section	.text._Z7reduce6IiLj4ELb1EEvPT_S1_j,"ax",@progbits
	.align	128
        .global         _Z7reduce6IiLj4ELb1EEvPT_S1_j
        .type           _Z7reduce6IiLj4ELb1EEvPT_S1_j,@function
        .size           _Z7reduce6IiLj4ELb1EEvPT_S1_j,(.L_x_496 - _Z7reduce6IiLj4ELb1EEvPT_S1_j)
        .other          _Z7reduce6IiLj4ELb1EEvPT_S1_j,@"STO_CUDA_ENTRY STV_DEFAULT"
_Z7reduce6IiLj4ELb1EEvPT_S1_j:
.text._Z7reduce6IiLj4ELb1EEvPT_S1_j:
        /* <DEDUP_REMOVED lines=13> */
.L_x_314:
        /* <DEDUP_REMOVED lines=9> */
.L_x_313:
[----:B------:R-:W-:Y:S05]  /*0160*/  BSYNC.RECONVERGENT B0 ;  /* 0x0000000000007941 */ /* 0x000fea0003800200 */
.L_x_312:
        /* <DEDUP_REMOVED lines=21> */
.L_x_315:
        /* <DEDUP_REMOVED lines=12> */
.L_x_496:


//--------------------- .text._Z7reduce6IiLj8ELb1EEvPT_S1_j --------------------------
	.section	.text._Z7reduce6IiLj8ELb1EEvPT_S1_j,"ax",@progbits
	.align	128
        .global         _Z7reduce6IiLj8ELb1EEvPT_S1_j
        .type           _Z7reduce6IiLj8ELb1EEvPT_S1_j,@function
        .size           _Z7reduce6IiLj8ELb1EEvPT_S1_j,(.L_x_497 - _Z7reduce6IiLj8ELb1EEvPT_S1_j)
        .other          _Z7reduce6IiLj8ELb1EEvPT_S1_j,@"STO_CUDA_ENTRY STV_DEFAULT"
_Z7reduce6IiLj8ELb1EEvPT_S1_j:
.text._Z7reduce6IiLj8ELb1EEvPT_S1_j:
        /* <DEDUP_REMOVED lines=13> */
.L_x_318:
        /* <DEDUP_REMOVED lines=9> */
.L_x_317:
[----:B------:R-:W-:Y:S05]  /*0160*/  BSYNC.RECONVERGENT B0 ;  /* 0x0000000000007941 */ /* 0x000fea0003800200 */
.L_x_316:
        /* <DEDUP_REMOVED lines=24> */
.L_x_319:
        /* <DEDUP_REMOVED lines=9> */
.L_x_497:


//--------------------- .text._Z7reduce6IiLj16ELb1EEvPT_S1_j --------------------------
	.section	.text._Z7reduce6IiLj16ELb1EEvPT_S1_j,"ax",@progbits
	.align	128
        .global         _Z7reduce6IiLj16ELb1EEvPT_S1_j
        .type           _Z7reduce6IiLj16ELb1EEvPT_S1_j,@function
        .size           _Z7reduce6IiLj16ELb1EEvPT_S1_j,(.L_x_498 - _Z7reduce6IiLj16ELb1EEvPT_S1_j)
        .other          _Z7reduce6IiLj16ELb1EEvPT_S1_j,@"STO_CUDA_ENTRY STV_DEFAULT"
_Z7reduce6IiLj16ELb1EEvPT_S1_j:
.text._Z7reduce6IiLj16ELb1EEvPT_S1_j:
        /* <DEDUP_REMOVED lines=13> */
.L_x_322:
        /* <DEDUP_REMOVED lines=9> */
.L_x_321:
[----:B------:R-:W-:Y:S05]  /*0160*/  BSYNC.RECONVERGENT B0 ;  /* 0x0000000000007941 */ /* 0x000fea0003800200 */
.L_x_320:
        /* <DEDUP_REMOVED lines=27> */
.L_x_323:
        /* <DEDUP_REMOVED lines=14> */
.L_x_498:


//--------------------- .text._Z7reduce6IiLj32ELb1EEvPT_S1_j --------------------------
	.section	.text._Z7reduce6IiLj32ELb1EEvPT_S1_j,"ax",@progbits
	.align	128
        .global         _Z7reduce6IiLj32ELb1EEvPT_S1_j
        .type           _Z7reduce6IiLj32ELb1EEvPT_S1_j,@function
        .size           _Z7reduce6IiLj32ELb1EEvPT_S1_j,(.L_x_499 - _Z7reduce6IiLj32ELb1EEvPT_S1_j)
        .other          _Z7reduce6IiLj32ELb1EEvPT_S1_j,@"STO_CUDA_ENTRY STV_DEFAULT"
_Z7reduce6IiLj32ELb1EEvPT_S1_j:
.text._Z7reduce6IiLj32ELb1EEvPT_S1_j:
        /* <DEDUP_REMOVED lines=13> */
.L_x_326:
        /* <DEDUP_REMOVED lines=9> */
.L_x_325:
[----:B------:R-:W-:Y:S05]  /*0160*/  BSYNC.RECONVERGENT B0 ;  /* 0x0000000000007941 */ /* 0x000fea0003800200 */
.L_x_324:
        /* <DEDUP_REMOVED lines=30> */
.L_x_327:
        /* <DEDUP_REMOVED lines=11> */
.L_x_499:


//--------------------- .text._Z7reduce6IiLj64ELb1EEvPT_S1_j --------------------------
	.section	.text._Z7reduce6IiLj64ELb1EEvPT_S1_j,"ax",@progbits
	.align	128
        .global         _Z7reduce6IiLj64ELb1EEvPT_S1_j
        .type           _Z7reduce6IiLj64ELb1EEvPT_S1_j,@function
        .size           _Z7reduce6IiLj64ELb1EEvPT_S1_j,(.L_x_500 - _Z7reduce6IiLj64ELb1EEvPT_S1_j)
        .other          _Z7reduce6IiLj64ELb1EEvPT_S1_j,@"STO_CUDA_ENTRY STV_DEFAULT"
_Z7reduce6IiLj64ELb1EEvPT_S1_j:
.text._Z7reduce6IiLj64ELb1EEvPT_S1_j:
        /* <DEDUP_REMOVED lines=11> */
[----:B------:R-:W-:Y:S01]  /*00b0*/  MOV R9, R2 ;  /* 0x0000000200097202 */ /* 0x000fe20000000f00 */
[----:B------:R-:W-:-:S06]  /*00c0*/  IMAD.MOV.U32 R8, RZ, RZ, RZ ;  /* 0x000000ffff087224 */ /* 0x000fcc00078e00ff */
[----:B------:R-:W1:Y:S02]  /*00d0*/  LDC.64 R6, c[0x0][0x380] ;  /* 0x0000e000ff067b82 */ /* 0x000e640000000a00 */
.L_x_330:
[C---:B------:R-:W-:Y:S01]  /*00e0*/  IADD3 R5, PT, PT, R9.reuse, 0x40, RZ ;  /* 0x0000004009057810 */ /* 0x040fe20007ffe0ff */
[----:B-1----:R-:W-:-:S04]  /*00f0*/  IMAD.WIDE.U32 R2, R9, 0x4, R6 ;  /* 0x0000000409027825 */ /* 0x002fc800078e0006 */
[----:B------:R-:W-:Y:S02]  /*0100*/  IMAD.WIDE.U32 R4, R5, 0x4, R6 ;  /* 0x0000000405047825 */ /* 0x000fe400078e0006 */
[----:B------:R-:W2:Y:S04]  /*0110*/  LDG.E R3, desc[UR6][R2.64] ;  /* 0x0000000602037981 */ /* 0x000ea8000c1e1900 */
[----:B------:R-:W2:Y:S01]  /*0120*/  LDG.E R4, desc[UR6][R4.64] ;  /* 0x0000000604047981 */ /* 0x000ea2000c1e1900 */
[----:B0-----:R-:W-:-:S05]  /*0130*/  IMAD R9, R10, 0x80, R9 ;  /* 0x000000800a097824 */ /* 0x001fca00078e0209 */
[----:B------:R-:W-:Y:S02]  /*0140*/  ISETP.GE.U32.AND P0, PT, R9, UR8, PT ;  /* 0x0000000809007c0c */ /* 0x000fe4000bf06070 */
[----:B--2---:R-:W-:-:S11]  /*0150*/  IADD3 R8, PT, PT, R4, R3, R8 ;  /* 0x0000000304087210 */ /* 0x004fd60007ffe008 */
[----:B------:R-:W-:Y:S05]  /*0160*/  @!P0 BRA `(.L_x_330) ;  /* 0xfffffffc00dc8947 */ /* 0x000fea000383ffff */
.L_x_329:
[----:B------:R-:W-:Y:S05]  /*0170*/  BSYNC.RECONVERGENT B0 ;  /* 0x0000000000007941 */ /* 0x000fea0003800200 */
.L_x_328:
        /* <DEDUP_REMOVED lines=33> */
.L_x_331:
        /* <DEDUP_REMOVED lines=15> */
.L_x_500:


//--------------------- .text._Z7reduce6IiLj128ELb1EEvPT_S1_j --------------------------
	.section	.text._Z7reduce6IiLj128ELb1EEvPT_S1_j,"ax",@progbits
	.align	128
        .global         _Z7reduce6IiLj128ELb1EEvPT_S1_j
        .type           _Z7reduce6IiLj128ELb1EEvPT_S1_j,@function
        .size           _Z7reduce6IiLj128ELb1EEvPT_S1_j,(.L_x_501 - _Z7reduce6IiLj128ELb1EEvPT_S1_j)
        .other          _Z7reduce6IiLj128ELb1EEvPT_S1_j,@"STO_CUDA_ENTRY STV_DEFAULT"
_Z7reduce6IiLj128ELb1EEvPT_S1_j:
.text._Z7reduce6IiLj128ELb1EEvPT_S1_j:
        /* <DEDUP_REMOVED lines=14> */
.L_x_334:
        /* <DEDUP_REMOVED lines=9> */
.L_x_333:
[----:B------:R-:W-:Y:S05]  /*0170*/  BSYNC.RECONVERGENT B0 ;  /* 0x0000000000007941 */ /* 0x000fea0003800200 */
.L_x_332:
        /* <DEDUP_REMOVED lines=38> */
.L_x_335:
        /* <DEDUP_REMOVED lines=10> */
.L_x_501:


//--------------------- .text._Z7reduce6IiLj256ELb1EEvPT_S1_j --------------------------
	.section	.text._Z7reduce6IiLj256ELb1EEvPT_S1_j,"ax",@progbits
	.align	128
        .global         _Z7reduce6IiLj256ELb1EEvPT_S1_j
        .type           _Z7reduce6IiLj256ELb1EEvPT_S1_j,@function
        .size           _Z7reduce6IiLj256ELb1EEvPT_S1_j,(.L_x_502 - _Z7reduce6IiLj256ELb1EEvPT_S1_j)
        .other          _Z7reduce6IiLj256ELb1EEvPT_S1_j,@"STO_CUDA_ENTRY STV_DEFAULT"
_Z7reduce6IiLj256ELb1EEvPT_S1_j:
.text._Z7reduce6IiLj256ELb1EEvPT_S1_j:
        /* <DEDUP_REMOVED lines=14> */
.L_x_338:
        /* <DEDUP_REMOVED lines=9> */
.L_x_337:
[----:B------:R-:W-:Y:S05]  /*0170*/  BSYNC.RECONVERGENT B0 ;  /* 0x0000000000007941 */ /* 0x000fea0003800200 */
.L_x_336:
        /* <DEDUP_REMOVED lines=43> */
.L_x_339:
        /* <DEDUP_REMOVED lines=13> */
.L_x_502:


//--------------------- .text._Z7reduce6IiLj512ELb1EEvPT_S1_j --------------------------
	.section	.text._Z7reduce6IiLj512ELb1EEvPT_S1_j,"ax",@progbits
	.align	128
        .global         _Z7reduce6IiLj512ELb1EEvPT_S1_j
        .type           _Z7reduce6IiLj512ELb1EEvPT_S1_j,@function
        .size           _Z7reduce6IiLj512ELb1EEvPT_S1_j,(.L_x_503 - _Z7reduce6IiLj512ELb1EEvPT_S1_j)
        .other          _Z7reduce6IiLj512ELb1EEvPT_S1_j,@"STO_CUDA_ENTRY STV_DEFAULT"
_Z7reduce6IiLj512ELb1EEvPT_S1_j:
.text._Z7reduce6IiLj512ELb1EEvPT_S1_j:
[----:B------:R-:W-:Y:S01]  /*0000*/  LDC R1, c[0x0][0x37c] ;  /* 0x0000df00ff017b82 */ /* 0x000fe20000000800 */
[----:B------:R-:W0:Y:S01]  /*0010*/  S2R R0, SR_CTAID.X ;  /* 0x0000000000007919 */ /* 0x000e220000002500 */
[----:B------:R-:W1:Y:S01]  /*0020*/  LDCU UR8, c[0x0][0x390] ;  /* 0x00007200ff0877ac */ /* 0x000e620008000800 */
[----:B------:R-:W-:Y:S01]  /*0030*/  BSSY.RECONVERGENT B0, `(.L_x_340) ;  /* 0x0000014000007945 */ /* 0x000fe20003800200 */
[----:B------:R-:W-:Y:S01]  /*0040*/  IMAD.MOV.U32 R10, RZ, RZ, RZ ;  /* 0x000000ffff0a7224 */ /* 0x000fe200078e00ff */
[----:B------:R-:W2:Y:S01]  /*0050*/  S2R R2, SR_TID.X ;  /* 0x0000000000027919 */ /* 0x000ea20000002100 */
[----:B------:R-:W3:Y:S01]  /*0060*/  LDCU.64 UR6, c[0x0][0x358] ;  /* 0x00006b00ff0677ac */ /* 0x000ee20008000a00 */
[----:B0-----:R-:W-:-:S05]  /*0070*/  IMAD.SHL.U32 R3, R0, 0x400, RZ ;  /* 0x0000040000037824 */ /* 0x001fca00078e00ff */
[----:B--2---:R-:W-:-:S04]  /*0080*/  LOP3.LUT R3, R3, R2, RZ, 0xfc, !PT ;  /* 0x0000000203037212 */ /* 0x004fc800078efcff */
[----:B-1----:R-:W-:-:S13]  /*0090*/  ISETP.GE.U32.AND P0, PT, R3, UR8, PT ;  /* 0x0000000803007c0c */ /* 0x002fda000bf06070 */
[----:B---3--:R-:W-:Y:S05]  /*00a0*/  @P0 BRA `(.L_x_341) ;  /* 0x0000000000300947 */ /* 0x008fea0003800000 */
[----:B------:R-:W0:Y:S01]  /*00b0*/  LDC R12, c[0x0][0x370] ;  /* 0x0000dc00ff0c7b82 */ /* 0x000e220000000800 */
[----:B------:R-:W-:-:S07]  /*00c0*/  HFMA2 R10, -RZ, RZ, 0, 0 ;  /* 0x00000000ff0a7431 */ /* 0x000fce00000001ff */
[----:B------:R-:W1:Y:S02]  /*00d0*/  LDC.64 R8, c[0x0][0x380] ;  /* 0x0000e000ff087b82 */ /* 0x000e640000000a00 */
.L_x_342:
[C---:B------:R-:W-:Y:S02]  /*00e0*/  VIADD R7, R3.reuse, 0x200 ;  /* 0x0000020003077836 */ /* 0x040fe40000000000 */
        /* <DEDUP_REMOVED lines=8> */
.L_x_341:
[----:B------:R-:W-:Y:S05]  /*0170*/  BSYNC.RECONVERGENT B0 ;  /* 0x0000000000007941 */ /* 0x000fea0003800200 */
.L_x_340:
        /* <DEDUP_REMOVED lines=48> */
.L_x_343:
        /* <DEDUP_REMOVED lines=16> */
.L_x_503:


//--------------------- .text._Z7reduce5IiLj1EEvPT_S1_j --------------------------
	.section	.text._Z7reduce5IiLj1EEvPT_S1_j,"ax",@progbits
	.align	128
        .global         _Z7reduce5IiLj1EEvPT_S1_j
        .type           _Z7reduce5IiLj1EEvPT_S1_j,@function
        .size           _Z7reduce5IiLj1EEvPT_S1_j,(.L_x_504 - _Z7reduce5IiLj1EEvPT_S1_j)
        .other          _Z7reduce5IiLj1EEvPT_S1_j,@"STO_CUDA_ENTRY STV_DEFAULT"
_Z7reduce5IiLj1EEvPT_S1_j:
.text._Z7reduce5IiLj1EEvPT_S1_j:
[----:B------:R-:W-:Y:S01]  /*0000*/  LDC R1, c[0x0][0x37c] ;  /* 0x0000df00ff017b82 */ /* 0x000fe20000000800 */
[----:B------:R-:W0:Y:S01]  /*0010*/  S2R R6, SR_TID.X ;  /* 0x0000000000067919 */ /* 0x000e220000002100 */
[----:B------:R-:W1:Y:S01]  /*0020*/  LDCU UR4, c[0x0][0x390] ;  /* 0x00007200ff0477ac */ /* 0x000e620008000800 */
[----:B------:R-:W-:Y:S01]  /*0030*/  HFMA2 R0, -RZ, RZ, 0, 0 ;  /* 0x00000000ff007431 */ /* 0x000fe200000001ff */
        /* <DEDUP_REMOVED lines=16> */
[----:B------:R-:W-:Y:S02]  /*0140*/  ISETP.NE.AND P1, PT, R6, RZ, PT ;  /* 0x000000ff0600720c */ /* 0x000fe40003f25270 */
[----:B--2---:R-:W-:-:S05]  /*0150*/  @!P0 IADD3 R0, PT, PT, R0, R5, RZ ;  /* 0x0000000500008210 */ /* 0x004fca0007ffe0ff */
        /* <DEDUP_REMOVED lines=8> */
.L_x_344:
        /* <DEDUP_REMOVED lines=10> */
.L_x_504:


//--------------------- .text._Z7reduce5IiLj2EEvPT_S1_j --------------------------
	.section	.text._Z7reduce5IiLj2EEvPT_S1_j,"ax",@progbits
	.align	128
        .global         _Z7reduce5IiLj2EEvPT_S1_j
        .type           _Z7reduce5IiLj2EEvPT_S1_j,@function
        .size           _Z7reduce5IiLj2EEvPT_S1_j,(.L_x_505 - _Z7reduce5IiLj2EEvPT_S1_j)
        .other          _Z7reduce5IiLj2EEvPT_S1_j,@"STO_CUDA_ENTRY STV_DEFAULT"
_Z7reduce5IiLj2EEvPT_S1_j:
.text._Z7reduce5IiLj2EEvPT_S1_j:
[----:B------:R-:W-:Y:S01]  /*0000*/  LDC R1, c[0x0][0x37c] ;  /* 0x0000df00ff017b82 */ /* 0x000fe20000000800 */
[----:B------:R-:W0:Y:S01]  /*0010*/  S2R R6, SR_TID.X ;  /* 0x0000000000067919 */ /* 0x000e220000002100 */
[----:B------:R-:W1:Y:S01]  /*0020*/  LDCU UR4, c[0x0][0x390] ;  /* 0x00007200ff0477ac */ /* 0x000e620008000800 */
[----:B------:R-:W-:Y:S01]  /*0030*/  IMAD.MOV.U32 R0, RZ, RZ, RZ ;  /* 0x000000ffff007224 */ /* 0x000fe200078e00ff */
[----:B------:R-:W0:Y:S01]  /*0040*/  S2R R11, SR_CTAID.X ;  /* 0x00000000000b7919 */ /* 0x000e220000002500 */
[----:B------:R-:W2:Y:S01]  /*0050*/  LDCU.64 UR6, c[0x0][0x358] ;  /* 0x00006b00ff0677ac */ /* 0x000ea20008000a00 */
[----:B0-----:R-:W-:-:S05]  /*0060*/  IMAD R7, R11, 0x4, R6 ;  /* 0x000000040b077824 */ /* 0x001fca00078e0206 */
        /* <DEDUP_REMOVED lines=13> */
[----:B------:R-:W-:Y:S02]  /*0140*/  ISETP.GT.U32.AND P1, PT, R6, 0x1f, PT ;  /* 0x0000001f0600780c */ /* 0x000fe40003f24070 */
[----:B--2---:R-:W-:-:S05]  /*0150*/  @!P0 IADD3 R0, PT, PT, R0, R5, RZ ;  /* 0x0000000500008210 */ /* 0x004fca0007ffe0ff */
        /* <DEDUP_REMOVED lines=9> */
[----:B------:R-:W2:Y:S02]  /*01f0*/  LDC.64 R2, c[0x0][0x388] ;  /* 0x0000e200ff027b82 */ /* 0x000ea40000000a00 */
[----:B--2---:R-:W-:-:S05]  /*0200*/  IMAD.WIDE.U32 R2, R11, 0x4, R2 ;  /* 0x000000040b027825 */ /* 0x004fca00078e0002 */
[----:B-1----:R-:W-:Y:S01]  /*0210*/  STG.E desc[UR6][R2.64], R5 ;  /* 0x0000000502007986 */ /* 0x002fe2000c101906 */
[----:B------:R-:W-:Y:S05]  /*0220*/  EXIT ;  /* 0x000000000000794d */ /* 0x000fea0003800000 */
.L_x_345:
        /* <DEDUP_REMOVED lines=13> */
.L_x_505:


//--------------------- .text._Z7reduce5IiLj4EEvPT_S1_j --------------------------
	.section	.text._Z7reduce5IiLj4EEvPT_S1_j,"ax",@progbits
	.align	128
        .global         _Z7reduce5IiLj4EEvPT_S1_j
        .type           _Z7reduce5IiLj4EEvPT_S1_j,@function
        .size           _Z7reduce5IiLj4EEvPT_S1_j,(.L_x_506 - _Z7reduce5IiLj4EEvPT_S1_j)
        .other          _Z7reduce5IiLj4EEvPT_S1_j,@"STO_CUDA_ENTRY STV_DEFAULT"
_Z7reduce5IiLj4EEvPT_S1_j:
.text._Z7reduce5IiLj4EEvPT_S1_j:
        /* <DEDUP_REMOVED lines=21> */
[----:B--2---:R-:W-:-:S05]  /*0150*/  @!P0 IMAD.IADD R0, R0, 0x1, R5 ;  /* 0x0000000100008824 */ /* 0x004fca00078e0205 */
        /* <DEDUP_REMOVED lines=16> */
.L_x_346:
        /* <DEDUP_REMOVED lines=10> */
.L_x_506:


//--------------------- .text._Z7reduce5IiLj8EEvPT_S1_j --------------------------
	.section	.text._Z7reduce5IiLj8EEvPT_S1_j,"ax",@progbits
	.align	128
        .global         _Z7reduce5IiLj8EEvPT_S1_j
        .type           _Z7reduce5IiLj8EEvPT_S1_j,@function
        .size           _Z7reduce5IiLj8EEvPT_S1_j,(.L_x_507 - _Z7reduce5IiLj8EEvPT_S1_j)
        .other          _Z7reduce5IiLj8EEvPT_S1_j,@"STO_CUDA_ENTRY STV_DEFAULT"
_Z7reduce5IiLj8EEvPT_S1_j:
.text._Z7reduce5IiLj8EEvPT_S1_j:
        /* <DEDUP_REMOVED lines=37> */
[----:B------:R-:W2:Y:S02]  /*0250*/  LDC.64 R2, c[0x0][0x388] ;  /* 0x0000e200ff027b82 */ /* 0x000ea40000000a00 */
[----:B--2---:R-:W-:-:S05]  /*0260*/  IMAD.WIDE.U32 R2, R11, 0x4, R2 ;  /* 0x000000040b027825 */ /* 0x004fca00078e0002 */
[----:B-1----:R-:W-:Y:S01]  /*0270*/  STG.E desc[UR6][R2.64], R5 ;  /* 0x0000000502007986 */ /* 0x002fe2000c101906 */
[----:B------:R-:W-:Y:S05]  /*0280*/  EXIT ;  /* 0x000000000000794d */ /* 0x000fea0003800000 */
.L_x_347:
        /* <DEDUP_REMOVED lines=15> */
.L_x_507:


//--------------------- .text._Z7reduce5IiLj16EEvPT_S1_j --------------------------
	.section	.text._Z7reduce5IiLj16EEvPT_S1_j,"ax",@progbits
	.align	128
        .global         _Z7reduce5IiLj16EEvPT_S1_j
        .type           _Z7reduce5IiLj16EEvPT_S1_j,@function
        .size           _Z7reduce5IiLj16EEvPT_S1_j,(.L_x_508 - _Z7reduce5IiLj16EEvPT_S1_j)
        .other          _Z7reduce5IiLj16EEvPT_S1_j,@"STO_CUDA_ENTRY STV_DEFAULT"
_Z7reduce5IiLj16EEvPT_S1_j:
.text._Z7reduce5IiLj16EEvPT_S1_j:
        /* <DEDUP_REMOVED lines=44> */
.L_x_348:
        /* <DEDUP_REMOVED lines=12> */
.L_x_508:


//--------------------- .text._Z7reduce5IiLj32EEvPT_S1_j --------------------------
	.section	.text._Z7reduce5IiLj32EEvPT_S1_j,"ax",@progbits
	.align	128
        .global         _Z7reduce5IiLj32EEvPT_S1_j
        .type           _Z7reduce5IiLj32EEvPT_S1_j,@function
        .size           _Z7reduce5IiLj32EEvPT_S1_j,(.L_x_509 - _Z7reduce5IiLj32EEvPT_S1_j)
        .other          _Z7reduce5IiLj32EEvPT_S1_j,@"STO_CUDA_ENTRY STV_DEFAULT"
_Z7reduce5IiLj32EEvPT_S1_j:
.text._Z7reduce5IiLj32EEvPT_S1_j:
        /* <DEDUP_REMOVED lines=47> */
.L_x_349:
        /* <DEDUP_REMOVED lines=9> */
.L_x_509:


//--------------------- .text._Z7reduce5IiLj64EEvPT_S1_j --------------------------
	.section	.text._Z7reduce5IiLj64EEvPT_S1_j,"ax",@progbits
	.align	128
        .global         _Z7reduce5IiLj64EEvPT_S1_j
        .type           _Z7reduce5IiLj64EEvPT_S1_j,@function
        .size           _Z7reduce5IiLj64EEvPT_S1_j,(.L_x_510 - _Z7reduce5IiLj64EEvPT_S1_j)
        .other          _Z7reduce5IiLj64EEvPT_S1_j,@"STO_CUDA_ENTRY STV_DEFAULT"
_Z7reduce5IiLj64EEvPT_S1_j:
.text._Z7reduce5IiLj64EEvPT_S1_j:
        /* <DEDUP_REMOVED lines=50> */
.L_x_350:
        /* <DEDUP_REMOVED lines=14> */
.L_x_510:


//--------------------- .text._Z7reduce5IiLj128EEvPT_S1_j --------------------------
	.section	.text._Z7reduce5IiLj128EEvPT_S1_j,"ax",@progbits
	.align	128
        .global         _Z7reduce5IiLj128EEvPT_S1_j
        .type           _Z7reduce5IiLj128EEvPT_S1_j,@function
        .size           _Z7reduce5IiLj128EEvPT_S1_j,(.L_x_511 - _Z7reduce5IiLj128EEvPT_S1_j)
        .other          _Z7reduce5IiLj128EEvPT_S1_j,@"STO_CUDA_ENTRY STV_DEFAULT"
_Z7reduce5IiLj128EEvPT_S1_j:
.text._Z7reduce5IiLj128EEvPT_S1_j:
        /* <DEDUP_REMOVED lines=22> */
[----:B------:R-:W-:Y:S01]  /*0160*/  STS [R7], R6 ;  /* 0x0000000607007388 */ /* 0x000fe20000000800 */
[----:B------:R-:W-:Y:S06]  /*0170*/  BAR.SYNC.DEFER_BLOCKING 0x0 ;  /* 0x0000000000007b1d */ /* 0x000fec0000010000 */
[----:B------:R-:W0:Y:S01]  /*0180*/  @!P1 LDS R9, [R7+0x100] ;  /* 0x0001000007099984 */ /* 0x000e220000000800 */
[----:B------:R-:W-:Y:S02]  /*0190*/  ISETP.GT.U32.AND P0, PT, R11, 0x1f, PT ;  /* 0x0000001f0b00780c */ /* 0x000fe40003f04070 */
        /* <DEDUP_REMOVED lines=29> */
.L_x_351:
        /* <DEDUP_REMOVED lines=9> */
.L_x_511:


//--------------------- .text._Z7reduce5IiLj256EEvPT_S1_j --------------------------
	.section	.text._Z7reduce5IiLj256EEvPT_S1_j,"ax",@progbits
	.align	128
        .global         _Z7reduce5IiLj256EEvPT_S1_j
        .type           _Z7reduce5IiLj256EEvPT_S1_j,@function
        .size           _Z7reduce5IiLj256EEvPT_S1_j,(.L_x_512 - _Z7reduce5IiLj256EEvPT_S1_j)
        .other          _Z7reduce5IiLj256EEvPT_S1_j,@"STO_CUDA_ENTRY STV_DEFAULT"
_Z7reduce5IiLj256EEvPT_S1_j:
.text._Z7reduce5IiLj256EEvPT_S1_j:
        /* <DEDUP_REMOVED lines=25> */
[----:B------:R-:W-:Y:S01]  /*0190*/  ISETP.GT.U32.AND P1, PT, R11, 0x3f, PT ;  /* 0x0000003f0b00780c */ /* 0x000fe20003f24070 */
[----:B0-----:R-:W-:-:S05]  /*01a0*/  @!P0 IMAD.IADD R6, R6, 0x1, R9 ;  /* 0x0000000106068824 */ /* 0x001fca00078e0209 */
[----:B------:R-:W-:Y:S01]  /*01b0*/  @!P0 STS [R7], R6 ;  /* 0x0000000607008388 */ /* 0x000fe20000000800 */
        /* <DEDUP_REMOVED lines=32> */
.L_x_352:
        /* <DEDUP_REMOVED lines=12> */
.L_x_512:


//--------------------- .text._Z7reduce5IiLj512EEvPT_S1_j --------------------------
	.section	.text._Z7reduce5IiLj512EEvPT_S1_j,"ax",@progbits
	.align	128
        .global         _Z7reduce5IiLj512EEvPT_S1_j
        .type           _Z7reduce5IiLj512EEvPT_S1_j,@function
        .size           _Z7reduce5IiLj512EEvPT_S1_j,(.L_x_513 - _Z7reduce5IiLj512EEvPT_S1_j)
        .other          _Z7reduce5IiLj512EEvPT_S1_j,@"STO_CUDA_ENTRY STV_DEFAULT"
_Z7reduce5IiLj512EEvPT_S1_j:
.text._Z7reduce5IiLj512EEvPT_S1_j:
[----:B------:R-:W-:Y:S01]  /*0000*/  LDC R1, c[0x0][0x37c] ;  /* 0x0000df00ff017b82 */ /* 0x000fe20000000800 */
[----:B------:R-:W0:Y:S01]  /*0010*/  S2R R0, SR_CTAID.X ;  /* 0x0000000000007919 */ /* 0x000e220000002500 */
[----:B------:R-:W1:Y:S01]  /*0020*/  LDCU UR4, c[0x0][0x390] ;  /* 0x00007200ff0477ac */ /* 0x000e620008000800 */
        /* <DEDUP_REMOVED lines=19> */
[----:B--2---:R-:W-:Y:S01]  /*0160*/  @!P1 IMAD.IADD R3, R3, 0x1, R6 ;  /* 0x0000000103039824 */ /* 0x004fe200078e0206 */
[----:B------:R-:W-:-:S04]  /*0170*/  ISETP.GT.U32.AND P1, PT, R2, 0x7f, PT ;  /* 0x0000007f0200780c */ /* 0x000fc80003f24070 */
        /* <DEDUP_REMOVED lines=42> */
.L_x_353:
        /* <DEDUP_REMOVED lines=14> */
.L_x_513:


//--------------------- .text._Z7reduce4IiLj1EEvPT_S1_j --------------------------
	.section	.text._Z7reduce4IiLj1EEvPT_S1_j,"ax",@progbits
	.align	128
        .global         _Z7reduce4IiLj1EEvPT_S1_j
        .type           _Z7reduce4IiLj1EEvPT_S1_j,@function
        .size           _Z7reduce4IiLj1EEvPT_S1_j,(.L_x_514 - _Z7reduce4IiLj1EEvPT_S1_j)
        .other          _Z7reduce4IiLj1EEvPT_S1_j,@"STO_CUDA_ENTRY STV_DEFAULT"
_Z7reduce4IiLj1EEvPT_S1_j:
.text._Z7reduce4IiLj1EEvPT_S1_j:
        /* <DEDUP_REMOVED lines=24> */
[----:B--2---:R-:W-:Y:S01]  /*0180*/  @!P1 IMAD.IADD R6, R6, 0x1, R5 ;  /* 0x0000000106069824 */ /* 0x004fe200078e0205 */
[----:B------:R-:W-:-:S04]  /*0190*/  ISETP.NE.AND P1, PT, R11, RZ, PT ;  /* 0x000000ff0b00720c */ /* 0x000fc80003f25270 */
[----:B------:R0:W-:Y:S01]  /*01a0*/  STS [R7], R6 ;  /* 0x0000000607007388 */ /* 0x0001e20000000800 */
[----:B------:R-:W-:Y:S06]  /*01b0*/  BAR.SYNC.DEFER_BLOCKING 0x0 ;  /* 0x0000000000007b1d */ /* 0x000fec0000010000 */
[----:B------:R-:W-:Y:S05]  /*01c0*/  @!P0 BRA `(.L_x_354) ;  /* 0x0000000000288947 */ /* 0x000fea0003800000 */
.L_x_355:
[----:B------:R-:W-:-:S04]  /*01d0*/  SHF.R.U32.HI R4, RZ, 0x1, R0 ;  /* 0x00000001ff047819 */ /* 0x000fc80000011600 */
[----:B------:R-:W-:-:S13]  /*01e0*/  ISETP.GE.U32.AND P0, PT, R11, R4, PT ;  /* 0x000000040b00720c */ /* 0x000fda0003f06070 */
[----:B------:R-:W-:-:S05]  /*01f0*/  @!P0 LEA R2, R4, R7, 0x2 ;  /* 0x0000000704028211 */ /* 0x000fca00078e10ff */
[----:B------:R-:W0:Y:S02]  /*0200*/  @!P0 LDS R3, [R2] ;  /* 0x0000000002038984 */ /* 0x000e240000000800 */
[----:B0-----:R-:W-:-:S05]  /*0210*/  @!P0 IMAD.IADD R6, R6, 0x1, R3 ;  /* 0x0000000106068824 */ /* 0x001fca00078e0203 */
[----:B------:R1:W-:Y:S01]  /*0220*/  @!P0 STS [R7], R6 ;  /* 0x0000000607008388 */ /* 0x0003e20000000800 */
[----:B------:R-:W-:Y:S01]  /*0230*/  BAR.SYNC.DEFER_BLOCKING 0x0 ;  /* 0x0000000000007b1d */ /* 0x000fe20000010000 */
[----:B------:R-:W-:Y:S02]  /*0240*/  ISETP.GT.U32.AND P0, PT, R0, 0x83, PT ;  /* 0x000000830000780c */ /* 0x000fe40003f04070 */
[----:B------:R-:W-:-:S11]  /*0250*/  MOV R0, R4 ;  /* 0x0000000400007202 */ /* 0x000fd60000000f00 */
[----:B-1----:R-:W-:Y:S05]  /*0260*/  @P0 BRA `(.L_x_355) ;  /* 0xfffffffc00d80947 */ /* 0x002fea000383ffff */
.L_x_354:
        /* <DEDUP_REMOVED lines=9> */
.L_x_356:
        /* <DEDUP_REMOVED lines=16> */
.L_x_514:


//--------------------- .text._Z7reduce4IiLj2EEvPT_S1_j --------------------------
	.section	.text._Z7reduce4IiLj2EEvPT_S1_j,"ax",@progbits
	.align	128
        .global         _Z7reduce4IiLj2EEvPT_S1_j
        .type           _Z7reduce4IiLj2EEvPT_S1_j,@function
        .size           _Z7reduce4IiLj2EEvPT_S1_j,(.L_x_515 - _Z7reduce4IiLj2EEvPT_S1_j)
        .other          _Z7reduce4IiLj2EEvPT_S1_j,@"STO_CUDA_ENTRY STV_DEFAULT"
_Z7reduce4IiLj2EEvPT_S1_j:
.text._Z7reduce4IiLj2EEvPT_S1_j:
[----:B------:R-:W-:Y:S01]  /*0000*/  LDC R1, c[0x0][0x37c] ;  /* 0x0000df00ff017b82 */ /* 0x000fe20000000800 */
[----:B------:R-:W0:Y:S01]  /*0010*/  S2R R13, SR_CTAID.X ;  /* 0x00000000000d7919 */ /* 0x000e220000002500 */
[----:B------:R-:W0:Y:S01]  /*0020*/  LDCU UR8, c[0x0][0x360] ;  /* 0x00006c00ff0877ac */ /* 0x000e220008000800 */
[----:B------:R-:W-:Y:S01]  /*0030*/  IMAD.MOV.U32 R6, RZ, RZ, RZ ;  /* 0x000000ffff067224 */ /* 0x000fe200078e00ff */
        /* <DEDUP_REMOVED lines=19> */
[C---:B------:R-:W-:Y:S01]  /*0170*/  LEA R7, R11.reuse, UR4, 0x2 ;  /* 0x000000040b077c11 */ /* 0x040fe2000f8e10ff */
[----:B--2---:R-:W-:Y:S01]  /*0180*/  @!P1 IMAD.IADD R6, R6, 0x1, R5 ;  /* 0x0000000106069824 */ /* 0x004fe200078e0205 */
[----:B------:R-:W-:-:S04]  /*0190*/  ISETP.GT.U32.AND P1, PT, R11, 0x1f, PT ;  /* 0x0000001f0b00780c */ /* 0x000fc80003f24070 */
[----:B------:R0:W-:Y:S01]  /*01a0*/  STS [R7], R6 ;  /* 0x0000000607007388 */ /* 0x0001e20000000800 */
[----:B------:R-:W-:Y:S06]  /*01b0*/  BAR.SYNC.DEFER_BLOCKING 0x0 ;  /* 0x0000000000007b1d */ /* 0x000fec0000010000 */
[----:B------:R-:W-:Y:S05]  /*01c0*/  @!P0 BRA `(.L_x_357) ;  /* 0x0000000000288947 */ /* 0x000fea0003800000 */
.L_x_358:
[----:B------:R-:W-:-:S04]  /*01d0*/  SHF.R.U32.HI R4, RZ, 0x1, R0 ;  /* 0x00000001ff047819 */ /* 0x000fc80000011600 */
[----:B------:R-:W-:-:S13]  /*01e0*/  ISETP.GE.U32.AND P0, PT, R11, R4, PT ;  /* 0x000000040b00720c */ /* 0x000fda0003f06070 */
[----:B------:R-:W-:-:S05]  /*01f0*/  @!P0 IMAD R2, R4, 0x4, R7 ;  /* 0x0000000404028824 */ /* 0x000fca00078e0207 */
[----:B------:R-:W0:Y:S02]  /*0200*/  @!P0 LDS R3, [R2] ;  /* 0x0000000002038984 */ /* 0x000e240000000800 */
[----:B0-----:R-:W-:-:S05]  /*0210*/  @!P0 IADD3 R6, PT, PT, R6, R3, RZ ;  /* 0x0000000306068210 */ /* 0x001fca0007ffe0ff */
[----:B------:R1:W-:Y:S01]  /*0220*/  @!P0 STS [R7], R6 ;  /* 0x0000000607008388 */ /* 0x0003e20000000800 */
[----:B------:R-:W-:Y:S01]  /*0230*/  BAR.SYNC.DEFER_BLOCKING 0x0 ;  /* 0x0000000000007b1d */ /* 0x000fe20000010000 */
[----:B------:R-:W-:Y:S01]  /*0240*/  ISETP.GT.U32.AND P0, PT, R0, 0x83, PT ;  /* 0x000000830000780c */ /* 0x000fe20003f04070 */
[----:B------:R-:W-:-:S12]  /*0250*/  IMAD.MOV.U32 R0, RZ, RZ, R4 ;  /* 0x000000ffff007224 */ /* 0x000fd800078e0004 */
[----:B-1----:R-:W-:Y:S05]  /*0260*/  @P0 BRA `(.L_x_358) ;  /* 0xfffffffc00d80947 */ /* 0x002fea000383ffff */
.L_x_357:
[----:B------:R-:W-:Y:S05]  /*0270*/  @P1 EXIT ;  /* 0x000000000000194d */ /* 0x000fea0003800000 */
[----:B------:R-:W0:Y:S01]  /*0280*/  LDS R3, [R7+0x4] ;  /* 0x0000040007037984 */ /* 0x000e220000000800 */
[----:B------:R-:W-:Y:S02]  /*0290*/  ISETP.NE.AND P0, PT, R11, RZ, PT ;  /* 0x000000ff0b00720c */ /* 0x000fe40003f05270 */
[----:B0-----:R-:W-:-:S05]  /*02a0*/  IADD3 R6, PT, PT, R3, R6, RZ ;  /* 0x0000000603067210 */ /* 0x001fca0007ffe0ff */
[----:B------:R0:W-:Y:S06]  /*02b0*/  STS [R7], R6 ;  /* 0x0000000607007388 */ /* 0x0001ec0000000800 */
        /* <DEDUP_REMOVED lines=9> */
.L_x_359:
        /* <DEDUP_REMOVED lines=11> */
.L_x_515:


//--------------------- .text._Z7reduce4IiLj4EEvPT_S1_j --------------------------
	.section	.text._Z7reduce4IiLj4EEvPT_S1_j,"ax",@progbits
	.align	128
        .global         _Z7reduce4IiLj4EEvPT_S1_j
        .type           _Z7reduce4IiLj4EEvPT_S1_j,@function
        .size           _Z7reduce4IiLj4EEvPT_S1_j,(.L_x_516 - _Z7reduce4IiLj4EEvPT_S1_j)
        .other          _Z7reduce4IiLj4EEvPT_S1_j,@"STO_CUDA_ENTRY STV_DEFAULT"
_Z7reduce4IiLj4EEvPT_S1_j:
.text._Z7reduce4IiLj4EEvPT_S1_j:
        /* <DEDUP_REMOVED lines=29> */
.L_x_361:
        /* <DEDUP_REMOVED lines=10> */
.L_x_360:
        /* <DEDUP_REMOVED lines=17> */
.L_x_362:
        /* <DEDUP_REMOVED lines=16> */
.L_x_516:


//--------------------- .text._Z7reduce4IiLj8EEvPT_S1_j --------------------------
	.section	.text._Z7reduce4IiLj8EEvPT_S1_j,"ax",@progbits
	.align	128
        .global         _Z7reduce4IiLj8EEvPT_S1_j
        .type           _Z7reduce4IiLj8EEvPT_S1_j,@function
        .size           _Z7reduce4IiLj8EEvPT_S1_j,(.L_x_517 - _Z7reduce4IiLj8EEvPT_S1_j)
        .other          _Z7reduce4IiLj8EEvPT_S1_j,@"STO_CUDA_ENTRY STV_DEFAULT"
_Z7reduce4IiLj8EEvPT_S1_j:
.text._Z7reduce4IiLj8EEvPT_S1_j:
        /* <DEDUP_REMOVED lines=29> */
.L_x_364:
[----:B------:R-:W-:-:S04]  /*01d0*/  SHF.R.U32.HI R4, RZ, 0x1, R0 ;  /* 0x00000001ff047819 */ /* 0x000fc80000011600 */
[----:B------:R-:W-:-:S13]  /*01e0*/  ISETP.GE.U32.AND P0, PT, R11, R4, PT ;  /* 0x000000040b00720c */ /* 0x000fda0003f06070 */
[----:B------:R-:W-:-:S05]  /*01f0*/  @!P0 LEA R2, R4, R7, 0x2 ;  /* 0x0000000704028211 */ /* 0x000fca00078e10ff */
[----:B------:R-:W0:Y:S02]  /*0200*/  @!P0 LDS R3, [R2] ;  /* 0x0000000002038984 */ /* 0x000e240000000800 */
[----:B0-----:R-:W-:-:S05]  /*0210*/  @!P0 IMAD.IADD R6, R6, 0x1, R3 ;  /* 0x0000000106068824 */ /* 0x001fca00078e0203 */
[----:B------:R1:W-:Y:S01]  /*0220*/  @!P0 STS [R7], R6 ;  /* 0x0000000607008388 */ /* 0x0003e20000000800 */
[----:B------:R-:W-:Y:S01]  /*0230*/  BAR.SYNC.DEFER_BLOCKING 0x0 ;  /* 0x0000000000007b1d */ /* 0x000fe20000010000 */
[----:B------:R-:W-:Y:S01]  /*0240*/  ISETP.GT.U32.AND P0, PT, R0, 0x83, PT ;  /* 0x000000830000780c */ /* 0x000fe20003f04070 */
[----:B------:R-:W-:-:S12]  /*0250*/  IMAD.MOV.U32 R0, RZ, RZ, R4 ;  /* 0x000000ffff007224 */ /* 0x000fd800078e0004 */
[----:B-1----:R-:W-:Y:S05]  /*0260*/  @P0 BRA `(.L_x_364) ;  /* 0xfffffffc00d80947 */ /* 0x002fea000383ffff */
.L_x_363:
        /* <DEDUP_REMOVED lines=20> */
.L_x_365:
        /* <DEDUP_REMOVED lines=13> */
.L_x_517:


//--------------------- .text._Z7reduce4IiLj16EEvPT_S1_j --------------------------
	.section	.text._Z7reduce4IiLj16EEvPT_S1_j,"ax",@progbits
	.align	128
        .global         _Z7reduce4IiLj16EEvPT_S1_j
        .type           _Z7reduce4IiLj16EEvPT_S1_j,@function
        .size           _Z7reduce4IiLj16EEvPT_S1_j,(.L_x_518 - _Z7reduce4IiLj16EEvPT_S1_j)
        .other          _Z7reduce4IiLj16EEvPT_S1_j,@"STO_CUDA_ENTRY STV_DEFAULT"
_Z7reduce4IiLj16EEvPT_S1_j:
.text._Z7reduce4IiLj16EEvPT_S1_j:
        /* <DEDUP_REMOVED lines=24> */
[----:B--2---:R-:W-:Y:S01]  /*0180*/  @!P1 IMAD.IADD R7, R7, 0x1, R4 ;  /* 0x0000000107079824 */ /* 0x004fe200078e0204 */
[----:B------:R-:W-:-:S04]  /*0190*/  ISETP.GT.U32.AND P1, PT, R11, 0x1f, PT ;  /* 0x0000001f0b00780c */ /* 0x000fc80003f24070 */
[----:B------:R0:W-:Y:S01]  /*01a0*/  STS [R8], R7 ;  /* 0x0000000708007388 */ /* 0x0001e20000000800 */
[----:B------:R-:W-:Y:S06]  /*01b0*/  BAR.SYNC.DEFER_BLOCKING 0x0 ;  /* 0x0000000000007b1d */ /* 0x000fec0000010000 */
[----:B------:R-:W-:Y:S05]  /*01c0*/  @!P0 BRA `(.L_x_366) ;  /* 0x0000000000288947 */ /* 0x000fea0003800000 */
.L_x_367:
[----:B------:R-:W-:-:S04]  /*01d0*/  SHF.R.U32.HI R3, RZ, 0x1, R6 ;  /* 0x00000001ff037819 */ /* 0x000fc80000011606 */
[----:B------:R-:W-:-:S13]  /*01e0*/  ISETP.GE.U32.AND P0, PT, R11, R3, PT ;  /* 0x000000030b00720c */ /* 0x000fda0003f06070 */
[----:B------:R-:W-:-:S06]  /*01f0*/  @!P0 LEA R2, R3, R8, 0x2 ;  /* 0x0000000803028211 */ /* 0x000fcc00078e10ff */
[----:B------:R-:W0:Y:S02]  /*0200*/  @!P0 LDS R2, [R2] ;  /* 0x0000000002028984 */ /* 0x000e240000000800 */
[----:B0-----:R-:W-:-:S05]  /*0210*/  @!P0 IMAD.IADD R7, R7, 0x1, R2 ;  /* 0x0000000107078824 */ /* 0x001fca00078e0202 */
[----:B------:R1:W-:Y:S01]  /*0220*/  @!P0 STS [R8], R7 ;  /* 0x0000000708008388 */ /* 0x0003e20000000800 */
[----:B------:R-:W-:Y:S01]  /*0230*/  BAR.SYNC.DEFER_BLOCKING 0x0 ;  /* 0x0000000000007b1d */ /* 0x000fe20000010000 */
[----:B------:R-:W-:Y:S02]  /*0240*/  ISETP.GT.U32.AND P0, PT, R6, 0x83, PT ;  /* 0x000000830600780c */ /* 0x000fe40003f04070 */
[----:B------:R-:W-:-:S11]  /*0250*/  MOV R6, R3 ;  /* 0x0000000300067202 */ /* 0x000fd60000000f00 */
[----:B-1----:R-:W-:Y:S05]  /*0260*/  @P0 BRA `(.L_x_367) ;  /* 0xfffffffc00d80947 */ /* 0x002fea000383ffff */
.L_x_366:
        /* <DEDUP_REMOVED lines=23> */
.L_x_368:
        /* <DEDUP_REMOVED lines=10> */
.L_x_518:


//--------------------- .text._Z7reduce4IiLj32EEvPT_S1_j --------------------------
	.section	.text._Z7reduce4IiLj32EEvPT_S1_j,"ax",@progbits
	.align	128
        .global         _Z7reduce4IiLj32EEvPT_S1_j
        .type           _Z7reduce4IiLj32EEvPT_S1_j,@function
        .size           _Z7reduce4IiLj32EEvPT_S1_j,(.L_x_519 - _Z7reduce4IiLj32EEvPT_S1_j)
        .other          _Z7reduce4IiLj32EEvPT_S1_j,@"STO_CUDA_ENTRY STV_DEFAULT"
_Z7reduce4IiLj32EEvPT_S1_j:
.text._Z7reduce4IiLj32EEvPT_S1_j:
        /* <DEDUP_REMOVED lines=29> */
.L_x_370:
[----:B------:R-:W-:-:S04]  /*01d0*/  SHF.R.U32.HI R3, RZ, 0x1, R6 ;  /* 0x00000001ff037819 */ /* 0x000fc80000011606 */
[----:B------:R-:W-:-:S13]  /*01e0*/  ISETP.GE.U32.AND P0, PT, R11, R3, PT ;  /* 0x000000030b00720c */ /* 0x000fda0003f06070 */
[----:B------:R-:W-:-:S06]  /*01f0*/  @!P0 LEA R2, R3, R8, 0x2 ;  /* 0x0000000803028211 */ /* 0x000fcc00078e10ff */
[----:B------:R-:W0:Y:S02]  /*0200*/  @!P0 LDS R2, [R2] ;  /* 0x0000000002028984 */ /* 0x000e240000000800 */
[----:B0-----:R-:W-:-:S05]  /*0210*/  @!P0 IMAD.IADD R7, R7, 0x1, R2 ;  /* 0x0000000107078824 */ /* 0x001fca00078e0202 */
[----:B------:R1:W-:Y:S01]  /*0220*/  @!P0 STS [R8], R7 ;  /* 0x0000000708008388 */ /* 0x0003e20000000800 */
[----:B------:R-:W-:Y:S01]  /*0230*/  BAR.SYNC.DEFER_BLOCKING 0x0 ;  /* 0x0000000000007b1d */ /* 0x000fe20000010000 */
[----:B------:R-:W-:Y:S01]  /*0240*/  ISETP.GT.U32.AND P0, PT, R6, 0x83, PT ;  /* 0x000000830600780c */ /* 0x000fe20003f04070 */
[----:B------:R-:W-:-:S12]  /*0250*/  IMAD.MOV.U32 R6, RZ, RZ, R3 ;  /* 0x000000ffff067224 */ /* 0x000fd800078e0003 */
[----:B-1----:R-:W-:Y:S05]  /*0260*/  @P0 BRA `(.L_x_370) ;  /* 0xfffffffc00d80947 */ /* 0x002fea000383ffff */
.L_x_369:
        /* <DEDUP_REMOVED lines=26> */
.L_x_371:
        /* <DEDUP_REMOVED lines=15> */
.L_x_519:


//--------------------- .text._Z7reduce4IiLj64EEvPT_S1_j --------------------------
	.section	.text._Z7reduce4IiLj64EEvPT_S1_j,"ax",@progbits
	.align	128
        .global         _Z7reduce4IiLj64EEvPT_S1_j
        .type           _Z7reduce4IiLj64EEvPT_S1_j,@function
        .size           _Z7reduce4IiLj64EEvPT_S1_j,(.L_x_520 - _Z7reduce4IiLj64EEvPT_S1_j)
        .other          _Z7reduce4IiLj64EEvPT_S1_j,@"STO_CUDA_ENTRY STV_DEFAULT"
_Z7reduce4IiLj64EEvPT_S1_j:
.text._Z7reduce4IiLj64EEvPT_S1_j:
        /* <DEDUP_REMOVED lines=29> */
.L_x_373:
        /* <DEDUP_REMOVED lines=10> */
.L_x_372:
        /* <DEDUP_REMOVED lines=29> */
.L_x_374:
        /* <DEDUP_REMOVED lines=12> */
.L_x_520:


//--------------------- .text._Z7reduce4IiLj128EEvPT_S1_j --------------------------
	.section	.text._Z7reduce4IiLj128EEvPT_S1_j,"ax",@progbits
	.align	128
        .global         _Z7reduce4IiLj128EEvPT_S1_j
        .type           _Z7reduce4IiLj128EEvPT_S1_j,@function
        .size           _Z7reduce4IiLj128EEvPT_S1_j,(.L_x_521 - _Z7reduce4IiLj128EEvPT_S1_j)
        .other          _Z7reduce4IiLj128EEvPT_S1_j,@"STO_CUDA_ENTRY STV_DEFAULT"
_Z7reduce4IiLj128EEvPT_S1_j:
.text._Z7reduce4IiLj128EEvPT_S1_j:
        /* <DEDUP_REMOVED lines=29> */
.L_x_376:
        /* <DEDUP_REMOVED lines=10> */
.L_x_375:
        /* <DEDUP_REMOVED lines=29> */
.L_x_377:
        /* <DEDUP_REMOVED lines=12> */
.L_x_521:


//--------------------- .text._Z7reduce4IiLj256EEvPT_S1_j --------------------------
	.section	.text._Z7reduce4IiLj256EEvPT_S1_j,"ax",@progbits
	.align	128
        .global         _Z7reduce4IiLj256EEvPT_S1_j
        .type           _Z7reduce4IiLj256EEvPT_S1_j,@function
        .size           _Z7reduce4IiLj256EEvPT_S1_j,(.L_x_522 - _Z7reduce4IiLj256EEvPT_S1_j)
        .other          _Z7reduce4IiLj256EEvPT_S1_j,@"STO_CUDA_ENTRY STV_DEFAULT"
_Z7reduce4IiLj256EEvPT_S1_j:
.text._Z7reduce4IiLj256EEvPT_S1_j:
        /* <DEDUP_REMOVED lines=29> */
.L_x_379:
        /* <DEDUP_REMOVED lines=10> */
.L_x_378:
        /* <DEDUP_REMOVED lines=29> */
.L_x_380:
        /* <DEDUP_REMOVED lines=12> */
.L_x_522:


//--------------------- .text._Z7reduce4IiLj512EEvPT_S1_j --------------------------
	.section	.text._Z7reduce4IiLj512EEvPT_S1_j,"ax",@progbits
	.align	128
        .global         _Z7reduce4IiLj512EEvPT_S1_j
        .type           _Z7reduce4IiLj512EEvPT_S1_j,@function
        .size           _Z7reduce4IiLj512EEvPT_S1_j,(.L_x_523 - _Z7reduce4IiLj512EEvPT_S1_j)
        .other          _Z7reduce4IiLj512EEvPT_S1_j,@"STO_CUDA_ENTRY STV_DEFAULT"
_Z7reduce4IiLj512EEvPT_S1_j:
.text._Z7reduce4IiLj512EEvPT_S1_j:
        /* <DEDUP_REMOVED lines=29> */
.L_x_382:
        /* <DEDUP_REMOVED lines=10> */
.L_x_381:
        /* <DEDUP_REMOVED lines=29> */
.L_x_383:
        /* <DEDUP_REMOVED lines=12> */
.L_x_523:


//--------------------- .text._Z7reduce3IiEvPT_S1_j --------------------------
	.section	.text._Z7reduce3IiEvPT_S1_j,"ax",@progbits
	.align	128
        .global         _Z7reduce3IiEvPT_S1_j
        .type           _Z7reduce3IiEvPT_S1_j,@function
        .size           _Z7reduce3IiEvPT_S1_j,(.L_x_524 - _Z7reduce3IiEvPT_S1_j)
        .other          _Z7reduce3IiEvPT_S1_j,@"STO_CUDA_ENTRY STV_DEFAULT"
_Z7reduce3IiEvPT_S1_j:
.text._Z7reduce3IiEvPT_S1_j:
        /* <DEDUP_REMOVED lines=29> */
.L_x_385:
        /* <DEDUP_REMOVED lines=10> */
.L_x_384:
        /* <DEDUP_REMOVED lines=9> */
.L_x_386:
        /* <DEDUP_REMOVED lines=16> */
.L_x_524:


//--------------------- .text._Z7reduce2IiEvPT_S1_j --------------------------
	.section	.text._Z7reduce2IiEvPT_S1_j,"ax",@progbits
	.align	128
        .global         _Z7reduce2IiEvPT_S1_j
        .type           _Z7reduce2IiEvPT_S1_j,@function
        .size           _Z7reduce2IiEvPT_S1_j,(.L_x_525 - _Z7reduce2IiEvPT_S1_j)
        .other          _Z7reduce2IiEvPT_S1_j,@"STO_CUDA_ENTRY STV_DEFAULT"
_Z7reduce2IiEvPT_S1_j:
.text._Z7reduce2IiEvPT_S1_j:
        /* <DEDUP_REMOVED lines=22> */
.L_x_388:
[----:B------:R-:W-:-:S04]  /*0160*/  SHF.R.U32.HI R8, RZ, 0x1, R0 ;  /* 0x00000001ff087819 */ /* 0x000fc80000011600 */
[----:B------:R-:W-:-:S13]  /*0170*/  ISETP.GE.U32.AND P1, PT, R6, R8, PT ;  /* 0x000000080600720c */ /* 0x000fda0003f26070 */
[----:B------:R-:W-:Y:S01]  /*0180*/  @!P1 LEA R2, R8, R5, 0x2 ;  /* 0x0000000508029211 */ /* 0x000fe200078e10ff */
[----:B------:R-:W-:Y:S05]  /*0190*/  @!P1 LDS R3, [R5] ;  /* 0x0000000005039984 */ /* 0x000fea0000000800 */
[----:B------:R-:W0:Y:S02]  /*01a0*/  @!P1 LDS R2, [R2] ;  /* 0x0000000002029984 */ /* 0x000e240000000800 */
[----:B0-----:R-:W-:-:S05]  /*01b0*/  @!P1 IMAD.IADD R4, R2, 0x1, R3 ;  /* 0x0000000102049824 */ /* 0x001fca00078e0203 */
[----:B------:R1:W-:Y:S01]  /*01c0*/  @!P1 STS [R5], R4 ;  /* 0x0000000405009388 */ /* 0x0003e20000000800 */
[----:B------:R-:W-:Y:S01]  /*01d0*/  BAR.SYNC.DEFER_BLOCKING 0x0 ;  /* 0x0000000000007b1d */ /* 0x000fe20000010000 */
[----:B------:R-:W-:Y:S02]  /*01e0*/  ISETP.GT.U32.AND P1, PT, R0, 0x3, PT ;  /* 0x000000030000780c */ /* 0x000fe40003f24070 */
[----:B------:R-:W-:-:S11]  /*01f0*/  MOV R0, R8 ;  /* 0x0000000800007202 */ /* 0x000fd60000000f00 */
[----:B-1----:R-:W-:Y:S05]  /*0200*/  @P1 BRA `(.L_x_388) ;  /* 0xfffffffc00d41947 */ /* 0x002fea000383ffff */
.L_x_387:
        /* <DEDUP_REMOVED lines=9> */
.L_x_389:
        /* <DEDUP_REMOVED lines=14> */
.L_x_525:


//--------------------- .text._Z7reduce1IiEvPT_S1_j --------------------------
	.section	.text._Z7reduce1IiEvPT_S1_j,"ax",@progbits
	.align	128
        .global         _Z7reduce1IiEvPT_S1_j
        .type           _Z7reduce1IiEvPT_S1_j,@function
        .size           _Z7reduce1IiEvPT_S1_j,(.L_x_526 - _Z7reduce1IiEvPT_S1_j)
        .other          _Z7reduce1IiEvPT_S1_j,@"STO_CUDA_ENTRY STV_DEFAULT"
_Z7reduce1IiEvPT_S1_j:
.text._Z7reduce1IiEvPT_S1_j:
        /* <DEDUP_REMOVED lines=22> */
.L_x_391:
        /* <DEDUP_REMOVED lines=10> */
[----:B0-----:R-:W-:-:S05]  /*0200*/  @!P0 IMAD.IADD R3, R0, 0x1, R3 ;  /* 0x0000000100038824 */ /* 0x001fca00078e0203 */
[----:B------:R1:W-:Y:S01]  /*0210*/  @!P0 STS [R2], R3 ;  /* 0x0000000302008388 */ /* 0x0003e20000000800 */
[----:B------:R-:W-:Y:S06]  /*0220*/  BAR.SYNC.DEFER_BLOCKING 0x0 ;  /* 0x0000000000007b1d */ /* 0x000fec0000010000 */
[----:B------:R-:W-:Y:S05]  /*0230*/  BRA.U !UP0, `(.L_x_391) ;  /* 0xfffffffd08c87547 */ /* 0x000fea000b83ffff */
.L_x_390:
        /* <DEDUP_REMOVED lines=9> */
.L_x_392:
        /* <DEDUP_REMOVED lines=11> */
.L_x_526:


//--------------------- .text._Z7reduce0IiEvPT_S1_j --------------------------
	.section	.text._Z7reduce0IiEvPT_S1_j,"ax",@progbits
	.align	128
        .global         _Z7reduce0IiEvPT_S1_j
        .type           _Z7reduce0IiEvPT_S1_j,@function
        .size           _Z7reduce0IiEvPT_S1_j,(.L_x_527 - _Z7reduce0IiEvPT_S1_j)
        .other          _Z7reduce0IiEvPT_S1_j,@"STO_CUDA_ENTRY STV_DEFAULT"
_Z7reduce0IiEvPT_S1_j:
.text._Z7reduce0IiEvPT_S1_j:
        /* <DEDUP_REMOVED lines=21> */
[----:B0-----:R-:W-:-:S07]  /*0150*/  HFMA2 R0, -RZ, RZ, 0, 5.9604644775390625e-08 ;  /* 0x00000001ff007431 */ /* 0x001fce00000001ff */
.L_x_394:
[----:B------:R-:W-:-:S05]  /*0160*/  IMAD.SHL.U32 R8, R0, 0x2, RZ ;  /* 0x0000000200087824 */ /* 0x000fca00078e00ff */
[----:B------:R-:W-:-:S04]  /*0170*/  IADD3 R2, PT, PT, R8, -0x1, RZ ;  /* 0xffffffff08027810 */ /* 0x000fc80007ffe0ff */
[----:B------:R-:W-:-:S13]  /*0180*/  LOP3.LUT P1, RZ, R2, R7, RZ, 0xc0, !PT ;  /* 0x0000000702ff7212 */ /* 0x000fda000782c0ff */
[----:B------:R-:W-:Y:S01]  /*0190*/  @!P1 IMAD R2, R0, 0x4, R5 ;  /* 0x0000000400029824 */ /* 0x000fe200078e0205 */
[----:B------:R-:W-:Y:S01]  /*01a0*/  @!P1 LDS R3, [R5] ;  /* 0x0000000005039984 */ /* 0x000fe20000000800 */
[----:B------:R-:W-:-:S04]  /*01b0*/  IMAD.MOV.U32 R0, RZ, RZ, R8 ;  /* 0x000000ffff007224 */ /* 0x000fc800078e0008 */
[----:B------:R-:W0:Y:S02]  /*01c0*/  @!P1 LDS R2, [R2] ;  /* 0x0000000002029984 */ /* 0x000e240000000800 */
[----:B0-----:R-:W-:-:S05]  /*01d0*/  @!P1 IADD3 R4, PT, PT, R2, R3, RZ ;  /* 0x0000000302049210 */ /* 0x001fca0007ffe0ff */
[----:B------:R1:W-:Y:S01]  /*01e0*/  @!P1 STS [R5], R4 ;  /* 0x0000000405009388 */ /* 0x0003e20000000800 */
[----:B------:R-:W-:Y:S01]  /*01f0*/  BAR.SYNC.DEFER_BLOCKING 0x0 ;  /* 0x0000000000007b1d */ /* 0x000fe20000010000 */
[----:B------:R-:W-:-:S13]  /*0200*/  ISETP.GE.U32.AND P1, PT, R8, UR8, PT ;  /* 0x0000000808007c0c */ /* 0x000fda000bf26070 */
[----:B-1----:R-:W-:Y:S05]  /*0210*/  @!P1 BRA `(.L_x_394) ;  /* 0xfffffffc00d09947 */ /* 0x002fea000383ffff */
.L_x_393:
        /* <DEDUP_REMOVED lines=9> */
.L_x_395:
        /* <DEDUP_REMOVED lines=13> */
.L_x_527:


//--------------------- .nv.shared._Z7reduce6IdLj1ELb0EEvPT_S1_j --------------------------
	.section	.nv.shared._Z7reduce6IdLj1ELb0EEvPT_S1_j,"aw",@nobits
	.sectionflags	@""
	.align	16
	.zero		1024


//--------------------- .nv.shared.reserved.0     --------------------------
	.section	.nv.shared.reserved.0,"aw",@nobits
	.weak		__nv_reservedSMEM_offset_0_alias
	.size		__nv_reservedSMEM_offset_0_alias, 0, 64
	.other		__nv_reservedSMEM_offset_0_alias,@"STO_CUDA_RESERVED_SHARED STV_DEFAULT"
__nv_reservedSMEM_offset_0_alias:
	.zero		0
	.zero		64


//--------------------- .nv.shared._Z7reduce6IdLj2ELb0EEvPT_S1_j --------------------------
	.section	.nv.shared._Z7reduce6IdLj2ELb0EEvPT_S1_j,"aw",@nobits
	.sectionflags	@""
	.align	16
	.zero		1024


//--------------------- .nv.shared._Z7reduce6IdLj4ELb0EEvPT_S1_j --------------------------
	.section	.nv.shared._Z7reduce6IdLj4ELb0EEvPT_S1_j,"aw",@nobits
	.sectionflags	@""
	.align	16
	.zero		1024


//--------------------- .nv.shared._Z7reduce6IdLj8ELb0EEvPT_S1_j --------------------------
	.section	.nv.shared._Z7reduce6IdLj8ELb0EEvPT_S1_j,"aw",@nobits
	.sectionflags	@""
	.align	16
	.zero		1024


//--------------------- .nv.shared._Z7reduce6IdLj16ELb0EEvPT_S1_j --------------------------
	.section	.nv.shared._Z7reduce6IdLj16ELb0EEvPT_S1_j,"aw",@nobits
	.sectionflags	@""
	.align	16
	.zero		1024


//--------------------- .nv.shared._Z7reduce6IdLj32ELb0EEvPT_S1_j --------------------------
	.section	.nv.shared._Z7reduce6IdLj32ELb0EEvPT_S1_j,"aw",@nobits
	.sectionflags	@""
	.align	16
	.zero		1024


//--------------------- .nv.shared._Z7reduce6IdLj64ELb0EEvPT_S1_j --------------------------
	.section	.nv.shared._Z7reduce6IdLj64ELb0EEvPT_S1_j,"aw",@nobits
	.sectionflags	@""
	.align	16
	.zero		1024


//--------------------- .nv.shared._Z7reduce6IdLj128ELb0EEvPT_S1_j --------------------------
	.section	.nv.shared._Z7reduce6IdLj128ELb0EEvPT_S1_j,"aw",@nobits
	.sectionflags	@""
	.align	16
	.zero		1024


//--------------------- .nv.shared._Z7reduce6IdLj256ELb0EEvPT_S1_j --------------------------
	.section	.nv.shared._Z7reduce6IdLj256ELb0EEvPT_S1_j,"aw",@nobits
	.sectionflags	@""
	.align	16
	.zero		1024


//--------------------- .nv.shared._Z7reduce6IdLj512ELb0EEvPT_S1_j --------------------------
	.section	.nv.shared._Z7reduce6IdLj512ELb0EEvPT_S1_j,"aw",@nobits
	.sectionflags	@""
	.align	16
	.zero		1024


//--------------------- .nv.shared._Z7reduce6IdLj1ELb1EEvPT_S1_j --------------------------
	.section	.nv.shared._Z7reduce6IdLj1ELb1EEvPT_S1_j,"aw",@nobits
	.sectionflags	@""
	.align	16
	.zero		1024


//--------------------- .nv.shared._Z7reduce6IdLj2ELb1EEvPT_S1_j --------------------------
	.section	.nv.shared._Z7reduce6IdLj2ELb1EEvPT_S1_j,"aw",@nobits
	.sectionflags	@""
	.align	16
	.zero		1024


//--------------------- .nv.shared._Z7reduce6IdLj4ELb1EEvPT_S1_j --------------------------
	.section	.nv.shared._Z7reduce6IdLj4ELb1EEvPT_S1_j,"aw",@nobits
	.sectionflags	@""
	.align	16
	.zero		1024


//--------------------- .nv.shared._Z7reduce6IdLj8ELb1EEvPT_S1_j --------------------------
	.section	.nv.shared._Z7reduce6IdLj8ELb1EEvPT_S1_j,"aw",@nobits
	.sectionflags	@""
	.align	16
	.zero		1024


//--------------------- .nv.shared._Z7reduce6IdLj16ELb1EEvPT_S1_j --------------------------
	.section	.nv.shared._Z7reduce6IdLj16ELb1EEvPT_S1_j,"aw",@nobits
	.sectionflags	@""
	.align	16
	.zero		1024


//--------------------- .nv.shared._Z7reduce6IdLj32ELb1EEvPT_S1_j --------------------------
	.section	.nv.shared._Z7reduce6IdLj32ELb1EEvPT_S1_j,"aw",@nobits
	.sectionflags	@""
	.align	16
	.zero		1024


//--------------------- .nv.shared._Z7reduce6IdLj64ELb1EEvPT_S1_j --------------------------
	.section	.nv.shared._Z7reduce6IdLj64ELb1EEvPT_S1_j,"aw",@nobits
	.sectionflags	@""
	.align	16
	.zero		1024


//--------------------- .nv.shared._Z7reduce6IdLj128ELb1EEvPT_S1_j --------------------------
	.section	.nv.shared._Z7reduce6IdLj128ELb1EEvPT_S1_j,"aw",@nobits
	.sectionflags	@""
	.align	16
	.zero		1024


//--------------------- .nv.shared._Z7reduce6IdLj256ELb1EEvPT_S1_j --------------------------
	.section	.nv.shared._Z7reduce6IdLj256ELb1EEvPT_S1_j,"aw",@nobits
	.sectionflags	@""
	.align	16
	.zero		1024


//--------------------- .nv.shared._Z7reduce6IdLj512ELb1EEvPT_S1_j --------------------------
	.section	.nv.shared._Z7reduce6IdLj512ELb1EEvPT_S1_j,"aw",@nobits
	.sectionflags	@""
	.align	16
	.zero		1024


//--------------------- .nv.shared._Z7reduce5IdLj1EEvPT_S1_j --------------------------
	.section	.nv.shared._Z7reduce5IdLj1EEvPT_S1_j,"aw",@nobits
	.sectionflags	@""
	.align	16
	.zero		1024


//--------------------- .nv.shared._Z7reduce5IdLj2EEvPT_S1_j --------------------------
	.section	.nv.shared._Z7reduce5IdLj2EEvPT_S1_j,"aw",@nobits
	.sectionflags	@""
	.align	16
	.zero		1024


//--------------------- .nv.shared._Z7reduce5IdLj4EEvPT_S1_j --------------------------
	.section	.nv.shared._Z7reduce5IdLj4EEvPT_S1_j,"aw",@nobits
	.sectionflags	@""
	.align	16
	.zero		1024


//--------------------- .nv.shared._Z7reduce5IdLj8EEvPT_S1_j --------------------------
	.section	.nv.shared._Z7reduce5IdLj8EEvPT_S1_j,"aw",@nobits
	.sectionflags	@""
	.align	16
	.zero		1024


//--------------------- .nv.shared._Z7reduce5IdLj16EEvPT_S1_j --------------------------
	.section	.nv.shared._Z7reduce5IdLj16EEvPT_S1_j,"aw",@nobits
	.sectionflags	@""
	.align	16
	.zero		1024


//--------------------- .nv.shared._Z7reduce5IdLj32EEvPT_S1_j --------------------------
	.section	.nv.shared._Z7reduce5IdLj32EEvPT_S1_j,"aw",@nobits
	.sectionflags	@""
	.align	16
	.zero		1024


//--------------------- .nv.shared._Z7reduce5IdLj64EEvPT_S1_j --------------------------
	.section	.nv.shared._Z7reduce5IdLj64EEvPT_S1_j,"aw",@nobits
	.sectionflags	@""
	.align	16
	.zero		1024


//--------------------- .nv.shared._Z7reduce5IdLj128EEvPT_S1_j --------------------------
	.section	.nv.shared._Z7reduce5IdLj128EEvPT_S1_j,"aw",@nobits
	.sectionflags	@""
	.align	16
	.zero		1024


//--------------------- .nv.shared._Z7reduce5IdLj256EEvPT_S1_j --------------------------
	.section	.nv.shared._Z7reduce5IdLj256EEvPT_S1_j,"aw",@nobits
	.sectionflags	@""
	.align	16
	.zero		1024


//--------------------- .nv.shared._Z7reduce5IdLj512EEvPT_S1_j --------------------------
	.section	.nv.shared._Z7reduce5IdLj512EEvPT_S1_j,"aw",@nobits
	.sectionflags	@""
	.align	16
	.zero		1024


//--------------------- .nv.shared._Z7reduce4IdLj1EEvPT_S1_j --------------------------
	.section	.nv.shared._Z7reduce4IdLj1EEvPT_S1_j,"aw",@nobits
	.sectionflags	@""
	.align	16
	.zero		1024


//--------------------- .nv.shared._Z7reduce4IdLj2EEvPT_S1_j --------------------------
	.section	.nv.shared._Z7reduce4IdLj2EEvPT_S1_j,"aw",@nobits
	.sectionflags	@""
	.align	16
	.zero		1024


//--------------------- .nv.shared._Z7reduce4IdLj4EEvPT_S1_j --------------------------
	.section	.nv.shared._Z7reduce4IdLj4EEvPT_S1_j,"aw",@nobits
	.sectionflags	@""
	.align	16
	.zero		1024


//--------------------- .nv.shared._Z7reduce4IdLj8EEvPT_S1_j --------------------------
	.section	.nv.shared._Z7reduce4IdLj8EEvPT_S1_j,"aw",@nobits
	.sectionflags	@""
	.align	16
	.zero		1024


//--------------------- .nv.shared._Z7reduce4IdLj16EEvPT_S1_j --------------------------
	.section	.nv.shared._Z7reduce4IdLj16EEvPT_S1_j,"aw",@nobits
	.sectionflags	@""
	.align	16
	.zero		1024


//--------------------- .nv.shared._Z7reduce4IdLj32EEvPT_S1_j --------------------------
	.section	.nv.shared._Z7reduce4IdLj32EEvPT_S1_j,"aw",@nobits
	.sectionflags	@""
	.align	16
	.zero		1024


//--------------------- .nv.shared._Z7reduce4IdLj64EEvPT_S1_j --------------------------
	.section	.nv.shared._Z7reduce4IdLj64EEvPT_S1_j,"aw",@nobits
	.sectionflags	@""
	.align	16
	.zero		1024


//--------------------- .nv.shared._Z7reduce4IdLj128EEvPT_S1_j --------------------------
	.section	.nv.shared._Z7reduce4IdLj128EEvPT_S1_j,"aw",@nobits
	.sectionflags	@""
	.align	16
	.zero		1024


//--------------------- .nv.shared._Z7reduce4IdLj256EEvPT_S1_j --------------------------
	.section	.nv.shared._Z7reduce4IdLj256EEvPT_S1_j,"aw",@nobits
	.sectionflags	@""
	.align	16
	.zero		1024


//--------------------- .nv.shared._Z7reduce4IdLj512EEvPT_S1_j --------------------------
	.section	.nv.shared._Z7reduce4IdLj512EEvPT_S1_j,"aw",@nobits
	.sectionflags	@""
	.align	16
	.zero		1024


//--------------------- .nv.shared._Z7reduce3IdEvPT_S1_j --------------------------
	.section	.nv.shared._Z7reduce3IdEvPT_S1_j,"aw",@nobits
	.sectionflags	@""
	.align	16
	.zero		1024


//--------------------- .nv.shared._Z7reduce2IdEvPT_S1_j --------------------------
	.section	.nv.shared._Z7reduce2IdEvPT_S1_j,"aw",@nobits
	.sectionflags	@""
	.align	16
	.zero		1024


//--------------------- .nv.shared._Z7reduce1IdEvPT_S1_j --------------------------
	.section	.nv.shared._Z7reduce1IdEvPT_S1_j,"aw",@nobits
	.sectionflags	@""
	.align	16
	.zero		1024


//--------------------- .nv.shared._Z7reduce0IdEvPT_S1_j --------------------------
	.section	.nv.shared._Z7reduce0IdEvPT_S1_j,"aw",@nobits
	.sectionflags	@""
	.align	16
	.zero		1024


//--------------------- .nv.shared._Z7reduce6IfLj1ELb0EEvPT_S1_j --------------------------
	.section	.nv.shared._Z7reduce6IfLj1ELb0EEvPT_S1_j,"aw",@nobits
	.sectionflags	@""
	.align	16
	.zero		1024


//--------------------- .nv.shared._Z7reduce6IfLj2ELb0EEvPT_S1_j --------------------------
	.section	.nv.shared._Z7reduce6IfLj2ELb0EEvPT_S1_j,"aw",@nobits
	.sectionflags	@""
	.align	16
	.zero		1024


//--------------------- .nv.shared._Z7reduce6IfLj4ELb0EEvPT_S1_j --------------------------
	.section	.nv.shared._Z7reduce6IfLj4ELb0EEvPT_S1_j,"aw",@nobits
	.sectionflags	@""
	.align	16
	.zero		1024


//--------------------- .nv.shared._Z7reduce6IfLj8ELb0EEvPT_S1_j --------------------------
	.section	.nv.shared._Z7reduce6IfLj8ELb0EEvPT_S1_j,"aw",@nobits
	.sectionflags	@""
	.align	16
	.zero		1024


//--------------------- .nv.shared._Z7reduce6IfLj16ELb0EEvPT_S1_j --------------------------
	.section	.nv.shared._Z7reduce6IfLj16ELb0EEvPT_S1_j,"aw",@nobits
	.sectionflags	@""
	.align	16
	.zero		1024


//--------------------- .nv.shared._Z7reduce6IfLj32ELb0EEvPT_S1_j --------------------------
	.section	.nv.shared._Z7reduce6IfLj32ELb0EEvPT_S1_j,"aw",@nobits
	.sectionflags	@""
	.align	16
	.zero		1024


//--------------------- .nv.shared._Z7reduce6IfLj64ELb0EEvPT_S1_j --------------------------
	.section	.nv.shared._Z7reduce6IfLj64ELb0EEvPT_S1_j,"aw",@nobits
	.sectionflags	@""
	.align	16
	.zero		1024


//--------------------- .nv.shared._Z7reduce6IfLj128ELb0EEvPT_S1_j --------------------------
	.section	.nv.shared._Z7reduce6IfLj128ELb0EEvPT_S1_j,"aw",@nobits
	.sectionflags	@""
	.align	16
	.zero		1024


//--------------------- .nv.shared._Z7reduce6IfLj256ELb0EEvPT_S1_j --------------------------
	.section	.nv.shared._Z7reduce6IfLj256ELb0EEvPT_S1_j,"aw",@nobits
	.sectionflags	@""
	.align	16
	.zero		1024


//--------------------- .nv.shared._Z7reduce6IfLj512ELb0EEvPT_S1_j --------------------------
	.section	.nv.shared._Z7reduce6IfLj512ELb0EEvPT_S1_j,"aw",@nobits
	.sectionflags	@""
	.align	16
	.zero		1024


//--------------------- .nv.shared._Z7reduce6IfLj1ELb1EEvPT_S1_j --------------------------
	.section	.nv.shared._Z7reduce6IfLj1ELb1EEvPT_S1_j,"aw",@nobits
	.sectionflags	@""
	.align	16
	.zero		1024


//--------------------- .nv.shared._Z7reduce6IfLj2ELb1EEvPT_S1_j --------------------------
	.section	.nv.shared._Z7reduce6IfLj2ELb1EEvPT_S1_j,"aw",@nobits
	.sectionflags	@""
	.align	16
	.zero		1024


//--------------------- .nv.shared._Z7reduce6IfLj4ELb1EEvPT_S1_j --------------------------
	.section	.nv.shared._Z7reduce6IfLj4ELb1EEvPT_S1_j,"aw",@nobits
	.sectionflags	@""
	.align	16
	.zero		1024


//--------------------- .nv.shared._Z7reduce6IfLj8ELb1EEvPT_S1_j --------------------------
	.section	.nv.shared._Z7reduce6IfLj8ELb1EEvPT_S1_j,"aw",@nobits
	.sectionflags	@""
	.align	16
	.zero		1024


//--------------------- .nv.shared._Z7reduce6IfLj16ELb1EEvPT_S1_j --------------------------
	.section	.nv.shared._Z7reduce6IfLj16ELb1EEvPT_S1_j,"aw",@nobits
	.sectionflags	@""
	.align	16
	.zero		1024


//--------------------- .nv.shared._Z7reduce6IfLj32ELb1EEvPT_S1_j --------------------------
	.section	.nv.shared._Z7reduce6IfLj32ELb1EEvPT_S1_j,"aw",@nobits
	.sectionflags	@""
	.align	16
	.zero		1024


//--------------------- .nv.shared._Z7reduce6IfLj64ELb1EEvPT_S1_j --------------------------
	.section	.nv.shared._Z7reduce6IfLj64ELb1EEvPT_S1_j,"aw",@nobits
	.sectionflags	@""
	.align	16
	.zero		1024


//--------------------- .nv.shared._Z7reduce6IfLj128ELb1EEvPT_S1_j --------------------------
	.section	.nv.shared._Z7reduce6IfLj128ELb1EEvPT_S1_j,"aw",@nobits
	.sectionflags	@""
	.align	16
	.zero		1024


//--------------------- .nv.shared._Z7reduce6IfLj256ELb1EEvPT_S1_j --------------------------
	.section	.nv.shared._Z7reduce6IfLj256ELb1EEvPT_S1_j,"aw",@nobits
	.sectionflags	@""
	.align	16
	.zero		1024


//--------------------- .nv.shared._Z7reduce6IfLj512ELb1EEvPT_S1_j --------------------------
	.section	.nv.shared._Z7reduce6IfLj512ELb1EEvPT_S1_j,"aw",@nobits
	.sectionflags	@""
	.align	16
	.zero		1024


//--------------------- .nv.shared._Z7reduce5IfLj1EEvPT_S1_j --------------------------
	.section	.nv.shared._Z7reduce5IfLj1EEvPT_S1_j,"aw",@nobits
	.sectionflags	@""
	.align	16
	.zero		1024


//--------------------- .nv.shared._Z7reduce5IfLj2EEvPT_S1_j --------------------------
	.section	.nv.shared._Z7reduce5IfLj2EEvPT_S1_j,"aw",@nobits
	.sectionflags	@""
	.align	16
	.zero		1024


//--------------------- .nv.shared._Z7reduce5IfLj4EEvPT_S1_j --------------------------
	.section	.nv.shared._Z7reduce5IfLj4EEvPT_S1_j,"aw",@nobits
	.sectionflags	@""
	.align	16
	.zero		1024


//--------------------- .nv.shared._Z7reduce5IfLj8EEvPT_S1_j --------------------------
	.section	.nv.shared._Z7reduce5IfLj8EEvPT_S1_j,"aw",@nobits
	.sectionflags	@""
	.align	16
	.zero		1024


//--------------------- .nv.shared._Z7reduce5IfLj16EEvPT_S1_j --------------------------
	.section	.nv.shared._Z7reduce5IfLj16EEvPT_S1_j,"aw",@nobits
	.sectionflags	@""
	.align	16
	.zero		1024


//--------------------- .nv.shared._Z7reduce5IfLj32EEvPT_S1_j --------------------------
	.section	.nv.shared._Z7reduce5IfLj32EEvPT_S1_j,"aw",@nobits
	.sectionflags	@""
	.align	16
	.zero		1024


//--------------------- .nv.shared._Z7reduce5IfLj64EEvPT_S1_j --------------------------
	.section	.nv.shared._Z7reduce5IfLj64EEvPT_S1_j,"aw",@nobits
	.sectionflags	@""
	.align	16
	.zero		1024


//--------------------- .nv.shared._Z7reduce5IfLj128EEvPT_S1_j --------------------------
	.section	.nv.shared._Z7reduce5IfLj128EEvPT_S1_j,"aw",@nobits
	.sectionflags	@""
	.align	16
	.zero		1024


//--------------------- .nv.shared._Z7reduce5IfLj256EEvPT_S1_j --------------------------
	.section	.nv.shared._Z7reduce5IfLj256EEvPT_S1_j,"aw",@nobits
	.sectionflags	@""
	.align	16
	.zero		1024


//--------------------- .nv.shared._Z7reduce5IfLj512EEvPT_S1_j --------------------------
	.section	.nv.shared._Z7reduce5IfLj512EEvPT_S1_j,"aw",@nobits
	.sectionflags	@""
	.align	16
	.zero		1024


//--------------------- .nv.shared._Z7reduce4IfLj1EEvPT_S1_j --------------------------
	.section	.nv.shared._Z7reduce4IfLj1EEvPT_S1_j,"aw",@nobits
	.sectionflags	@""
	.align	16
	.zero		1024


//--------------------- .nv.shared._Z7reduce4IfLj2EEvPT_S1_j --------------------------
	.section	.nv.shared._Z7reduce4IfLj2EEvPT_S1_j,"aw",@nobits
	.sectionflags	@""
	.align	16
	.zero		1024


//--------------------- .nv.shared._Z7reduce4IfLj4EEvPT_S1_j --------------------------
	.section	.nv.shared._Z7reduce4IfLj4EEvPT_S1_j,"aw",@nobits
	.sectionflags	@""
	.align	16
	.zero		1024


//--------------------- .nv.shared._Z7reduce4IfLj8EEvPT_S1_j --------------------------
	.section	.nv.shared._Z7reduce4IfLj8EEvPT_S1_j,"aw",@nobits
	.sectionflags	@""
	.align	16
	.zero		1024


//--------------------- .nv.shared._Z7reduce4IfLj16EEvPT_S1_j --------------------------
	.section	.nv.shared._Z7reduce4IfLj16EEvPT_S1_j,"aw",@nobits
	.sectionflags	@""
	.align	16
	.zero		1024


//--------------------- .nv.shared._Z7reduce4IfLj32EEvPT_S1_j --------------------------
	.section	.nv.shared._Z7reduce4IfLj32EEvPT_S1_j,"aw",@nobits
	.sectionflags	@""
	.align	16
	.zero		1024


//--------------------- .nv.shared._Z7reduce4IfLj64EEvPT_S1_j --------------------------
	.section	.nv.shared._Z7reduce4IfLj64EEvPT_S1_j,"aw",@nobits
	.sectionflags	@""
	.align	16
	.zero		1024


//--------------------- .nv.shared._Z7reduce4IfLj128EEvPT_S1_j --------------------------
	.section	.nv.shared._Z7reduce4IfLj128EEvPT_S1_j,"aw",@nobits
	.sectionflags	@""
	.align	16
	.zero		1024


//--------------------- .nv.shared._Z7reduce4IfLj256EEvPT_S1_j --------------------------
	.section	.nv.shared._Z7reduce4IfLj256EEvPT_S1_j,"aw",@nobits
	.sectionflags	@""
	.align	16
	.zero		1024


//--------------------- .nv.shared._Z7reduce4IfLj512EEvPT_S1_j --------------------------
	.section	.nv.shared._Z7reduce4IfLj512EEvPT_S1_j,"aw",@nobits
	.sectionflags	@""
	.align	16
	.zero		1024


//--------------------- .nv.shared._Z7reduce3IfEvPT_S1_j --------------------------
	.section	.nv.shared._Z7reduce3IfEvPT_S1_j,"aw",@nobits
	.sectionflags	@""
	.align	16
	.zero		1024


//--------------------- .nv.shared._Z7reduce2IfEvPT_S1_j --------------------------
	.section	.nv.shared._Z7reduce2IfEvPT_S1_j,"aw",@nobits
	.sectionflags	@""
	.align	16
	.zero		1024


//--------------------- .nv.shared._Z7reduce1IfEvPT_S1_j --------------------------
	.section	.nv.shared._Z7reduce1IfEvPT_S1_j,"aw",@nobits
	.sectionflags	@""
	.align	16
	.zero		1024


//--------------------- .nv.shared._Z7reduce0IfEvPT_S1_j --------------------------
	.section	.nv.shared._Z7reduce0IfEvPT_S1_j,"aw",@nobits
	.sectionflags	@""
	.align	16
	.zero		1024


//--------------------- .nv.shared._Z7reduce6IiLj1ELb0EEvPT_S1_j --------------------------
	.section	.nv.shared._Z7reduce6IiLj1ELb0EEvPT_S1_j,"aw",@nobits
	.sectionflags	@""
	.align	16
	.zero		1024


//--------------------- .nv.shared._Z7reduce6IiLj2ELb0EEvPT_S1_j --------------------------
	.section	.nv.shared._Z7reduce6IiLj2ELb0EEvPT_S1_j,"aw",@nobits
	.sectionflags	@""
	.align	16
	.zero		1024


//--------------------- .nv.shared._Z7reduce6IiLj4ELb0EEvPT_S1_j --------------------------
	.section	.nv.shared._Z7reduce6IiLj4ELb0EEvPT_S1_j,"aw",@nobits
	.sectionflags	@""
	.align	16
	.zero		1024


//--------------------- .nv.shared._Z7reduce6IiLj8ELb0EEvPT_S1_j --------------------------
	.section	.nv.shared._Z7reduce6IiLj8ELb0EEvPT_S1_j,"aw",@nobits
	.sectionflags	@""
	.align	16
	.zero		1024


//--------------------- .nv.shared._Z7reduce6IiLj16ELb0EEvPT_S1_j --------------------------
	.section	.nv.shared._Z7reduce6IiLj16ELb0EEvPT_S1_j,"aw",@nobits
	.sectionflags	@""
	.align	16
	.zero		1024


//--------------------- .nv.shared._Z7reduce6IiLj32ELb0EEvPT_S1_j --------------------------
	.section	.nv.shared._Z7reduce6IiLj32ELb0EEvPT_S1_j,"aw",@nobits
	.sectionflags	@""
	.align	16
	.zero		1024


//--------------------- .nv.shared._Z7reduce6IiLj64ELb0EEvPT_S1_j --------------------------
	.section	.nv.shared._Z7reduce6IiLj64ELb0EEvPT_S1_j,"aw",@nobits
	.sectionflags	@""
	.align	16
	.zero		1024


//--------------------- .nv.shared._Z7reduce6IiLj128ELb0EEvPT_S1_j --------------------------
	.section	.nv.shared._Z7reduce6IiLj128ELb0EEvPT_S1_j,"aw",@nobits
	.sectionflags	@""
	.align	16
	.zero		1024


//--------------------- .nv.shared._Z7reduce6IiLj256ELb0EEvPT_S1_j --------------------------
	.section	.nv.shared._Z7reduce6IiLj256ELb0EEvPT_S1_j,"aw",@nobits
	.sectionflags	@""
	.align	16
	.zero		1024


//--------------------- .nv.shared._Z7reduce6IiLj512ELb0EEvPT_S1_j --------------------------
	.section	.nv.shared._Z7reduce6IiLj512ELb0EEvPT_S1_j,"aw",@nobits
	.sectionflags	@""
	.align	16
	.zero		1024


//--------------------- .nv.shared._Z7reduce6IiLj1ELb1EEvPT_S1_j --------------------------
	.section	.nv.shared._Z7reduce6IiLj1ELb1EEvPT_S1_j,"aw",@nobits
	.sectionflags	@""
	.align	16
	.zero		1024


//--------------------- .nv.shared._Z7reduce6IiLj2ELb1EEvPT_S1_j --------------------------
	.section	.nv.shared._Z7reduce6IiLj2ELb1EEvPT_S1_j,"aw",@nobits
	.sectionflags	@""
	.align	16
	.zero		1024


//--------------------- .nv.shared._Z7reduce6IiLj4ELb1EEvPT_S1_j --------------------------
	.section	.nv.shared._Z7reduce6IiLj4ELb1EEvPT_S1_j,"aw",@nobits
	.sectionflags	@""
	.align	16
	.zero		1024


//--------------------- .nv.shared._Z7reduce6IiLj8ELb1EEvPT_S1_j --------------------------
	.section	.nv.shared._Z7reduce6IiLj8ELb1EEvPT_S1_j,"aw",@nobits
	.sectionflags	@""
	.align	16
	.zero		1024


//--------------------- .nv.shared._Z7reduce6IiLj16ELb1EEvPT_S1_j --------------------------
	.section	.nv.shared._Z7reduce6IiLj16ELb1EEvPT_S1_j,"aw",@nobits
	.sectionflags	@""
	.align	16
	.zero		1024


//--------------------- .nv.shared._Z7reduce6IiLj32ELb1EEvPT_S1_j --------------------------
	.section	.nv.shared._Z7reduce6IiLj32ELb1EEvPT_S1_j,"aw",@nobits
	.sectionflags	@""
	.align	16
	.zero		1024


//--------------------- .nv.shared._Z7reduce6IiLj64ELb1EEvPT_S1_j --------------------------
	.section	.nv.shared._Z7reduce6IiLj64ELb1EEvPT_S1_j,"aw",@nobits
	.sectionflags	@""
	.align	16
	.zero		1024


//--------------------- .nv.shared._Z7reduce6IiLj128ELb1EEvPT_S1_j --------------------------
	.section	.nv.shared._Z7reduce6IiLj128ELb1EEvPT_S1_j,"aw",@nobits
	.sectionflags	@""
	.align	16
	.zero		1024


//--------------------- .nv.shared._Z7reduce6IiLj256ELb1EEvPT_S1_j --------------------------
	.section	.nv.shared._Z7reduce6IiLj256ELb1EEvPT_S1_j,"aw",@nobits
	.sectionflags	@""
	.align	16
	.zero		1024


//--------------------- .nv.shared._Z7reduce6IiLj512ELb1EEvPT_S1_j --------------------------
	.section	.nv.shared._Z7reduce6IiLj512ELb1EEvPT_S1_j,"aw",@nobits
	.sectionflags	@""
	.align	16
	.zero		1024


//--------------------- .nv.shared._Z7reduce5IiLj1EEvPT_S1_j --------------------------
	.section	.nv.shared._Z7reduce5IiLj1EEvPT_S1_j,"aw",@nobits
	.sectionflags	@""
	.align	16
	.zero		1024


//--------------------- .nv.shared._Z7reduce5IiLj2EEvPT_S1_j --------------------------
	.section	.nv.shared._Z7reduce5IiLj2EEvPT_S1_j,"aw",@nobits
	.sectionflags	@""
	.align	16
	.zero		1024


//--------------------- .nv.shared._Z7reduce5IiLj4EEvPT_S1_j --------------------------
	.section	.nv.shared._Z7reduce5IiLj4EEvPT_S1_j,"aw",@nobits
	.sectionflags	@""
	.align	16
	.zero		1024


//--------------------- .nv.shared._Z7reduce5IiLj8EEvPT_S1_j --------------------------
	.section	.nv.shared._Z7reduce5IiLj8EEvPT_S1_j,"aw",@nobits
	.sectionflags	@""
	.align	16
	.zero		1024


//--------------------- .nv.shared._Z7reduce5IiLj16EEvPT_S1_j --------------------------
	.section	.nv.shared._Z7reduce5IiLj16EEvPT_S1_j,"aw",@nobits
	.sectionflags	@""
	.align	16
	.zero		1024


//--------------------- .nv.shared._Z7reduce5IiLj32EEvPT_S1_j --------------------------
	.section	.nv.shared._Z7reduce5IiLj32EEvPT_S1_j,"aw",@nobits
	.sectionflags	@""
	.align	16
	.zero		1024


//--------------------- .nv.shared._Z7reduce5IiLj64EEvPT_S1_j --------------------------
	.section	.nv.shared._Z7reduce5IiLj64EEvPT_S1_j,"aw",@nobits
	.sectionflags	@""
	.align	16
	.zero		1024


//--------------------- .nv.shared._Z7reduce5IiLj128EEvPT_S1_j --------------------------
	.section	.nv.shared._Z7reduce5IiLj128EEvPT_S1_j,"aw",@nobits
	.sectionflags	@""
	.align	16
	.zero		1024


//--------------------- .nv.shared._Z7reduce5IiLj256EEvPT_S1_j --------------------------
	.section	.nv.shared._Z7reduce5IiLj256EEvPT_S1_j,"aw",@nobits
	.sectionflags	@""
	.align	16
	.zero		1024


//--------------------- .nv.shared._Z7reduce5IiLj512EEvPT_S1_j --------------------------
	.section	.nv.shared._Z7reduce5IiLj512EEvPT_S1_j,"aw",@nobits
	.sectionflags	@""
	.align	16
	.zero		1024


//--------------------- .nv.shared._Z7reduce4IiLj1EEvPT_S1_j --------------------------
	.section	.nv.shared._Z7reduce4IiLj1EEvPT_S1_j,"aw",@nobits
	.sectionflags	@""
	.align	16
	.zero		1024


//--------------------- .nv.shared._Z7reduce4IiLj2EEvPT_S1_j --------------------------
	.section	.nv.shared._Z7reduce4IiLj2EEvPT_S1_j,"aw",@nobits
	.sectionflags	@""
	.align	16
	.zero		1024


//--------------------- .nv.shared._Z7reduce4IiLj4EEvPT_S1_j --------------------------
	.section	.nv.shared._Z7reduce4IiLj4EEvPT_S1_j,"aw",@nobits
	.sectionflags	@""
	.align	16
	.zero		1024


//--------------------- .nv.shared._Z7reduce4IiLj8EEvPT_S1_j --------------------------
	.section	.nv.shared._Z7reduce4IiLj8EEvPT_S1_j,"aw",@nobits
	.sectionflags	@""
	.align	16
	.zero		1024


//--------------------- .nv.shared._Z7reduce4IiLj16EEvPT_S1_j --------------------------
	.section	.nv.shared._Z7reduce4IiLj16EEvPT_S1_j,"aw",@nobits
	.sectionflags	@""
	.align	16
	.zero		1024


//--------------------- .nv.shared._Z7reduce4IiLj32EEvPT_S1_j --------------------------
	.section	.nv.shared._Z7reduce4IiLj32EEvPT_S1_j,"aw",@nobits
	.sectionflags	@""
	.align	16
	.zero		1024


//--------------------- .nv.shared._Z7reduce4IiLj64EEvPT_S1_j --------------------------
	.section	.nv.shared._Z7reduce4IiLj64EEvPT_S1_j,"aw",@nobits
	.sectionflags	@""
	.align	16
	.zero		1024


//--------------------- .nv.shared._Z7reduce4IiLj128EEvPT_S1_j --------------------------
	.section	.nv.shared._Z7reduce4IiLj128EEvPT_S1_j,"aw",@nobits
	.sectionflags	@""
	.align	16
	.zero		1024


//--------------------- .nv.shared._Z7reduce4IiLj256EEvPT_S1_j --------------------------
	.section	.nv.shared._Z7reduce4IiLj256EEvPT_S1_j,"aw",@nobits
	.sectionflags	@""
	.align	16
	.zero		1024


//--------------------- .nv.shared._Z7reduce4IiLj512EEvPT_S1_j --------------------------
	.section	.nv.shared._Z7reduce4IiLj512EEvPT_S1_j,"aw",@nobits
	.sectionflags	@""
	.align	16
	.zero		1024


//--------------------- .nv.shared._Z7reduce3IiEvPT_S1_j --------------------------
	.section	.nv.shared._Z7reduce3IiEvPT_S1_j,"aw",@nobits
	.sectionflags	@""
	.align	16
	.zero		1024


//--------------------- .nv.shared._Z7reduce2IiEvPT_S1_j --------------------------
	.section	.nv.shared._Z7reduce2IiEvPT_S1_j,"aw",@nobits
	.sectionflags	@""
	.align	16
	.zero		1024


//--------------------- .nv.shared._Z7reduce1IiEvPT_S1_j --------------------------
	.section	.nv.shared._Z7reduce1IiEvPT_S1_j,"aw",@nobits
	.sectionflags	@""
	.align	16
	.zero		1024


//--------------------- .nv.shared._Z7reduce0IiEvPT_S1_j --------------------------
	.section	.nv.shared._Z7reduce0IiEvPT_S1_j,"aw",@nobits
	.sectionflags	@""
	.align	16
	.zero		1024


//--------------------- .nv.constant0._Z7reduce6IdLj1ELb0EEvPT_S1_j --------------------------
	.section	.nv.constant0._Z7reduce6IdLj1ELb0EEvPT_S1_j,"a",@progbits
	.sectionflags	@""
	.align	4
.nv.constant0._Z7reduce6IdLj1ELb0EEvPT_S1_j:
	.zero		916


//--------------------- .nv.constant0._Z7reduce6IdLj2ELb0EEvPT_S1_j --------------------------
	.section	.nv.constant0._Z7reduce6IdLj2ELb0EEvPT_S1_j,"a",@progbits
	.sectionflags	@""
	.align	4
.nv.constant0._Z7reduce6IdLj2ELb0EEvPT_S1_j:
	.zero		916


//--------------------- .nv.constant0._Z7reduce6IdLj4ELb0EEvPT_S1_j --------------------------
	.section	.nv.constant0._Z7reduce6IdLj4ELb0EEvPT_S1_j,"a",@progbits
	.sectionflags	@""
	.align	4
.nv.constant0._Z7reduce6IdLj4ELb0EEvPT_S1_j:
	.zero		916


//--------------------- .nv.constant0._Z7reduce6IdLj8ELb0EEvPT_S1_j --------------------------
	.section	.nv.constant0._Z7reduce6IdLj8ELb0EEvPT_S1_j,"a",@progbits
	.sectionflags	@""
	.align	4
.nv.constant0._Z7reduce6IdLj8ELb0EEvPT_S1_j:
	.zero		916


//--------------------- .nv.constant0._Z7reduce6IdLj16ELb0EEvPT_S1_j --------------------------
	.section	.nv.constant0._Z7reduce6IdLj16ELb0EEvPT_S1_j,"a",@progbits
	.sectionflags	@""
	.align	4
.nv.constant0._Z7reduce6IdLj16ELb0EEvPT_S1_j:
	.zero		916


//--------------------- .nv.constant0._Z7reduce6IdLj32ELb0EEvPT_S1_j --------------------------
	.section	.nv.constant0._Z7reduce6IdLj32ELb0EEvPT_S1_j,"a",@progbits
	.sectionflags	@""
	.align	4
.nv.constant0._Z7reduce6IdLj32ELb0EEvPT_S1_j:
	.zero		916


//--------------------- .nv.constant0._Z7reduce6IdLj64ELb0EEvPT_S1_j --------------------------
	.section	.nv.constant0._Z7reduce6IdLj64ELb0EEvPT_S1_j,"a",@progbits
	.sectionflags	@""
	.align	4
.nv.constant0._Z7reduce6IdLj64ELb0EEvPT_S1_j:
	.zero		916


//--------------------- .nv.constant0._Z7reduce6IdLj128ELb0EEvPT_S1_j --------------------------
	.section	.nv.constant0._Z7reduce6IdLj128ELb0EEvPT_S1_j,"a",@progbits
	.sectionflags	@""
	.align	4
.nv.constant0._Z7reduce6IdLj128ELb0EEvPT_S1_j:
	.zero		916


//--------------------- .nv.constant0._Z7reduce6IdLj256ELb0EEvPT_S1_j --------------------------
	.section	.nv.constant0._Z7reduce6IdLj256ELb0EEvPT_S1_j,"a",@progbits
	.sectionflags	@""
	.align	4
.nv.constant0._Z7reduce6IdLj256ELb0EEvPT_S1_j:
	.zero		916


//--------------------- .nv.constant0._Z7reduce6IdLj512ELb0EEvPT_S1_j --------------------------
	.section	.nv.constant0._Z7reduce6IdLj512ELb0EEvPT_S1_j,"a",@progbits
	.sectionflags	@""
	.align	4
.nv.constant0._Z7reduce6IdLj512ELb0EEvPT_S1_j:
	.zero		916


//--------------------- .nv.constant0._Z7reduce6IdLj1ELb1EEvPT_S1_j --------------------------
	.section	.nv.constant0._Z7reduce6IdLj1ELb1EEvPT_S1_j,"a",@progbits
	.sectionflags	@""
	.align	4
.nv.constant0._Z7reduce6IdLj1ELb1EEvPT_S1_j:
	.zero		916


//--------------------- .nv.constant0._Z7reduce6IdLj2ELb1EEvPT_S1_j --------------------------
	.section	.nv.constant0._Z7reduce6IdLj2ELb1EEvPT_S1_j,"a",@progbits
	.sectionflags	@""
	.align	4
.nv.constant0._Z7reduce6IdLj2ELb1EEvPT_S1_j:
	.zero		916


//--------------------- .nv.constant0._Z7reduce6IdLj4ELb1EEvPT_S1_j --------------------------
	.section	.nv.constant0._Z7reduce6IdLj4ELb1EEvPT_S1_j,"a",@progbits
	.sectionflags	@""
	.align	4
.nv.constant0._Z7reduce6IdLj4ELb1EEvPT_S1_j:
	.zero		916


//--------------------- .nv.constant0._Z7reduce6IdLj8ELb1EEvPT_S1_j --------------------------
	.section	.nv.constant0._Z7reduce6IdLj8ELb1EEvPT_S1_j,"a",@progbits
	.sectionflags	@""
	.align	4
.nv.constant0._Z7reduce6IdLj8ELb1EEvPT_S1_j:
	.zero		916


//--------------------- .nv.constant0._Z7reduce6IdLj16ELb1EEvPT_S1_j --------------------------
	.section	.nv.constant0._Z7reduce6IdLj16ELb1EEvPT_S1_j,"a",@progbits
	.sectionflags	@""
	.align	4
.nv.constant0._Z7reduce6IdLj16ELb1EEvPT_S1_j:
	.zero		916


//--------------------- .nv.constant0._Z7reduce6IdLj32ELb1EEvPT_S1_j --------------------------
	.section	.nv.constant0._Z7reduce6IdLj32ELb1EEvPT_S1_j,"a",@progbits
	.sectionflags	@""
	.align	4
.nv.constant0._Z7reduce6IdLj32ELb1EEvPT_S1_j:
	.zero		916


//--------------------- .nv.constant0._Z7reduce6IdLj64ELb1EEvPT_S1_j --------------------------
	.section	.nv.constant0._Z7reduce6IdLj64ELb1EEvPT_S1_j,"a",@progbits
	.sectionflags	@""
	.align	4
.nv.constant0._Z7reduce6IdLj64ELb1EEvPT_S1_j:
	.zero		916


//--------------------- .nv.constant0._Z7reduce6IdLj128ELb1EEvPT_S1_j --------------------------
	.section	.nv.constant0._Z7reduce6IdLj128ELb1EEvPT_S1_j,"a",@progbits
	.sectionflags	@""
	.align	4
.nv.constant0._Z7reduce6IdLj128ELb1EEvPT_S1_j:
	.zero		916


//--------------------- .nv.constant0._Z7reduce6IdLj256ELb1EEvPT_S1_j --------------------------
	.section	.nv.constant0._Z7reduce6IdLj256ELb1EEvPT_S1_j,"a",@progbits
	.sectionflags	@""
	.align	4
.nv.constant0._Z7reduce6IdLj256ELb1EEvPT_S1_j:
	.zero		916


//--------------------- .nv.constant0._Z7reduce6IdLj512ELb1EEvPT_S1_j --------------------------
	.section	.nv.constant0._Z7reduce6IdLj512ELb1EEvPT_S1_j,"a",@progbits
	.sectionflags	@""
	.align	4
.nv.constant0._Z7reduce6IdLj512ELb1EEvPT_S1_j:
	.zero		916


//--------------------- .nv.constant0._Z7reduce5IdLj1EEvPT_S1_j --------------------------
	.section	.nv.constant0._Z7reduce5IdLj1EEvPT_S1_j,"a",@progbits
	.sectionflags	@""
	.align	4
.nv.constant0._Z7reduce5IdLj1EEvPT_S1_j:
	.zero		916


//--------------------- .nv.constant0._Z7reduce5IdLj2EEvPT_S1_j --------------------------
	.section	.nv.constant0._Z7reduce5IdLj2EEvPT_S1_j,"a",@progbits
	.sectionflags	@""
	.align	4
.nv.constant0._Z7reduce5IdLj2EEvPT_S1_j:
	.zero		916


//--------------------- .nv.constant0._Z7reduce5IdLj4EEvPT_S1_j --------------------------
	.section	.nv.constant0._Z7reduce5IdLj4EEvPT_S1_j,"a",@progbits
	.sectionflags	@""
	.align	4
.nv.constant0._Z7reduce5IdLj4EEvPT_S1_j:
	.zero		916


//--------------------- .nv.constant0._Z7reduce5IdLj8EEvPT_S1_j --------------------------
	.section	.nv.constant0._Z7reduce5IdLj8EEvPT_S1_j,"a",@progbits
	.sectionflags	@""
	.align	4
.nv.constant0._Z7reduce5IdLj8EEvPT_S1_j:
	.zero		916


//--------------------- .nv.constant0._Z7reduce5IdLj16EEvPT_S1_j --------------------------
	.section	.nv.constant0._Z7reduce5IdLj16EEvPT_S1_j,"a",@progbits
	.sectionflags	@""
	.align	4
.nv.constant0._Z7reduce5IdLj16EEvPT_S1_j:
	.zero		916


//--------------------- .nv.constant0._Z7reduce5IdLj32EEvPT_S1_j --------------------------
	.section	.nv.constant0._Z7reduce5IdLj32EEvPT_S1_j,"a",@progbits
	.sectionflags	@""
	.align	4
.nv.constant0._Z7reduce5IdLj32EEvPT_S1_j:
	.zero		916


//--------------------- .nv.constant0._Z7reduce5IdLj64EEvPT_S1_j --------------------------
	.section	.nv.constant0._Z7reduce5IdLj64EEvPT_S1_j,"a",@progbits
	.sectionflags	@""
	.align	4
.nv.constant0._Z7reduce5IdLj64EEvPT_S1_j:
	.zero		916


//--------------------- .nv.constant0._Z7reduce5IdLj128EEvPT_S1_j --------------------------
	.section	.nv.constant0._Z7reduce5IdLj128EEvPT_S1_j,"a",@progbits
	.sectionflags	@""
	.align	4
.nv.constant0._Z7reduce5IdLj128EEvPT_S1_j:
	.zero		916


//--------------------- .nv.constant0._Z7reduce5IdLj256EEvPT_S1_j --------------------------
	.section	.nv.constant0._Z7reduce5IdLj256EEvPT_S1_j,"a",@progbits
	.sectionflags	@""
	.align	4
.nv.constant0._Z7reduce5IdLj256EEvPT_S1_j:
	.zero		916


//--------------------- .nv.constant0._Z7reduce5IdLj512EEvPT_S1_j --------------------------
	.section	.nv.constant0._Z7reduce5IdLj512EEvPT_S1_j,"a",@progbits
	.sectionflags	@""
	.align	4
.nv.constant0._Z7reduce5IdLj512EEvPT_S1_j:
	.zero		916


//--------------------- .nv.constant0._Z7reduce4IdLj1EEvPT_S1_j --------------------------
	.section	.nv.constant0._Z7reduce4IdLj1EEvPT_S1_j,"a",@progbits
	.sectionflags	@""
	.align	4
.nv.constant0._Z7reduce4IdLj1EEvPT_S1_j:
	.zero		916


//--------------------- .nv.constant0._Z7reduce4IdLj2EEvPT_S1_j --------------------------
	.section	.nv.constant0._Z7reduce4IdLj2EEvPT_S1_j,"a",@progbits
	.sectionflags	@""
	.align	4
.nv.constant0._Z7reduce4IdLj2EEvPT_S1_j:
	.zero		916


//--------------------- .nv.constant0._Z7reduce4IdLj4EEvPT_S1_j --------------------------
	.section	.nv.constant0._Z7reduce4IdLj4EEvPT_S1_j,"a",@progbits
	.sectionflags	@""
	.align	4
.nv.constant0._Z7reduce4IdLj4EEvPT_S1_j:
	.zero		916


//--------------------- .nv.constant0._Z7reduce4IdLj8EEvPT_S1_j --------------------------
	.section	.nv.constant0._Z7reduce4IdLj8EEvPT_S1_j,"a",@progbits
	.sectionflags	@""
	.align	4
.nv.constant0._Z7reduce4IdLj8EEvPT_S1_j:
	.zero		916


//--------------------- .nv.constant0._Z7reduce4IdLj16EEvPT_S1_j --------------------------
	.section	.nv.constant0._Z7reduce4IdLj16EEvPT_S1_j,"a",@progbits
	.sectionflags	@""
	.align	4
.nv.constant0._Z7reduce4IdLj16EEvPT_S1_j:
	.zero		916


//--------------------- .nv.constant0._Z7reduce4IdLj32EEvPT_S1_j --------------------------
	.section	.nv.constant0._Z7reduce4IdLj32EEvPT_S1_j,"a",@progbits
	.sectionflags	@""
	.align	4
.nv.constant0._Z7reduce4IdLj32EEvPT_S1_j:
	.zero		916


//--------------------- .nv.constant0._Z7reduce4IdLj64EEvPT_S1_j --------------------------
	.section	.nv.constant0._Z7reduce4IdLj64EEvPT_S1_j,"a",@progbits
	.sectionflags	@""
	.align	4
.nv.constant0._Z7reduce4IdLj64EEvPT_S1_j:
	.zero		916


//--------------------- .nv.constant0._Z7reduce4IdLj128EEvPT_S1_j --------------------------
	.section	.nv.constant0._Z7reduce4IdLj128EEvPT_S1_j,"a",@progbits
	.sectionflags	@""
	.align	4
.nv.constant0._Z7reduce4IdLj128EEvPT_S1_j:
	.zero		916


//--------------------- .nv.constant0._Z7reduce4IdLj256EEvPT_S1_j --------------------------
	.section	.nv.constant0._Z7reduce4IdLj256EEvPT_S1_j,"a",@progbits
	.sectionflags	@""
	.align	4
.nv.constant0._Z7reduce4IdLj256EEvPT_S1_j:
	.zero		916


//--------------------- .nv.constant0._Z7reduce4IdLj512EEvPT_S1_j --------------------------
	.section	.nv.constant0._Z7reduce4IdLj512EEvPT_S1_j,"a",@progbits
	.sectionflags	@""
	.align	4
.nv.constant0._Z7reduce4IdLj512EEvPT_S1_j:
	.zero		916


//--------------------- .nv.constant0._Z7reduce3IdEvPT_S1_j --------------------------
	.section	.nv.constant0._Z7reduce3IdEvPT_S1_j,"a",@progbits
	.sectionflags	@""
	.align	4
.nv.constant0._Z7reduce3IdEvPT_S1_j:
	.zero		916


//--------------------- .nv.constant0._Z7reduce2IdEvPT_S1_j --------------------------
	.section	.nv.constant0._Z7reduce2IdEvPT_S1_j,"a",@progbits
	.sectionflags	@""
	.align	4
.nv.constant0._Z7reduce2IdEvPT_S1_j:
	.zero		916


//--------------------- .nv.constant0._Z7reduce1IdEvPT_S1_j --------------------------
	.section	.nv.constant0._Z7reduce1IdEvPT_S1_j,"a",@progbits
	.sectionflags	@""
	.align	4
.nv.constant0._Z7reduce1IdEvPT_S1_j:
	.zero		916


//--------------------- .nv.constant0._Z7reduce0IdEvPT_S1_j --------------------------
	.section	.nv.constant0._Z7reduce0IdEvPT_S1_j,"a",@progbits
	.sectionflags	@""
	.align	4
.nv.constant0._Z7reduce0IdEvPT_S1_j:
	.zero		916


//--------------------- .nv.constant0._Z7reduce6IfLj1ELb0EEvPT_S1_j --------------------------
	.section	.nv.constant0._Z7reduce6IfLj1ELb0EEvPT_S1_j,"a",@progbits
	.sectionflags	@""
	.align	4
.nv.constant0._Z7reduce6IfLj1ELb0EEvPT_S1_j:
	.zero		916


//--------------------- .nv.constant0._Z7reduce6IfLj2ELb0EEvPT_S1_j --------------------------
	.section	.nv.constant0._Z7reduce6IfLj2ELb0EEvPT_S1_j,"a",@progbits
	.sectionflags	@""
	.align	4
.nv.constant0._Z7reduce6IfLj2ELb0EEvPT_S1_j:
	.zero		916


//--------------------- .nv.constant0._Z7reduce6IfLj4ELb0EEvPT_S1_j --------------------------
	.section	.nv.constant0._Z7reduce6IfLj4ELb0EEvPT_S1_j,"a",@progbits
	.sectionflags	@""
	.align	4
.nv.constant0._Z7reduce6IfLj4ELb0EEvPT_S1_j:
	.zero		916


//--------------------- .nv.constant0._Z7reduce6IfLj8ELb0EEvPT_S1_j --------------------------
	.section	.nv.constant0._Z7reduce6IfLj8ELb0EEvPT_S1_j,"a",@progbits
	.sectionflags	@""
	.align	4
.nv.constant0._Z7reduce6IfLj8ELb0EEvPT_S1_j:
	.zero		916


//--------------------- .nv.constant0._Z7reduce6IfLj16ELb0EEvPT_S1_j --------------------------
	.section	.nv.constant0._Z7reduce6IfLj16ELb0EEvPT_S1_j,"a",@progbits
	.sectionflags	@""
	.align	4
.nv.constant0._Z7reduce6IfLj16ELb0EEvPT_S1_j:
	.zero		916


//--------------------- .nv.constant0._Z7reduce6IfLj32ELb0EEvPT_S1_j --------------------------
	.section	.nv.constant0._Z7reduce6IfLj32ELb0EEvPT_S1_j,"a",@progbits
	.sectionflags	@""
	.align	4
.nv.constant0._Z7reduce6IfLj32ELb0EEvPT_S1_j:
	.zero		916


//--------------------- .nv.constant0._Z7reduce6IfLj64ELb0EEvPT_S1_j --------------------------
	.section	.nv.constant0._Z7reduce6IfLj64ELb0EEvPT_S1_j,"a",@progbits
	.sectionflags	@""
	.align	4
.nv.constant0._Z7reduce6IfLj64ELb0EEvPT_S1_j:
	.zero		916


//--------------------- .nv.constant0._Z7reduce6IfLj128ELb0EEvPT_S1_j --------------------------
	.section	.nv.constant0._Z7reduce6IfLj128ELb0EEvPT_S1_j,"a",@progbits
	.sectionflags	@""
	.align	4
.nv.constant0._Z7reduce6IfLj128ELb0EEvPT_S1_j:
	.zero		916


//--------------------- .nv.constant0._Z7reduce6IfLj256ELb0EEvPT_S1_j --------------------------
	.section	.nv.constant0._Z7reduce6IfLj256ELb0EEvPT_S1_j,"a",@progbits
	.sectionflags	@""
	.align	4
.nv.constant0._Z7reduce6IfLj256ELb0EEvPT_S1_j:
	.zero		916


//--------------------- .nv.constant0._Z7reduce6IfLj512ELb0EEvPT_S1_j --------------------------
	.section	.nv.constant0._Z7reduce6IfLj512ELb0EEvPT_S1_j,"a",@progbits
	.sectionflags	@""
	.align	4
.nv.constant0._Z7reduce6IfLj512ELb0EEvPT_S1_j:
	.zero		916


//--------------------- .nv.constant0._Z7reduce6IfLj1ELb1EEvPT_S1_j --------------------------
	.section	.nv.constant0._Z7reduce6IfLj1ELb1EEvPT_S1_j,"a",@progbits
	.sectionflags	@""
	.align	4
.nv.constant0._Z7reduce6IfLj1ELb1EEvPT_S1_j:
	.zero		916


//--------------------- .nv.constant0._Z7reduce6IfLj2ELb1EEvPT_S1_j --------------------------
	.section	.nv.constant0._Z7reduce6IfLj2ELb1EEvPT_S1_j,"a",@progbits
	.sectionflags	@""
	.align	4
.nv.constant0._Z7reduce6IfLj2ELb1EEvPT_S1_j:
	.zero		916


//--------------------- .nv.constant0._Z7reduce6IfLj4ELb1EEvPT_S1_j --------------------------
	.section	.nv.constant0._Z7reduce6IfLj4ELb1EEvPT_S1_j,"a",@progbits
	.sectionflags	@""
	.align	4
.nv.constant0._Z7reduce6IfLj4ELb1EEvPT_S1_j:
	.zero		916


//--------------------- .nv.constant0._Z7reduce6IfLj8ELb1EEvPT_S1_j --------------------------
	.section	.nv.constant0._Z7reduce6IfLj8ELb1EEvPT_S1_j,"a",@progbits
	.sectionflags	@""
	.align	4
.nv.constant0._Z7reduce6IfLj8ELb1EEvPT_S1_j:
	.zero		916


//--------------------- .nv.constant0._Z7reduce6IfLj16ELb1EEvPT_S1_j --------------------------
	.section	.nv.constant0._Z7reduce6IfLj16ELb1EEvPT_S1_j,"a",@progbits
	.sectionflags	@""
	.align	4
.nv.constant0._Z7reduce6IfLj16ELb1EEvPT_S1_j:
	.zero		916


//--------------------- .nv.constant0._Z7reduce6IfLj32ELb1EEvPT_S1_j --------------------------
	.section	.nv.constant0._Z7reduce6IfLj32ELb1EEvPT_S1_j,"a",@progbits
	.sectionflags	@""
	.align	4
.nv.constant0._Z7reduce6IfLj32ELb1EEvPT_S1_j:
	.zero		916


//--------------------- .nv.constant0._Z7reduce6IfLj64ELb1EEvPT_S1_j --------------------------
	.section	.nv.constant0._Z7reduce6IfLj64ELb1EEvPT_S1_j,"a",@progbits
	.sectionflags	@""
	.align	4
.nv.constant0._Z7reduce6IfLj64ELb1EEvPT_S1_j:
	.zero		916


//--------------------- .nv.constant0._Z7reduce6IfLj128ELb1EEvPT_S1_j --------------------------
	.section	.nv.constant0._Z7reduce6IfLj128ELb1EEvPT_S1_j,"a",@progbits
	.sectionflags	@""
	.align	4
.nv.constant0._Z7reduce6IfLj128ELb1EEvPT_S1_j:
	.zero		916


//--------------------- .nv.constant0._Z7reduce6IfLj256ELb1EEvPT_S1_j --------------------------
	.section	.nv.constant0._Z7reduce6IfLj256ELb1EEvPT_S1_j,"a",@progbits
	.sectionflags	@""
	.align	4
.nv.constant0._Z7reduce6IfLj256ELb1EEvPT_S1_j:
	.zero		916


//--------------------- .nv.constant0._Z7reduce6IfLj512ELb1EEvPT_S1_j --------------------------
	.section	.nv.constant0._Z7reduce6IfLj512ELb1EEvPT_S1_j,"a",@progbits
	.sectionflags	@""
	.align	4
.nv.constant0._Z7reduce6IfLj512ELb1EEvPT_S1_j:
	.zero		916


//--------------------- .nv.constant0._Z7reduce5IfLj1EEvPT_S1_j --------------------------
	.section	.nv.constant0._Z7reduce5IfLj1EEvPT_S1_j,"a",@progbits
	.sectionflags	@""
	.align	4
.nv.constant0._Z7reduce5IfLj1EEvPT_S1_j:
	.zero		916


//--------------------- .nv.constant0._Z7reduce5IfLj2EEvPT_S1_j --------------------------
	.section	.nv.constant0._Z7reduce5IfLj2EEvPT_S1_j,"a",@progbits
	.sectionflags	@""
	.align	4
.nv.constant0._Z7reduce5IfLj2EEvPT_S1_j:
	.zero		916


//--------------------- .nv.constant0._Z7reduce5IfLj4EEvPT_S1_j --------------------------
	.section	.nv.constant0._Z7reduce5IfLj4EEvPT_S1_j,"a",@progbits
	.sectionflags	@""
	.align	4
.nv.constant0._Z7reduce5IfLj4EEvPT_S1_j:
	.zero		916


//--------------------- .nv.constant0._Z7reduce5IfLj8EEvPT_S1_j --------------------------
	.section	.nv.constant0._Z7reduce5IfLj8EEvPT_S1_j,"a",@progbits
	.sectionflags	@""
	.align	4
.nv.constant0._Z7reduce5IfLj8EEvPT_S1_j:
	.zero		916


//--------------------- .nv.constant0._Z7reduce5IfLj16EEvPT_S1_j --------------------------
	.section	.nv.constant0._Z7reduce5IfLj16EEvPT_S1_j,"a",@progbits
	.sectionflags	@""
	.align	4
.nv.constant0._Z7reduce5IfLj16EEvPT_S1_j:
	.zero		916


//--------------------- .nv.constant0._Z7reduce5IfLj32EEvPT_S1_j --------------------------
	.section	.nv.constant0._Z7reduce5IfLj32EEvPT_S1_j,"a",@progbits
	.sectionflags	@""
	.align	4
.nv.constant0._Z7reduce5IfLj32EEvPT_S1_j:
	.zero		916


//--------------------- .nv.constant0._Z7reduce5IfLj64EEvPT_S1_j --------------------------
	.section	.nv.constant0._Z7reduce5IfLj64EEvPT_S1_j,"a",@progbits
	.sectionflags	@""
	.align	4
.nv.constant0._Z7reduce5IfLj64EEvPT_S1_j:
	.zero		916


//--------------------- .nv.constant0._Z7reduce5IfLj128EEvPT_S1_j --------------------------
	.section	.nv.constant0._Z7reduce5IfLj128EEvPT_S1_j,"a",@progbits
	.sectionflags	@""
	.align	4
.nv.constant0._Z7reduce5IfLj128EEvPT_S1_j:
	.zero		916


//--------------------- .nv.constant0._Z7reduce5IfLj256EEvPT_S1_j --------------------------
	.section	.nv.constant0._Z7reduce5IfLj256EEvPT_S1_j,"a",@progbits
	.sectionflags	@""
	.align	4
.nv.constant0._Z7reduce5IfLj256EEvPT_S1_j:
	.zero		916


//--------------------- .nv.constant0._Z7reduce5IfLj512EEvPT_S1_j --------------------------
	.section	.nv.constant0._Z7reduce5IfLj512EEvPT_S1_j,"a",@progbits
	.sectionflags	@""
	.align	4
.nv.constant0._Z7reduce5IfLj512EEvPT_S1_j:
	.zero		916


//--------------------- .nv.constant0._Z7reduce4IfLj1EEvPT_S1_j --------------------------
	.section	.nv.constant0._Z7reduce4IfLj1EEvPT_S1_j,"a",@progbits
	.sectionflags	@""
	.align	4
.nv.constant0._Z7reduce4IfLj1EEvPT_S1_j:
	.zero		916


//--------------------- .nv.constant0._Z7reduce4IfLj2EEvPT_S1_j --------------------------
	.section	.nv.constant0._Z7reduce4IfLj2EEvPT_S1_j,"a",@progbits
	.sectionflags	@""
	.align	4
.nv.constant0._Z7reduce4IfLj2EEvPT_S1_j:
	.zero		916


//--------------------- .nv.constant0._Z7reduce4IfLj4EEvPT_S1_j --------------------------
	.section	.nv.constant0._Z7reduce4IfLj4EEvPT_S1_j,"a",@progbits
	.sectionflags	@""
	.align	4
.nv.constant0._Z7reduce4IfLj4EEvPT_S1_j:
	.zero		916


//--------------------- .nv.constant0._Z7reduce4IfLj8EEvPT_S1_j --------------------------
	.section	.nv.constant0._Z7reduce4IfLj8EEvPT_S1_j,"a",@progbits
	.sectionflags	@""
	.align	4
.nv.constant0._Z7reduce4IfLj8EEvPT_S1_j:
	.zero		916


//--------------------- .nv.constant0._Z7reduce4IfLj16EEvPT_S1_j --------------------------
	.section	.nv.constant0._Z7reduce4IfLj16EEvPT_S1_j,"a",@progbits
	.sectionflags	@""
	.align	4
.nv.constant0._Z7reduce4IfLj16EEvPT_S1_j:
	.zero		916


//--------------------- .nv.constant0._Z7reduce4IfLj32EEvPT_S1_j --------------------------
	.section	.nv.constant0._Z7reduce4IfLj32EEvPT_S1_j,"a",@progbits
	.sectionflags	@""
	.align	4
.nv.constant0._Z7reduce4IfLj32EEvPT_S1_j:
	.zero		916


//--------------------- .nv.constant0._Z7reduce4IfLj64EEvPT_S1_j --------------------------
	.section	.nv.constant0._Z7reduce4IfLj64EEvPT_S1_j,"a",@progbits
	.sectionflags	@""
	.align	4
.nv.constant0._Z7reduce4IfLj64EEvPT_S1_j:
	.zero		916


//--------------------- .nv.constant0._Z7reduce4IfLj128EEvPT_S1_j --------------------------
	.section	.nv.constant0._Z7reduce4IfLj128EEvPT_S1_j,"a",@progbits
	.sectionflags	@""
	.align	4
.nv.constant0._Z7reduce4IfLj128EEvPT_S1_j:
	.zero		916


//--------------------- .nv.constant0._Z7reduce4IfLj256EEvPT_S1_j --------------------------
	.section	.nv.constant0._Z7reduce4IfLj256EEvPT_S1_j,"a",@progbits
	.sectionflags	@""
	.align	4
.nv.constant0._Z7reduce4IfLj256EEvPT_S1_j:
	.zero		916


//--------------------- .nv.constant0._Z7reduce4IfLj512EEvPT_S1_j --------------------------
	.section	.nv.constant0._Z7reduce4IfLj512EEvPT_S1_j,"a",@progbits
	.sectionflags	@""
	.align	4
.nv.constant0._Z7reduce4IfLj512EEvPT_S1_j:
	.zero		916


//--------------------- .nv.constant0._Z7reduce3IfEvPT_S1_j --------------------------
	.section	.nv.constant0._Z7reduce3IfEvPT_S1_j,"a",@progbits
	.sectionflags	@""
	.align	4
.nv.constant0._Z7reduce3IfEvPT_S1_j:
	.zero		916


//--------------------- .nv.constant0._Z7reduce2IfEvPT_S1_j --------------------------
	.section	.nv.constant0._Z7reduce2IfEvPT_S1_j,"a",@progbits
	.sectionflags	@""
	.align	4
.nv.constant0._Z7reduce2IfEvPT_S1_j:
	.zero		916


//--------------------- .nv.constant0._Z7reduce1IfEvPT_S1_j --------------------------
	.section	.nv.constant0._Z7reduce1IfEvPT_S1_j,"a",@progbits
	.sectionflags	@""
	.align	4
.nv.constant0._Z7reduce1IfEvPT_S1_j:
	.zero		916


//--------------------- .nv.constant0._Z7reduce0IfEvPT_S1_j --------------------------
	.section	.nv.constant0._Z7reduce0IfEvPT_S1_j,"a",@progbits
	.sectionflags	@""
	.align	4
.nv.constant0._Z7reduce0IfEvPT_S1_j:
	.zero		916


//--------------------- .nv.constant0._Z7reduce6IiLj1ELb0EEvPT_S1_j --------------------------
	.section	.nv.constant0._Z7reduce6IiLj1ELb0EEvPT_S1_j,"a",@progbits
	.sectionflags	@""
	.align	4
.nv.constant0._Z7reduce6IiLj1ELb0EEvPT_S1_j:
	.zero		916


//--------------------- .nv.constant0._Z7reduce6IiLj2ELb0EEvPT_S1_j --------------------------
	.section	.nv.constant0._Z7reduce6IiLj2ELb0EEvPT_S1_j,"a",@progbits
	.sectionflags	@""
	.align	4
.nv.constant0._Z7reduce6IiLj2ELb0EEvPT_S1_j:
	.zero		916


//--------------------- .nv.constant0._Z7reduce6IiLj4ELb0EEvPT_S1_j --------------------------
	.section	.nv.constant0._Z7reduce6IiLj4ELb0EEvPT_S1_j,"a",@progbits
	.sectionflags	@""
	.align	4
.nv.constant0._Z7reduce6IiLj4ELb0EEvPT_S1_j:
	.zero		916


//--------------------- .nv.constant0._Z7reduce6IiLj8ELb0EEvPT_S1_j --------------------------
	.section	.nv.constant0._Z7reduce6IiLj8ELb0EEvPT_S1_j,"a",@progbits
	.sectionflags	@""
	.align	4
.nv.constant0._Z7reduce6IiLj8ELb0EEvPT_S1_j:
	.zero		916


//--------------------- .nv.constant0._Z7reduce6IiLj16ELb0EEvPT_S1_j --------------------------
	.section	.nv.constant0._Z7reduce6IiLj16ELb0EEvPT_S1_j,"a",@progbits
	.sectionflags	@""
	.align	4
.nv.constant0._Z7reduce6IiLj16ELb0EEvPT_S1_j:
	.zero		916


//--------------------- .nv.constant0._Z7reduce6IiLj32ELb0EEvPT_S1_j --------------------------
	.section	.nv.constant0._Z7reduce6IiLj32ELb0EEvPT_S1_j,"a",@progbits
	.sectionflags	@""
	.align	4
.nv.constant0._Z7reduce6IiLj32ELb0EEvPT_S1_j:
	.zero		916


//--------------------- .nv.constant0._Z7reduce6IiLj64ELb0EEvPT_S1_j --------------------------
	.section	.nv.constant0._Z7reduce6IiLj64ELb0EEvPT_S1_j,"a",@progbits
	.sectionflags	@""
	.align	4
.nv.constant0._Z7reduce6IiLj64ELb0EEvPT_S1_j:
	.zero		916


//--------------------- .nv.constant0._Z7reduce6IiLj128ELb0EEvPT_S1_j --------------------------
	.section	.nv.constant0._Z7reduce6IiLj128ELb0EEvPT_S1_j,"a",@progbits
	.sectionflags	@""
	.align	4
.nv.constant0._Z7reduce6IiLj128ELb0EEvPT_S1_j:
	.zero		916


//--------------------- .nv.constant0._Z7reduce6IiLj256ELb0EEvPT_S1_j --------------------------
	.section	.nv.constant0._Z7reduce6IiLj256ELb0EEvPT_S1_j,"a",@progbits
	.sectionflags	@""
	.align	4
.nv.constant0._Z7reduce6IiLj256ELb0EEvPT_S1_j:
	.zero		916


//--------------------- .nv.constant0._Z7reduce6IiLj512ELb0EEvPT_S1_j --------------------------
	.section	.nv.constant0._Z7reduce6IiLj512ELb0EEvPT_S1_j,"a",@progbits
	.sectionflags	@""
	.align	4
.nv.constant0._Z7reduce6IiLj512ELb0EEvPT_S1_j:
	.zero		916


//--------------------- .nv.constant0._Z7reduce6IiLj1ELb1EEvPT_S1_j --------------------------
	.section	.nv.constant0._Z7reduce6IiLj1ELb1EEvPT_S1_j,"a",@progbits
	.sectionflags	@""
	.align	4
.nv.constant0._Z7reduce6IiLj1ELb1EEvPT_S1_j:
	.zero		916


//--------------------- .nv.constant0._Z7reduce6IiLj2ELb1EEvPT_S1_j --------------------------
	.section	.nv.constant0._Z7reduce6IiLj2ELb1EEvPT_S1_j,"a",@progbits
	.sectionflags	@""
	.align	4
.nv.constant0._Z7reduce6IiLj2ELb1EEvPT_S1_j:
	.zero		916


//--------------------- .nv.constant0._Z7reduce6IiLj4ELb1EEvPT_S1_j --------------------------
	.section	.nv.constant0._Z7reduce6IiLj4ELb1EEvPT_S1_j,"a",@progbits
	.sectionflags	@""
	.align	4
.nv.constant0._Z7reduce6IiLj4ELb1EEvPT_S1_j:
	.zero		916


//--------------------- .nv.constant0._Z7reduce6IiLj8ELb1EEvPT_S1_j --------------------------
	.section	.nv.constant0._Z7reduce6IiLj8ELb1EEvPT_S1_j,"a",@progbits
	.sectionflags	@""
	.align	4
.nv.constant0._Z7reduce6IiLj8ELb1EEvPT_S1_j:
	.zero		916


//--------------------- .nv.constant0._Z7reduce6IiLj16ELb1EEvPT_S1_j --------------------------
	.section	.nv.constant0._Z7reduce6IiLj16ELb1EEvPT_S1_j,"a",@progbits
	.sectionflags	@""
	.align	4
.nv.constant0._Z7reduce6IiLj16ELb1EEvPT_S1_j:
	.zero		916


//--------------------- .nv.constant0._Z7reduce6IiLj32ELb1EEvPT_S1_j --------------------------
	.section	.nv.constant0._Z7reduce6IiLj32ELb1EEvPT_S1_j,"a",@progbits
	.sectionflags	@""
	.align	4
.nv.constant0._Z7reduce6IiLj32ELb1EEvPT_S1_j:
	.zero		916


//--------------------- .nv.constant0._Z7reduce6IiLj64ELb1EEvPT_S1_j --------------------------
	.section	.nv.constant0._Z7reduce6IiLj64ELb1EEvPT_S1_j,"a",@progbits
	.sectionflags	@""
	.align	4
.nv.constant0._Z7reduce6IiLj64ELb1EEvPT_S1_j:
	.zero		916


//--------------------- .nv.constant0._Z7reduce6IiLj128ELb1EEvPT_S1_j --------------------------
	.section	.nv.constant0._Z7reduce6IiLj128ELb1EEvPT_S1_j,"a",@progbits
	.sectionflags	@""
	.align	4
.nv.constant0._Z7reduce6IiLj128ELb1EEvPT_S1_j:
	.zero		916


//--------------------- .nv.constant0._Z7reduce6IiLj256ELb1EEvPT_S1_j --------------------------
	.section	.nv.constant0._Z7reduce6IiLj256ELb1EEvPT_S1_j,"a",@progbits
	.sectionflags	@""
	.align	4
.nv.constant0._Z7reduce6IiLj256ELb1EEvPT_S1_j:
	.zero		916


//--------------------- .nv.constant0._Z7reduce6IiLj512ELb1EEvPT_S1_j --------------------------
	.section	.nv.constant0._Z7reduce6IiLj512ELb1EEvPT_S1_j,"a",@progbits
	.sectionflags	@""
	.align	4
.nv.constant0._Z7reduce6IiLj512ELb1EEvPT_S1_j:
	.zero		916


//--------------------- .nv.constant0._Z7reduce5IiLj1EEvPT_S1_j --------------------------
	.section	.nv.constant0._Z7reduce5IiLj1EEvPT_S1_j,"a",@progbits
	.sectionflags	@""
	.align	4
.nv.constant0._Z7reduce5IiLj1EEvPT_S1_j:
	.zero		916


//--------------------- .nv.constant0._Z7reduce5IiLj2EEvPT_S1_j --------------------------
	.section	.nv.constant0._Z7reduce5IiLj2EEvPT_S1_j,"a",@progbits
	.sectionflags	@""
	.align	4
.nv.constant0._Z7reduce5IiLj2EEvPT_S1_j:
	.zero		916


//--------------------- .nv.constant0._Z7reduce5IiLj4EEvPT_S1_j --------------------------
	.section	.nv.constant0._Z7reduce5IiLj4EEvPT_S1_j,"a",@progbits
	.sectionflags	@""
	.align	4
.nv.constant0._Z7reduce5IiLj4EEvPT_S1_j:
	.zero		916


//--------------------- .nv.constant0._Z7reduce5IiLj8EEvPT_S1_j --------------------------
	.section	.nv.constant0._Z7reduce5IiLj8EEvPT_S1_j,"a",@progbits
	.sectionflags	@""
	.align	4
.nv.constant0._Z7reduce5IiLj8EEvPT_S1_j:
	.zero		916


//--------------------- .nv.constant0._Z7reduce5IiLj16EEvPT_S1_j --------------------------
	.section	.nv.constant0._Z7reduce5IiLj16EEvPT_S1_j,"a",@progbits
	.sectionflags	@""
	.align	4
.nv.constant0._Z7reduce5IiLj16EEvPT_S1_j:
	.zero		916


//--------------------- .nv.constant0._Z7reduce5IiLj32EEvPT_S1_j --------------------------
	.section	.nv.constant0._Z7reduce5IiLj32EEvPT_S1_j,"a",@progbits
	.sectionflags	@""
	.align	4
.nv.constant0._Z7reduce5IiLj32EEvPT_S1_j:
	.zero		916


//--------------------- .nv.constant0._Z7reduce5IiLj64EEvPT_S1_j --------------------------
	.section	.nv.constant0._Z7reduce5IiLj64EEvPT_S1_j,"a",@progbits
	.sectionflags	@""
	.align	4
.nv.constant0._Z7reduce5IiLj64EEvPT_S1_j:
	.zero		916


//--------------------- .nv.constant0._Z7reduce5IiLj128EEvPT_S1_j --------------------------
	.section	.nv.constant0._Z7reduce5IiLj128EEvPT_S1_j,"a",@progbits
	.sectionflags	@""
	.align	4
.nv.constant0._Z7reduce5IiLj128EEvPT_S1_j:
	.zero		916


//--------------------- .nv.constant0._Z7reduce5IiLj256EEvPT_S1_j --------------------------
	.section	.nv.constant0._Z7reduce5IiLj256EEvPT_S1_j,"a",@progbits
	.sectionflags	@""
	.align	4
.nv.constant0._Z7reduce5IiLj256EEvPT_S1_j:
	.zero		916


//--------------------- .nv.constant0._Z7reduce5IiLj512EEvPT_S1_j --------------------------
	.section	.nv.constant0._Z7reduce5IiLj512EEvPT_S1_j,"a",@progbits
	.sectionflags	@""
	.align	4
.nv.constant0._Z7reduce5IiLj512EEvPT_S1_j:
	.zero		916


//--------------------- .nv.constant0._Z7reduce4IiLj1EEvPT_S1_j --------------------------
	.section	.nv.constant0._Z7reduce4IiLj1EEvPT_S1_j,"a",@progbits
	.sectionflags	@""
	.align	4
.nv.constant0._Z7reduce4IiLj1EEvPT_S1_j:
	.zero		916


//--------------------- .nv.constant0._Z7reduce4IiLj2EEvPT_S1_j --------------------------
	.section	.nv.constant0._Z7reduce4IiLj2EEvPT_S1_j,"a",@progbits
	.sectionflags	@""
	.align	4
.nv.constant0._Z7reduce4IiLj2EEvPT_S1_j:
	.zero		916


//--------------------- .nv.constant0._Z7reduce4IiLj4EEvPT_S1_j --------------------------
	.section	.nv.constant0._Z7reduce4IiLj4EEvPT_S1_j,"a",@progbits
	.sectionflags	@""
	.align	4
.nv.constant0._Z7reduce4IiLj4EEvPT_S1_j:
	.zero		916


//--------------------- .nv.constant0._Z7reduce4IiLj8EEvPT_S1_j --------------------------
	.section	.nv.constant0._Z7reduce4IiLj8EEvPT_S1_j,"a",@progbits
	.sectionflags	@""
	.align	4
.nv.constant0._Z7reduce4IiLj8EEvPT_S1_j:
	.zero		916


//--------------------- .nv.constant0._Z7reduce4IiLj16EEvPT_S1_j --------------------------
	.section	.nv.constant0._Z7reduce4IiLj16EEvPT_S1_j,"a",@progbits
	.sectionflags	@""
	.align	4
.nv.constant0._Z7reduce4IiLj16EEvPT_S1_j:
	.zero		916


//--------------------- .nv.constant0._Z7reduce4IiLj32EEvPT_S1_j --------------------------
	.section	.nv.constant0._Z7reduce4IiLj32EEvPT_S1_j,"a",@progbits
	.sectionflags	@""
	.align	4
.nv.constant0._Z7reduce4IiLj32EEvPT_S1_j:
	.zero		916


//--------------------- .nv.constant0._Z7reduce4IiLj64EEvPT_S1_j --------------------------
	.section	.nv.constant0._Z7reduce4IiLj64EEvPT_S1_j,"a",@progbits
	.sectionflags	@""
	.align	4
.nv.constant0._Z7reduce4IiLj64EEvPT_S1_j:
	.zero		916


//--------------------- .nv.constant0._Z7reduce4IiLj128EEvPT_S1_j --------------------------
	.section	.nv.constant0._Z7reduce4IiLj128EEvPT_S1_j,"a",@progbits
	.sectionflags	@""
	.align	4
.nv.constant0._Z7reduce4IiLj128EEvPT_S1_j:
	.zero		916


//--------------------- .nv.constant0._Z7reduce4IiLj256EEvPT_S1_j --------------------------
	.section	.nv.constant0._Z7reduce4IiLj256EEvPT_S1_j,"a",@progbits
	.sectionflags	@""
	.align	4
.nv.constant0._Z7reduce4IiLj256EEvPT_S1_j:
	.zero		916


//--------------------- .nv.constant0._Z7reduce4IiLj512EEvPT_S1_j --------------------------
	.section	.nv.constant0._Z7reduce4IiLj512EEvPT_S1_j,"a",@progbits
	.sectionflags	@""
	.align	4
.nv.constant0._Z7reduce4IiLj512EEvPT_S1_j:
	.zero		916


//--------------------- .nv.constant0._Z7reduce3IiEvPT_S1_j --------------------------
	.section	.nv.constant0._Z7reduce3IiEvPT_S1_j,"a",@progbits
	.sectionflags	@""
	.align	4
.nv.constant0._Z7reduce3IiEvPT_S1_j:
	.zero		916


//--------------------- .nv.constant0._Z7reduce2IiEvPT_S1_j --------------------------
	.section	.nv.constant0._Z7reduce2IiEvPT_S1_j,"a",@progbits
	.sectionflags	@""
	.align	4
.nv.constant0._Z7reduce2IiEvPT_S1_j:
	.zero		916


//--------------------- .nv.constant0._Z7reduce1IiEvPT_S1_j --------------------------
	.section	.nv.constant0._Z7reduce1IiEvPT_S1_j,"a",@progbits
	.sectionflags	@""
	.align	4
.nv.constant0._Z7reduce1IiEvPT_S1_j:
	.zero		916


//--------------------- .nv.constant0._Z7reduce0IiEvPT_S1_j --------------------------
	.section	.nv.constant0._Z7reduce0IiEvPT_S1_j,"a",@progbits
	.sectionflags	@""
	.align	4
.nv.constant0._Z7reduce0IiEvPT_S1_j:
	.zero		916


//--------------------- SYMBOLS --------------------------

	.type		.nv.reservedSmem.offset0,@object
	.size		.nv.reservedSmem.offset0,0x4
	.type		.nv.reservedSmem.cap,@object
	.size		.nv.reservedSmem.cap,0x4
